def matmul_kernel(
    a_ptr,
    b_ptr,
    c_ptr,
    M,
    N,
    K,
    stride_am,
    stride_ak,
    stride_bk,
    stride_bn,
    stride_cm,
    stride_cn,
    BLOCK_M: tl.constexpr,
    BLOCK_N: tl.constexpr,
    BLOCK_K: tl.constexpr,
    GROUP_M: tl.constexpr,
):
    pid = tl.program_id(axis=0)
    num_pid_m = tl.cdiv(M, BLOCK_M)
    num_pid_n = tl.cdiv(N, BLOCK_N)
    num_pid_in_group = GROUP_M * num_pid_n
    group_id = pid // num_pid_in_group
    first_pid_m = group_id * GROUP_M
    group_size_m = min(num_pid_m - first_pid_m, GROUP_M)
    pid_m = first_pid_m + ((pid % num_pid_in_group) % group_size_m)
    pid_n = (pid % num_pid_in_group) // group_size_m

    offs_am = (pid_m * BLOCK_M + tl.arange(0, BLOCK_M)) % M
    offs_bn = (pid_n * BLOCK_N + tl.arange(0, BLOCK_N)) % N
    offs_k = tl.arange(0, BLOCK_K)
    a_ptrs = a_ptr + offs_am[:, None] * stride_am + offs_k[None, :] * stride_ak
    b_ptrs = b_ptr + offs_k[:, None] * stride_bk + offs_bn[None, :] * stride_bn

    acc = tl.zeros((BLOCK_M, BLOCK_N), dtype=tl.float32)
    for kk in range(0, tl.cdiv(K, BLOCK_K)):
        a = tl.load(a_ptrs, mask=offs_k[None, :] < K - kk * BLOCK_K, other=0.0)
        b = tl.load(b_ptrs, mask=offs_k[:, None] < K - kk * BLOCK_K, other=0.0)
        acc = tl.dot(a, b, acc)
        a_ptrs += BLOCK_K * stride_ak
        b_ptrs += BLOCK_K * stride_bk

    c = acc.to(c_ptr.dtype.element_ty)
    offs_cm = pid_m * BLOCK_M + tl.arange(0, BLOCK_M)
    offs_cn = pid_n * BLOCK_N + tl.arange(0, BLOCK_N)
    c_ptrs = c_ptr + offs_cm[:, None] * stride_cm + offs_cn[None, :] * stride_cn
    mask = (offs_cm[:, None] < M) & (offs_cn[None, :] < N)
    tl.store(c_ptrs, c, mask=mask)

# config = {"BLOCK_K": 128, "BLOCK_M": 256, "BLOCK_N": 512, "GROUP_M": 8, "arch": "sm_80", "dtype": "fp16", "num_ctas": 1, "num_stages": 3, "num_warps": 8}
# arch = sm_80


// ===== COMPILED SASS (sm_80) =====

	.target	sm_80

	.elftype	@"ET_EXEC"


//--------------------- .note.nv.tkinfo           --------------------------
	.section	.note.nv.tkinfo,"",@"SHT_NOTE"
	.sectionflags	@"SHF_NOTE_NV_TKINFO"
	.tkinfo
        /*0018*/ 	.word	0x00000002
        /*0030*/ 	.string	""
        /*0030*/ 	.string	"ptxas"
        /*0030*/ 	.string	"Cuda compilation tools, release 13.0, V13.0.88"
        /*0030*/ 	.string	"Build cuda_13.0.r13.0/compiler.36424714_0"
        /*0030*/ 	.string	"-v  -suppress-debug-info  -lineinfo  -arch sm_80 "



//--------------------- .note.nv.cuinfo           --------------------------
	.section	.note.nv.cuinfo,"",@"SHT_NOTE"
	.sectionflags	@"SHF_NOTE_NV_CUINFO"
        /*0018*/ 	.short	0x0002
        /*001a*/ 	.short	0x0050
        /*001c*/ 	.short	0x0082
	.zero		2


//--------------------- .nv.info                  --------------------------
	.section	.nv.info,"",@"SHT_CUDA_INFO"
	.align	4


	//----- nvinfo : EIATTR_REGCOUNT
	.align		4
        /*0000*/ 	.byte	0x04, 0x2f
        /*0002*/ 	.short	(.L_1 - .L_0)
	.align		4
.L_0:
        /*0004*/ 	.word	index@(matmul_kernel)
        /*0008*/ 	.word	0x00000020


	//----- nvinfo : EIATTR_FRAME_SIZE
	.align		4
.L_1:
        /*000c*/ 	.byte	0x04, 0x11
        /*000e*/ 	.short	(.L_3 - .L_2)
	.align		4
.L_2:
        /*0010*/ 	.word	index@(matmul_kernel)
        /*0014*/ 	.word	0x00006d78


	//----- nvinfo : EIATTR_MIN_STACK_SIZE
	.align		4
.L_3:
        /*0018*/ 	.byte	0x04, 0x12
        /*001a*/ 	.short	(.L_5 - .L_4)
	.align		4
.L_4:
        /*001c*/ 	.word	index@(matmul_kernel)
        /*0020*/ 	.word	0x00006d78
.L_5:


//--------------------- .nv.info.matmul_kernel    --------------------------
	.section	.nv.info.matmul_kernel,"",@"SHT_CUDA_INFO"
	.sectionflags	@""
	.align	4


	//----- nvinfo : EIATTR_CUDA_API_VERSION
	.align		4
        /*0000*/ 	.byte	0x04, 0x37
        /*0002*/ 	.short	(.L_7 - .L_6)
.L_6:
        /*0004*/ 	.word	0x00000082


	//----- nvinfo : EIATTR_SW2861232_WAR
	.align		4
.L_7:
        /*0008*/ 	.byte	0x01, 0x35
	.zero		2


	//----- nvinfo : EIATTR_PARAM_CBANK
	.align		4
        /*000c*/ 	.byte	0x04, 0x0a
        /*000e*/ 	.short	(.L_9 - .L_8)
	.align		4
.L_8:
        /*0010*/ 	.word	index@(.nv.constant0.matmul_kernel)
        /*0014*/ 	.short	0x0160
        /*0016*/ 	.short	0x0050


	//----- nvinfo : EIATTR_CBANK_PARAM_SIZE
	.align		4
.L_9:
        /*0018*/ 	.byte	0x03, 0x19
        /*001a*/ 	.short	0x0050


	//----- nvinfo : EIATTR_KPARAM_INFO
	.align		4
        /*001c*/ 	.byte	0x04, 0x17
        /*001e*/ 	.short	(.L_11 - .L_10)
.L_10:
        /*0020*/ 	.word	0x00000000
        /*0024*/ 	.short	0x000d
        /*0026*/ 	.short	0x0048
        /*0028*/ 	.byte	0x00, 0xf4, 0x21, 0x00


	//----- nvinfo : EIATTR_KPARAM_INFO
	.align		4
.L_11:
        /*002c*/ 	.byte	0x04, 0x17
        /*002e*/ 	.short	(.L_13 - .L_12)
.L_12:
        /*0030*/ 	.word	0x00000000
        /*0034*/ 	.short	0x000c
        /*0036*/ 	.short	0x0040
        /*0038*/ 	.byte	0x00, 0xf4, 0x21, 0x00


	//----- nvinfo : EIATTR_KPARAM_INFO
	.align		4
.L_13:
        /*003c*/ 	.byte	0x04, 0x17
        /*003e*/ 	.short	(.L_15 - .L_14)
.L_14:
        /*0040*/ 	.word	0x00000000
        /*0044*/ 	.short	0x000b
        /*0046*/ 	.short	0x0038
        /*0048*/ 	.byte	0x00, 0xf0, 0x11, 0x00


	//----- nvinfo : EIATTR_KPARAM_INFO
	.align		4
.L_15:
        /*004c*/ 	.byte	0x04, 0x17
        /*004e*/ 	.short	(.L_17 - .L_16)
.L_16:
        /*0050*/ 	.word	0x00000000
        /*0054*/ 	.short	0x000a
        /*0056*/ 	.short	0x0034
        /*0058*/ 	.byte	0x00, 0xf0, 0x11, 0x00


	//----- nvinfo : EIATTR_KPARAM_INFO
	.align		4
.L_17:
        /*005c*/ 	.byte	0x04, 0x17
        /*005e*/ 	.short	(.L_19 - .L_18)
.L_18:
        /*0060*/ 	.word	0x00000000
        /*0064*/ 	.short	0x0009
        /*0066*/ 	.short	0x0030
        /*0068*/ 	.byte	0x00, 0xf0, 0x11, 0x00


	//----- nvinfo : EIATTR_KPARAM_INFO
	.align		4
.L_19:
        /*006c*/ 	.byte	0x04, 0x17
        /*006e*/ 	.short	(.L_21 - .L_20)
.L_20:
        /*0070*/ 	.word	0x00000000
        /*0074*/ 	.short	0x0008
        /*0076*/ 	.short	0x002c
        /*0078*/ 	.byte	0x00, 0xf0, 0x11, 0x00


	//----- nvinfo : EIATTR_KPARAM_INFO
	.align		4
.L_21:
        /*007c*/ 	.byte	0x04, 0x17
        /*007e*/ 	.short	(.L_23 - .L_22)
.L_22:
        /*0080*/ 	.word	0x00000000
        /*0084*/ 	.short	0x0007
        /*0086*/ 	.short	0x0028
        /*0088*/ 	.byte	0x00, 0xf0, 0x11, 0x00


	//----- nvinfo : EIATTR_KPARAM_INFO
	.align		4
.L_23:
        /*008c*/ 	.byte	0x04, 0x17
        /*008e*/ 	.short	(.L_25 - .L_24)
.L_24:
        /*0090*/ 	.word	0x00000000
        /*0094*/ 	.short	0x0006
        /*0096*/ 	.short	0x0024
        /*0098*/ 	.byte	0x00, 0xf0, 0x11, 0x00


	//----- nvinfo : EIATTR_KPARAM_INFO
	.align		4
.L_25:
        /*009c*/ 	.byte	0x04, 0x17
        /*009e*/ 	.short	(.L_27 - .L_26)
.L_26:
        /*00a0*/ 	.word	0x00000000
        /*00a4*/ 	.short	0x0005
        /*00a6*/ 	.short	0x0020
        /*00a8*/ 	.byte	0x00, 0xf0, 0x11, 0x00


	//----- nvinfo : EIATTR_KPARAM_INFO
	.align		4
.L_27:
        /*00ac*/ 	.byte	0x04, 0x17
        /*00ae*/ 	.short	(.L_29 - .L_28)
.L_28:
        /*00b0*/ 	.word	0x00000000
        /*00b4*/ 	.short	0x0004
        /*00b6*/ 	.short	0x001c
        /*00b8*/ 	.byte	0x00, 0xf0, 0x11, 0x00


	//----- nvinfo : EIATTR_KPARAM_INFO
	.align		4
.L_29:
        /*00bc*/ 	.byte	0x04, 0x17
        /*00be*/ 	.short	(.L_31 - .L_30)
.L_30:
        /*00c0*/ 	.word	0x00000000
        /*00c4*/ 	.short	0x0003
        /*00c6*/ 	.short	0x0018
        /*00c8*/ 	.byte	0x00, 0xf0, 0x11, 0x00


	//----- nvinfo : EIATTR_KPARAM_INFO
	.align		4
.L_31:
        /*00cc*/ 	.byte	0x04, 0x17
        /*00ce*/ 	.short	(.L_33 - .L_32)
.L_32:
        /*00d0*/ 	.word	0x00000000
        /*00d4*/ 	.short	0x0002
        /*00d6*/ 	.short	0x0010
        /*00d8*/ 	.byte	0x00, 0xf4, 0x21, 0x00


	//----- nvinfo : EIATTR_KPARAM_INFO
	.align		4
.L_33:
        /*00dc*/ 	.byte	0x04, 0x17
        /*00de*/ 	.short	(.L_35 - .L_34)
.L_34:
        /*00e0*/ 	.word	0x00000000
        /*00e4*/ 	.short	0x0001
        /*00e6*/ 	.short	0x0008
        /*00e8*/ 	.byte	0x00, 0xf4, 0x21, 0x00


	//----- nvinfo : EIATTR_KPARAM_INFO
	.align		4
.L_35:
        /*00ec*/ 	.byte	0x04, 0x17
        /*00ee*/ 	.short	(.L_37 - .L_36)
.L_36:
        /*00f0*/ 	.word	0x00000000
        /*00f4*/ 	.short	0x0000
        /*00f6*/ 	.short	0x0000
        /*00f8*/ 	.byte	0x00, 0xf4, 0x21, 0x00


	//----- nvinfo : EIATTR_MAXREG_COUNT
	.align		4
.L_37:
        /*00fc*/ 	.byte	0x03, 0x1b
        /*00fe*/ 	.short	0x00ff


	//----- nvinfo : EIATTR_NUM_BARRIERS
	.align		4
        /*0100*/ 	.byte	0x02, 0x4c
        /*0102*/ 	.byte	0x01
	.zero		1


	//----- nvinfo : EIATTR_ANNOTATIONS
	.align		4
        /*0104*/ 	.byte	0x04, 0x55
        /*0106*/ 	.short	(.L_39 - .L_38)


	//   ....[0]....
.L_38:
        /*0108*/ 	.word	0x00000001
        /*010c*/ 	.byte	0x70, 0x00, 0x00, 0x00, 0x01, 0x00, 0x00, 0x00, 0xb0, 0x00, 0x00, 0x00, 0x01, 0x00, 0x00, 0x00
        /* <DEDUP_REMOVED lines=2001> */
        /*7e2c*/ 	.byte	0x30, 0x55, 0x02, 0x00


	//----- nvinfo : EIATTR_MERCURY_ISA_VERSION
	.align		4
.L_39:
        /*7e30*/ 	.byte	0x03, 0x5f
        /*7e32*/ 	.short	0x0000


	//----- nvinfo : EIATTR_EXIT_INSTR_OFFSETS
	.align		4
        /*7e34*/ 	.byte	0x04, 0x1c
        /*7e36*/ 	.short	(.L_41 - .L_40)


	//   ....[0]....
.L_40:
        /*7e38*/ 	.word	0x0008c730


	//   ....[1]....
        /*7e3c*/ 	.word	0x0008c760


	//----- nvinfo : EIATTR_REQNTID
	.align		4
.L_41:
        /*7e40*/ 	.byte	0x04, 0x10
        /*7e42*/ 	.short	(.L_43 - .L_42)
.L_42:
        /*7e44*/ 	.word	0x00000100
        /*7e48*/ 	.word	0x00000001
        /*7e4c*/ 	.word	0x00000001
.L_43:


//--------------------- .nv.callgraph             --------------------------
	.section	.nv.callgraph,"",@"SHT_CUDA_CALLGRAPH"
	.align	4
	.sectionentsize	8
	.align		4
        /*0000*/ 	.word	0x00000000
	.align		4
        /*0004*/ 	.word	0xffffffff
	.align		4
        /*0008*/ 	.word	0x00000000
	.align		4
        /*000c*/ 	.word	0xfffffffe
	.align		4
        /*0010*/ 	.word	0x00000000
	.align		4
        /*0014*/ 	.word	0xfffffffd
	.align		4
        /*0018*/ 	.word	0x00000000
	.align		4
        /*001c*/ 	.word	0xfffffffc


//--------------------- .nv.rel.action            --------------------------
	.section	.nv.rel.action,"",@"SHT_CUDA_RELOCINFO"
	.align	8
	.sectionentsize	8
        /*0000*/ 	.byte	0x73, 0x00, 0x00, 0x00, 0x00, 0x00, 0x00, 0x00, 0x00, 0x00, 0x00, 0x11, 0x25, 0x00, 0x05, 0x36


//--------------------- .nv.constant0.matmul_kernel --------------------------
	.section	.nv.constant0.matmul_kernel,"a",@progbits
	.sectionflags	@""
	.align	4
.nv.constant0.matmul_kernel:
	.zero		432


//--------------------- .text.matmul_kernel       --------------------------
	.section	.text.matmul_kernel,"ax",@progbits
	.sectioninfo	@"SHI_REGISTERS=32"
	.align	128
        .global         matmul_kernel
        .type           matmul_kernel,@function
        .size           matmul_kernel,(.L_x_4 - matmul_kernel)
        .other          matmul_kernel,@"STO_CUDA_ENTRY STV_DEFAULT"
matmul_kernel:
.text.matmul_kernel:
[----:B------:R-:W-:-:S04]  /*0000*/  IMAD.MOV.U32 R1, RZ, RZ, c[0x0][0x28] ;  /* 0x00000a00ff017624 */ /* 0x000fc800078e00ff */
[----:B------:R-:W-:Y:S01]  /*0010*/  IMAD.MOV.U32 R0, RZ, RZ, c[0x0][0x17c] ;  /* 0x00005f00ff007624 */ /* 0x000fe200078e00ff */
[----:B------:R-:W-:Y:S01]  /*0020*/  IADD3 R1, R1, -0x6d78, RZ ;  /* 0xffff928801017810 */ /* 0x000fe20007ffe0ff */
[----:B------:R-:W0:Y:S01]  /*0030*/  S2R R28, SR_TID.X ;  /* 0x00000000001c7919 */ /* 0x000e220000002100 */
[----:B------:R-:W-:Y:S01]  /*0040*/  ULDC.64 UR6, c[0x0][0x118] ;  /* 0x0000460000067ab9 */ /* 0x000fe20000000a00 */
[----:B------:R-:W-:Y:S01]  /*0050*/  CS2R R12, SRZ ;  /* 0x00000000000c7805 */ /* 0x000fe2000001ff00 */
[----:B------:R-:W-:Y:S01]  /*0060*/  IADD3 R0, R0, 0x1ff, RZ ;  /* 0x000001ff00007810 */ /* 0x000fe20007ffe0ff */
[----:B------:R1:W-:Y:S01]  /*0070*/  STL [R1+0x140], RZ ;  /* 0x000140ff01007387 */ /* 0x0003e20000100800 */
[----:B------:R-:W-:Y:S01]  /*0080*/  CS2R R14, SRZ ;  /* 0x00000000000e7805 */ /* 0x000fe2000001ff00 */
[----:B------:R-:W-:Y:S01]  /*0090*/  CS2R R16, SRZ ;  /* 0x0000000000107805 */ /* 0x000fe2000001ff00 */
[----:B------:R-:W-:Y:S01]  /*00a0*/  SHF.R.S32.HI R3, RZ, 0x1f, R0 ;  /* 0x0000001fff037819 */ /* 0x000fe20000011400 */
[----:B------:R1:W-:Y:S01]  /*00b0*/  STL [R1+0x144], RZ ;  /* 0x000144ff01007387 */ /* 0x0003e20000100800 */
[----:B------:R-:W-:Y:S01]  /*00c0*/  CS2R R18, SRZ ;  /* 0x0000000000127805 */ /* 0x000fe2000001ff00 */
[----:B------:R-:W-:Y:S01]  /*00d0*/  CS2R R20, SRZ ;  /* 0x0000000000147805 */ /* 0x000fe2000001ff00 */
[----:B------:R-:W-:Y:S01]  /*00e0*/  LEA.HI R3, R3, R0, RZ, 0x9 ;  /* 0x0000000003037211 */ /* 0x000fe200078f48ff */
[----:B------:R1:W-:Y:S01]  /*00f0*/  STL [R1+0x148], RZ ;  /* 0x000148ff01007387 */ /* 0x0003e20000100800 */
[----:B------:R-:W-:Y:S01]  /*0100*/  CS2R R22, SRZ ;  /* 0x0000000000167805 */ /* 0x000fe2000001ff00 */
[----:B------:R-:W-:Y:S01]  /*0110*/  CS2R R24, SRZ ;  /* 0x0000000000187805 */ /* 0x000fe2000001ff00 */
[----:B------:R-:W-:Y:S01]  /*0120*/  SHF.R.S32.HI R0, RZ, 0x9, R3 ;  /* 0x00000009ff007819 */ /* 0x000fe20000011403 */
[----:B------:R1:W-:Y:S01]  /*0130*/  STL [R1+0x14c], RZ ;  /* 0x00014cff01007387 */ /* 0x0003e20000100800 */
[----:B------:R-:W-:-:S03]  /*0140*/  CS2R R26, SRZ ;  /* 0x00000000001a7805 */ /* 0x000fc6000001ff00 */
[----:B------:R-:W-:Y:S01]  /*0150*/  IMAD.SHL.U32 R0, R0, 0x8, RZ ;  /* 0x0000000800007824 */ /* 0x000fe200078e00ff */
[----:B------:R-:W2:Y:S04]  /*0160*/  S2R R3, SR_CTAID.X ;  /* 0x0000000000037919 */ /* 0x000ea80000002500 */
[-C--:B------:R-:W-:Y:S01]  /*0170*/  IABS R7, R0.reuse ;  /* 0x0000000000077213 */ /* 0x080fe20000000000 */
[----:B------:R1:W-:Y:S01]  /*0180*/  STL [R1+0x130], RZ ;  /* 0x000130ff01007387 */ /* 0x0003e20000100800 */
[----:B------:R-:W-:Y:S02]  /*0190*/  IABS R10, R0 ;  /* 0x00000000000a7213 */ /* 0x000fe40000000000 */
[----:B------:R-:W3:Y:S01]  /*01a0*/  I2F.RP R2, R7 ;  /* 0x0000000700027306 */ /* 0x000ee20000209400 */
[----:B------:R1:W-:Y:S04]  /*01b0*/  STL [R1+0x134], RZ ;  /* 0x000134ff01007387 */ /* 0x0003e80000100800 */
[----:B------:R1:W-:Y:S04]  /*01c0*/  STL [R1+0x138], RZ ;  /* 0x000138ff01007387 */ /* 0x0003e80000100800 */
[----:B------:R1:W-:Y:S04]  /*01d0*/  STL [R1+0x13c], RZ ;  /* 0x00013cff01007387 */ /* 0x0003e80000100800 */
[----:B------:R1:W-:Y:S01]  /*01e0*/  STL [R1+0x120], RZ ;  /* 0x000120ff01007387 */ /* 0x0003e20000100800 */
[----:B---3--:R-:W3:Y:S01]  /*01f0*/  MUFU.RCP R2, R2 ;  /* 0x0000000200027308 */ /* 0x008ee20000001000 */
[----:B--2---:R-:W-:-:S02]  /*0200*/  IABS R8, R3 ;  /* 0x0000000300087213 */ /* 0x004fc40000000000 */
[----:B------:R1:W-:Y:S04]  /*0210*/  STL [R1+0x124], RZ ;  /* 0x000124ff01007387 */ /* 0x0003e80000100800 */
[----:B------:R1:W-:Y:S04]  /*0220*/  STL [R1+0x128], RZ ;  /* 0x000128ff01007387 */ /* 0x0003e80000100800 */
[----:B------:R1:W-:Y:S04]  /*0230*/  STL [R1+0x12c], RZ ;  /* 0x00012cff01007387 */ /* 0x0003e80000100800 */
[----:B------:R1:W-:Y:S01]  /*0240*/  STL [R1+0x110], RZ ;  /* 0x000110ff01007387 */ /* 0x0003e20000100800 */
[----:B---3--:R-:W-:Y:S01]  /*0250*/  IADD3 R4, R2, 0xffffffe, RZ ;  /* 0x0ffffffe02047810 */ /* 0x008fe20007ffe0ff */
[----:B------:R-:W-:-:S02]  /*0260*/  IMAD.MOV R2, RZ, RZ, -R10 ;  /* 0x000000ffff027224 */ /* 0x000fc400078e0a0a */
[----:B------:R1:W-:Y:S01]  /*0270*/  STL [R1+0x114], RZ ;  /* 0x000114ff01007387 */ /* 0x0003e20000100800 */
[----:B------:R2:W3:Y:S03]  /*0280*/  F2I.FTZ.U32.TRUNC.NTZ R5, R4 ;  /* 0x0000000400057305 */ /* 0x0004e6000021f000 */
[----:B------:R1:W-:Y:S04]  /*0290*/  STL [R1+0x118], RZ ;  /* 0x000118ff01007387 */ /* 0x0003e80000100800 */
[----:B------:R1:W-:Y:S01]  /*02a0*/  STL [R1+0x11c], RZ ;  /* 0x00011cff01007387 */ /* 0x0003e20000100800 */
[----:B--2---:R-:W-:-:S03]  /*02b0*/  IMAD.MOV.U32 R4, RZ, RZ, RZ ;  /* 0x000000ffff047224 */ /* 0x004fc600078e00ff */
[----:B------:R1:W-:Y:S04]  /*02c0*/  STL [R1+0x100], RZ ;  /* 0x000100ff01007387 */ /* 0x0003e80000100800 */
[----:B------:R1:W-:Y:S01]  /*02d0*/  STL [R1+0x104], RZ ;  /* 0x000104ff01007387 */ /* 0x0003e20000100800 */
[----:B---3--:R-:W-:-:S03]  /*02e0*/  IMAD.MOV R6, RZ, RZ, -R5 ;  /* 0x000000ffff067224 */ /* 0x008fc600078e0a05 */
[----:B------:R1:W-:Y:S01]  /*02f0*/  STL [R1+0x108], RZ ;  /* 0x000108ff01007387 */ /* 0x0003e20000100800 */
[----:B------:R-:W-:Y:S02]  /*0300*/  IMAD R9, R6, R7, RZ ;  /* 0x0000000706097224 */ /* 0x000fe400078e02ff */
[----:B------:R-:W-:Y:S01]  /*0310*/  IMAD.MOV.U32 R6, RZ, RZ, R8 ;  /* 0x000000ffff067224 */ /* 0x000fe200078e0008 */
[----:B------:R1:W-:Y:S01]  /*0320*/  STL [R1+0x10c], RZ ;  /* 0x00010cff01007387 */ /* 0x0003e20000100800 */
[----:B------:R-:W-:-:S03]  /*0330*/  IMAD.HI.U32 R5, R5, R9, R4 ;  /* 0x0000000905057227 */ /* 0x000fc600078e0004 */
[----:B------:R1:W-:Y:S03]  /*0340*/  STL [R1+0xf0], RZ ;  /* 0x0000f0ff01007387 */ /* 0x0003e60000100800 */
[----:B------:R-:W-:Y:S01]  /*0350*/  IMAD.HI.U32 R5, R5, R6, RZ ;  /* 0x0000000605057227 */ /* 0x000fe200078e00ff */
[----:B------:R1:W-:Y:S03]  /*0360*/  STL [R1+0xf4], RZ ;  /* 0x0000f4ff01007387 */ /* 0x0003e60000100800 */
[----:B------:R-:W-:Y:S01]  /*0370*/  IMAD R2, R5, R2, R6 ;  /* 0x0000000205027224 */ /* 0x000fe200078e0206 */
[----:B------:R1:W-:Y:S04]  /*0380*/  STL [R1+0xf8], RZ ;  /* 0x0000f8ff01007387 */ /* 0x0003e80000100800 */
[----:B------:R-:W-:Y:S01]  /*0390*/  ISETP.GT.U32.AND P1, PT, R7, R2, PT ;  /* 0x000000020700720c */ /* 0x000fe20003f24070 */
[----:B------:R1:W-:Y:S04]  /*03a0*/  STL [R1+0xfc], RZ ;  /* 0x0000fcff01007387 */ /* 0x0003e80000100800 */
[----:B------:R1:W-:Y:S04]  /*03b0*/  STL [R1+0xe0], RZ ;  /* 0x0000e0ff01007387 */ /* 0x0003e80000100800 */
[----:B------:R1:W-:Y:S04]  /*03c0*/  STL [R1+0xe4], RZ ;  /* 0x0000e4ff01007387 */ /* 0x0003e80000100800 */
[----:B------:R-:W-:Y:S01]  /*03d0*/  @!P1 IMAD.IADD R2, R2, 0x1, -R7 ;  /* 0x0000000102029824 */ /* 0x000fe200078e0a07 */
[----:B------:R1:W-:Y:S01]  /*03e0*/  STL [R1+0xe8], RZ ;  /* 0x0000e8ff01007387 */ /* 0x0003e20000100800 */
[----:B------:R-:W-:-:S02]  /*03f0*/  @!P1 IADD3 R5, R5, 0x1, RZ ;  /* 0x0000000105059810 */ /* 0x000fc40007ffe0ff */
[----:B------:R-:W-:Y:S01]  /*0400*/  ISETP.NE.AND P1, PT, R0, RZ, PT ;  /* 0x000000ff0000720c */ /* 0x000fe20003f25270 */
[----:B------:R1:W-:Y:S01]  /*0410*/  STL [R1+0xec], RZ ;  /* 0x0000ecff01007387 */ /* 0x0003e20000100800 */
[----:B------:R-:W-:Y:S02]  /*0420*/  ISETP.GE.U32.AND P0, PT, R2, R7, PT ;  /* 0x000000070200720c */ /* 0x000fe40003f06070 */
[----:B------:R-:W-:Y:S01]  /*0430*/  LOP3.LUT R2, R3, R0, RZ, 0x3c, !PT ;  /* 0x0000000003027212 */ /* 0x000fe200078e3cff */
[----:B------:R1:W-:Y:S03]  /*0440*/  STL [R1+0xd0], RZ ;  /* 0x0000d0ff01007387 */ /* 0x0003e60000100800 */
[----:B------:R-:W-:Y:S01]  /*0450*/  ISETP.GE.AND P2, PT, R2, RZ, PT ;  /* 0x000000ff0200720c */ /* 0x000fe20003f46270 */
[----:B------:R1:W-:Y:S01]  /*0460*/  STL [R1+0xd4], RZ ;  /* 0x0000d4ff01007387 */ /* 0x0003e20000100800 */
[----:B------:R-:W-:-:S03]  /*0470*/  IMAD.MOV.U32 R2, RZ, RZ, c[0x0][0x178] ;  /* 0x00005e00ff027624 */ /* 0x000fc600078e00ff */
[----:B------:R1:W-:Y:S02]  /*0480*/  STL [R1+0xd8], RZ ;  /* 0x0000d8ff01007387 */ /* 0x0003e40000100800 */
[----:B------:R-:W-:Y:S02]  /*0490*/  @P0 IADD3 R5, R5, 0x1, RZ ;  /* 0x0000000105050810 */ /* 0x000fe40007ffe0ff */
[----:B------:R1:W-:Y:S01]  /*04a0*/  STL [R1+0xdc], RZ ;  /* 0x0000dcff01007387 */ /* 0x0003e20000100800 */
[----:B------:R-:W-:Y:S02]  /*04b0*/  IADD3 R2, R2, 0xff, RZ ;  /* 0x000000ff02027810 */ /* 0x000fe40007ffe0ff */
[----:B------:R-:W-:Y:S01]  /*04c0*/  IMAD.MOV.U32 R4, RZ, RZ, R5 ;  /* 0x000000ffff047224 */ /* 0x000fe200078e0005 */
[----:B------:R1:W-:Y:S01]  /*04d0*/  STL [R1+0xc0], RZ ;  /* 0x0000c0ff01007387 */ /* 0x0003e20000100800 */
[----:B------:R-:W-:Y:S02]  /*04e0*/  SHF.R.S32.HI R5, RZ, 0x1f, R2 ;  /* 0x0000001fff057819 */ /* 0x000fe40000011402 */
[----:B------:R-:W-:Y:S01]  /*04f0*/  @!P2 IMAD.MOV R4, RZ, RZ, -R4 ;  /* 0x000000ffff04a224 */ /* 0x000fe200078e0a04 */
[----:B------:R1:W-:Y:S01]  /*0500*/  STL [R1+0xc4], RZ ;  /* 0x0000c4ff01007387 */ /* 0x0003e20000100800 */
[----:B------:R-:W-:-:S02]  /*0510*/  @!P1 LOP3.LUT R4, RZ, R0, RZ, 0x33, !PT ;  /* 0x00000000ff049212 */ /* 0x000fc400078e33ff */
[----:B------:R-:W-:Y:S01]  /*0520*/  LEA.HI R5, R5, R2, RZ, 0x8 ;  /* 0x0000000205057211 */ /* 0x000fe200078f40ff */
[----:B------:R1:W-:Y:S02]  /*0530*/  STL [R1+0xc8], RZ ;  /* 0x0000c8ff01007387 */ /* 0x0003e40000100800 */
[----:B------:R-:W-:Y:S02]  /*0540*/  IMAD.SHL.U32 R2, R4, 0x8, RZ ;  /* 0x0000000804027824 */ /* 0x000fe400078e00ff */
[----:B------:R1:W-:Y:S01]  /*0550*/  STL [R1+0xcc], RZ ;  /* 0x0000ccff01007387 */ /* 0x0003e20000100800 */
[----:B------:R-:W-:Y:S02]  /*0560*/  IMAD.MOV R4, RZ, RZ, -R4 ;  /* 0x000000ffff047224 */ /* 0x000fe400078e0a04 */
[----:B------:R-:W-:Y:S01]  /*0570*/  LEA.HI.SX32 R5, R5, -R2, 0x18 ;  /* 0x8000000205057211 */ /* 0x000fe200078fc2ff */
[----:B------:R1:W-:Y:S01]  /*0580*/  STL [R1+0xb0], RZ ;  /* 0x0000b0ff01007387 */ /* 0x0003e20000100800 */
[----:B------:R-:W-:-:S02]  /*0590*/  IMAD R9, R0, R4, R3 ;  /* 0x0000000400097224 */ /* 0x000fc400078e0203 */
[----:B------:R-:W-:Y:S01]  /*05a0*/  IMNMX R10, R5, 0x8, PT ;  /* 0x00000008050a7817 */ /* 0x000fe20003800200 */
[----:B------:R1:W-:Y:S01]  /*05b0*/  STL [R1+0xb4], RZ ;  /* 0x0000b4ff01007387 */ /* 0x0003e20000100800 */
[----:B------:R-:W-:Y:S02]  /*05c0*/  IMAD.MOV.U32 R4, RZ, RZ, RZ ;  /* 0x000000ffff047224 */ /* 0x000fe400078e00ff */
[-C--:B------:R-:W-:Y:S01]  /*05d0*/  IABS R8, R10.reuse ;  /* 0x0000000a00087213 */ /* 0x080fe20000000000 */
[----:B------:R1:W-:Y:S01]  /*05e0*/  STL [R1+0xb8], RZ ;  /* 0x0000b8ff01007387 */ /* 0x0003e20000100800 */
[----:B------:R-:W-:Y:S02]  /*05f0*/  IABS R0, R10 ;  /* 0x0000000a00007213 */ /* 0x000fe40000000000 */
[----:B------:R-:W2:Y:S01]  /*0600*/  I2F.RP R6, R8 ;  /* 0x0000000800067306 */ /* 0x000ea20000209400 */
[----:B------:R1:W-:Y:S04]  /*0610*/  STL [R1+0xbc], RZ ;  /* 0x0000bcff01007387 */ /* 0x0003e80000100800 */
[----:B------:R1:W-:Y:S04]  /*0620*/  STL [R1+0xa0], RZ ;  /* 0x0000a0ff01007387 */ /* 0x0003e80000100800 */
[----:B------:R1:W-:Y:S04]  /*0630*/  STL [R1+0xa4], RZ ;  /* 0x0000a4ff01007387 */ /* 0x0003e80000100800 */
[----:B------:R1:W-:Y:S01]  /*0640*/  STL [R1+0xa8], RZ ;  /* 0x0000a8ff01007387 */ /* 0x0003e20000100800 */
[----:B--2---:R-:W2:Y:S03]  /*0650*/  MUFU.RCP R6, R6 ;  /* 0x0000000600067308 */ /* 0x004ea60000001000 */
[----:B------:R1:W-:Y:S04]  /*0660*/  STL [R1+0xac], RZ ;  /* 0x0000acff01007387 */ /* 0x0003e80000100800 */
[----:B------:R1:W-:Y:S04]  /*0670*/  STL [R1+0x90], RZ ;  /* 0x000090ff01007387 */ /* 0x0003e80000100800 */
[----:B------:R1:W-:Y:S04]  /*0680*/  STL [R1+0x94], RZ ;  /* 0x000094ff01007387 */ /* 0x0003e80000100800 */
[----:B------:R1:W-:Y:S01]  /*0690*/  STL [R1+0x98], RZ ;  /* 0x000098ff01007387 */ /* 0x0003e20000100800 */
[----:B--2---:R-:W-:-:S03]  /*06a0*/  IADD3 R5, R6, 0xffffffe, RZ ;  /* 0x0ffffffe06057810 */ /* 0x004fc60007ffe0ff */
[----:B------:R1:W-:Y:S04]  /*06b0*/  STL [R1+0x9c], RZ ;  /* 0x00009cff01007387 */ /* 0x0003e80000100800 */
[----:B------:R1:W-:Y:S01]  /*06c0*/  STL [R1+0x80], RZ ;  /* 0x000080ff01007387 */ /* 0x0003e20000100800 */
[----:B------:R-:W2:Y:S03]  /*06d0*/  F2I.FTZ.U32.TRUNC.NTZ R5, R5 ;  /* 0x0000000500057305 */ /* 0x000ea6000021f000 */
[----:B------:R1:W-:Y:S04]  /*06e0*/  STL [R1+0x84], RZ ;  /* 0x000084ff01007387 */ /* 0x0003e80000100800 */
[----:B------:R1:W-:Y:S04]  /*06f0*/  STL [R1+0x88], RZ ;  /* 0x000088ff01007387 */ /* 0x0003e80000100800 */
[----:B------:R1:W-:Y:S04]  /*0700*/  STL [R1+0x8c], RZ ;  /* 0x00008cff01007387 */ /* 0x0003e80000100800 */
[----:B------:R1:W-:Y:S01]  /*0710*/  STL [R1+0x70], RZ ;  /* 0x000070ff01007387 */ /* 0x0003e20000100800 */
[----:B--2---:R-:W-:-:S03]  /*0720*/  IMAD.MOV R7, RZ, RZ, -R5 ;  /* 0x000000ffff077224 */ /* 0x004fc600078e0a05 */
[----:B------:R1:W-:Y:S01]  /*0730*/  STL [R1+0x74], RZ ;  /* 0x000074ff01007387 */ /* 0x0003e20000100800 */
[----:B------:R-:W-:Y:S01]  /*0740*/  IMAD.MOV.U32 R3, RZ, RZ, R7 ;  /* 0x000000ffff037224 */ /* 0x000fe200078e0007 */
[----:B------:R-:W-:Y:S02]  /*0750*/  IABS R7, R9 ;  /* 0x0000000900077213 */ /* 0x000fe40000000000 */
[----:B------:R1:W-:Y:S01]  /*0760*/  STL [R1+0x78], RZ ;  /* 0x000078ff01007387 */ /* 0x0003e20000100800 */
[----:B------:R-:W-:-:S03]  /*0770*/  IMAD R3, R3, R8, RZ ;  /* 0x0000000803037224 */ /* 0x000fc600078e02ff */
[----:B------:R1:W-:Y:S01]  /*0780*/  STL [R1+0x7c], RZ ;  /* 0x00007cff01007387 */ /* 0x0003e20000100800 */
[----:B------:R-:W-:-:S03]  /*0790*/  IMAD.HI.U32 R4, R5, R3, R4 ;  /* 0x0000000305047227 */ /* 0x000fc600078e0004 */
[----:B------:R1:W-:Y:S01]  /*07a0*/  STL [R1+0x60], RZ ;  /* 0x000060ff01007387 */ /* 0x0003e20000100800 */
[----:B------:R-:W-:Y:S02]  /*07b0*/  IMAD.MOV R3, RZ, RZ, -R0 ;  /* 0x000000ffff037224 */ /* 0x000fe400078e0a00 */
[----:B------:R-:W-:Y:S01]  /*07c0*/  IMAD.HI.U32 R0, R4, R7, RZ ;  /* 0x0000000704007227 */ /* 0x000fe200078e00ff */
[----:B------:R1:W-:Y:S03]  /*07d0*/  STL [R1+0x64], RZ ;  /* 0x000064ff01007387 */ /* 0x0003e60000100800 */
[----:B------:R-:W-:Y:S01]  /*07e0*/  IMAD R3, R0, R3, R7 ;  /* 0x0000000300037224 */ /* 0x000fe200078e0207 */
[----:B------:R1:W-:Y:S01]  /*07f0*/  STL [R1+0x68], RZ ;  /* 0x000068ff01007387 */ /* 0x0003e20000100800 */
[----:B------:R-:W-:-:S03]  /*0800*/  CS2R R6, SRZ ;  /* 0x0000000000067805 */ /* 0x000fc6000001ff00 */
[----:B------:R1:W-:Y:S01]  /*0810*/  STL [R1+0x6c], RZ ;  /* 0x00006cff01007387 */ /* 0x0003e20000100800 */
[----:B------:R-:W-:-:S03]  /*0820*/  ISETP.GT.U32.AND P1, PT, R8, R3, PT ;  /* 0x000000030800720c */ /* 0x000fc60003f24070 */
[----:B------:R1:W-:Y:S04]  /*0830*/  STL [R1+0x50], RZ ;  /* 0x000050ff01007387 */ /* 0x0003e80000100800 */
[----:B------:R1:W-:Y:S04]  /*0840*/  STL [R1+0x54], RZ ;  /* 0x000054ff01007387 */ /* 0x0003e80000100800 */
[----:B------:R1:W-:Y:S02]  /*0850*/  STL [R1+0x58], RZ ;  /* 0x000058ff01007387 */ /* 0x0003e40000100800 */
[----:B------:R-:W-:Y:S01]  /*0860*/  @!P1 IMAD.IADD R3, R3, 0x1, -R8 ;  /* 0x0000000103039824 */ /* 0x000fe200078e0a08 */
[----:B------:R-:W-:Y:S01]  /*0870*/  @!P1 IADD3 R0, R0, 0x1, RZ ;  /* 0x0000000100009810 */ /* 0x000fe20007ffe0ff */
[----:B------:R1:W-:Y:S01]  /*0880*/  STL [R1+0x5c], RZ ;  /* 0x00005cff01007387 */ /* 0x0003e20000100800 */
[----:B------:R-:W-:-:S02]  /*0890*/  ISETP.NE.AND P1, PT, R10, RZ, PT ;  /* 0x000000ff0a00720c */ /* 0x000fc40003f25270 */
[----:B------:R-:W-:Y:S01]  /*08a0*/  ISETP.GE.U32.AND P0, PT, R3, R8, PT ;  /* 0x000000080300720c */ /* 0x000fe20003f06070 */
[----:B------:R1:W-:Y:S01]  /*08b0*/  STL [R1+0x40], RZ ;  /* 0x000040ff01007387 */ /* 0x0003e20000100800 */
[----:B------:R-:W-:-:S03]  /*08c0*/  LOP3.LUT R3, R9, R10, RZ, 0x3c, !PT ;  /* 0x0000000a09037212 */ /* 0x000fc600078e3cff */
[----:B------:R1:W-:Y:S01]  /*08d0*/  STL [R1+0x44], RZ ;  /* 0x000044ff01007387 */ /* 0x0003e20000100800 */
[----:B------:R-:W-:Y:S01]  /*08e0*/  ISETP.GE.AND P2, PT, R3, RZ, PT ;  /* 0x000000ff0300720c */ /* 0x000fe20003f46270 */
[----:B------:R-:W-:Y:S02]  /*08f0*/  IMAD.MOV.U32 R3, RZ, RZ, c[0x0][0x180] ;  /* 0x00006000ff037624 */ /* 0x000fe400078e00ff */
[----:B------:R1:W-:Y:S03]  /*0900*/  STL [R1+0x48], RZ ;  /* 0x000048ff01007387 */ /* 0x0003e60000100800 */
[----:B------:R-:W-:Y:S01]  /*0910*/  IADD3 R3, R3, 0x7f, RZ ;  /* 0x0000007f03037810 */ /* 0x000fe20007ffe0ff */
[----:B------:R1:W-:Y:S01]  /*0920*/  STL [R1+0x4c], RZ ;  /* 0x00004cff01007387 */ /* 0x0003e20000100800 */
[----:B------:R-:W-:Y:S02]  /*0930*/  @P0 IADD3 R0, R0, 0x1, RZ ;  /* 0x0000000100000810 */ /* 0x000fe40007ffe0ff */
[----:B------:R-:W-:Y:S01]  /*0940*/  ISETP.GE.AND P0, PT, R3, 0x80, PT ;  /* 0x000000800300780c */ /* 0x000fe20003f06270 */
[----:B------:R1:W-:Y:S02]  /*0950*/  STL [R1+0x30], RZ ;  /* 0x000030ff01007387 */ /* 0x0003e40000100800 */
[----:B------:R-:W-:Y:S01]  /*0960*/  @!P2 IMAD.MOV R0, RZ, RZ, -R0 ;  /* 0x000000ffff00a224 */ /* 0x000fe200078e0a00 */
[----:B------:R-:W-:Y:S01]  /*0970*/  @!P1 LOP3.LUT R0, RZ, R10, RZ, 0x33, !PT ;  /* 0x0000000aff009212 */ /* 0x000fe200078e33ff */
[----:B------:R1:W-:Y:S04]  /*0980*/  STL [R1+0x34], RZ ;  /* 0x000034ff01007387 */ /* 0x0003e80000100800 */
[----:B------:R1:W-:Y:S01]  /*0990*/  STL [R1+0x38], RZ ;  /* 0x000038ff01007387 */ /* 0x0003e20000100800 */
[----:B------:R-:W-:-:S02]  /*09a0*/  IMAD.MOV R5, RZ, RZ, -R0 ;  /* 0x000000ffff057224 */ /* 0x000fc400078e0a00 */
[----:B------:R-:W-:Y:S01]  /*09b0*/  IMAD.SHL.U32 R29, R0, 0x200, RZ ;  /* 0x00000200001d7824 */ /* 0x000fe200078e00ff */
[----:B------:R1:W-:Y:S01]  /*09c0*/  STL [R1+0x3c], RZ ;  /* 0x00003cff01007387 */ /* 0x0003e20000100800 */
[----:B------:R-:W-:Y:S01]  /*09d0*/  IMAD R5, R10, R5, R9 ;  /* 0x000000050a057224 */ /* 0x000fe200078e0209 */
[----:B0-----:R-:W-:Y:S01]  /*09e0*/  LOP3.LUT R0, R28, 0xff, RZ, 0xc0, !PT ;  /* 0x000000ff1c007812 */ /* 0x001fe200078ec0ff */
[----:B------:R-:W-:Y:S01]  /*09f0*/  CS2R R8, SRZ ;  /* 0x0000000000087805 */ /* 0x000fe2000001ff00 */
[----:B------:R1:W-:Y:S01]  /*0a00*/  STL [R1+0x20], RZ ;  /* 0x000020ff01007387 */ /* 0x0003e20000100800 */
[----:B------:R-:W-:Y:S01]  /*0a10*/  IMAD.IADD R2, R2, 0x1, R5 ;  /* 0x0000000102027824 */ /* 0x000fe200078e0205 */
[----:B------:R-:W-:Y:S01]  /*0a20*/  CS2R R10, SRZ ;  /* 0x00000000000a7805 */ /* 0x000fe2000001ff00 */
[----:B------:R-:W-:Y:S01]  /*0a30*/  CS2R R4, SRZ ;  /* 0x0000000000047805 */ /* 0x000fe2000001ff00 */
[----:B------:R1:W-:Y:S01]  /*0a40*/  STL [R1+0x24], RZ ;  /* 0x000024ff01007387 */ /* 0x0003e20000100800 */
[----:B------:R-:W-:Y:S01]  /*0a50*/  IMAD R2, R2, 0x100, R0 ;  /* 0x0000010002027824 */ /* 0x000fe200078e0200 */
[----:B------:R-:W-:-:S02]  /*0a60*/  LOP3.LUT R28, R28, 0x80, RZ, 0xc0, !PT ;  /* 0x000000801c1c7812 */ /* 0x000fc400078ec0ff */
[----:B------:R1:W-:Y:S04]  /*0a70*/  STL [R1+0x28], RZ ;  /* 0x000028ff01007387 */ /* 0x0003e80000100800 */
[----:B------:R1:W-:Y:S04]  /*0a80*/  STL [R1+0x2c], RZ ;  /* 0x00002cff01007387 */ /* 0x0003e80000100800 */
[----:B------:R1:W-:Y:S04]  /*0a90*/  STL [R1+0x10], RZ ;  /* 0x000010ff01007387 */ /* 0x0003e80000100800 */
[----:B------:R1:W-:Y:S04]  /*0aa0*/  STL [R1+0x14], RZ ;  /* 0x000014ff01007387 */ /* 0x0003e80000100800 */
[----:B------:R1:W-:Y:S04]  /*0ab0*/  STL [R1+0x18], RZ ;  /* 0x000018ff01007387 */ /* 0x0003e80000100800 */
[----:B------:R1:W-:Y:S04]  /*0ac0*/  STL [R1+0x1c], RZ ;  /* 0x00001cff01007387 */ /* 0x0003e80000100800 */
[----:B------:R1:W-:Y:S04]  /*0ad0*/  STL [R1], RZ ;  /* 0x000000ff01007387 */ /* 0x0003e80000100800 */
[----:B------:R1:W-:Y:S04]  /*0ae0*/  STL [R1+0x4], RZ ;  /* 0x000004ff01007387 */ /* 0x0003e80000100800 */
        /* <DEDUP_REMOVED lines=133> */
[----:B------:R1:W-:Y:S04]  /*1340*/  STL [R1+0xfb0], R29 ;  /* 0x000fb01d01007387 */ /* 0x0003e80000100800 */
[----:B------:R1:W-:Y:S04]  /*1350*/  STL [R1+0x1bf4], R2 ;  /* 0x001bf40201007387 */ /* 0x0003e80000100800 */
        /* <DEDUP_REMOVED lines=16> */
[----:B------:R1:W-:Y:S01]  /*1460*/  STL [R1+0x3dc], RZ ;  /* 0x0003dcff01007387 */ /* 0x0003e20000100800 */
[----:B------:R-:W-:Y:S05]  /*1470*/  @!P0 BRA `(.L_x_0) ;  /* 0x0007abc000008947 */ /* 0x000fea0003800000 */
[----:B------:R-:W-:Y:S01]  /*1480*/  IABS R0, c[0x0][0x178] ;  /* 0x00005e0000007a13 */ /* 0x000fe20000000000 */
[----:B------:R-:W-:Y:S01]  /*1490*/  IMAD.MOV.U32 R27, RZ, RZ, R2 ;  /* 0x000000ffff1b7224 */ /* 0x000fe200078e0002 */
[----:B------:R-:W-:-:S02]  /*14a0*/  IABS R22, c[0x0][0x17c] ;  /* 0x00005f0000167a13 */ /* 0x000fc40000000000 */
[----:B-1----:R-:W0:Y:S08]  /*14b0*/  I2F.RP R2, R0 ;  /* 0x0000000000027306 */ /* 0x002e300000209400 */
[----:B------:R-:W1:Y:S08]  /*14c0*/  I2F.RP R8, R22 ;  /* 0x0000001600087306 */ /* 0x000e700000209400 */
[----:B0-----:R-:W0:Y:S08]  /*14d0*/  MUFU.RCP R2, R2 ;  /* 0x0000000200027308 */ /* 0x001e300000001000 */
[----:B-1----:R-:W1:Y:S01]  /*14e0*/  MUFU.RCP R8, R8 ;  /* 0x0000000800087308 */ /* 0x002e620000001000 */
[----:B0-----:R-:W-:-:S02]  /*14f0*/  IADD3 R6, R2, 0xffffffe, RZ ;  /* 0x0ffffffe02067810 */ /* 0x001fc40007ffe0ff */
[----:B------:R-:W-:-:S05]  /*1500*/  LEA.HI R2, R28, R29, RZ, 0x19 ;  /* 0x0000001d1c027211 */ /* 0x000fca00078fc8ff */
[----:B------:R0:W2:Y:S01]  /*1510*/  F2I.FTZ.U32.TRUNC.NTZ R7, R6 ;  /* 0x0000000600077305 */ /* 0x0000a2000021f000 */
[----:B------:R-:W-:Y:S02]  /*1520*/  IADD3 R12, R2, 0x1fc, RZ ;  /* 0x000001fc020c7810 */ /* 0x000fe40007ffe0ff */
[----:B-1----:R-:W-:Y:S02]  /*1530*/  IADD3 R4, R8, 0xffffffe, RZ ;  /* 0x0ffffffe08047810 */ /* 0x002fe40007ffe0ff */
[----:B------:R-:W-:-:S03]  /*1540*/  IABS R8, R27 ;  /* 0x0000001b00087213 */ /* 0x000fc60000000000 */
[----:B------:R1:W3:Y:S01]  /*1550*/  F2I.FTZ.U32.TRUNC.NTZ R5, R4 ;  /* 0x0000000400057305 */ /* 0x0002e2000021f000 */
[----:B0-----:R-:W-:Y:S01]  /*1560*/  IMAD.MOV.U32 R6, RZ, RZ, RZ ;  /* 0x000000ffff067224 */ /* 0x001fe200078e00ff */
[C---:B------:R-:W-:Y:S02]  /*1570*/  IADD3 R14, R2.reuse, 0x1fa, RZ ;  /* 0x000001fa020e7810 */ /* 0x040fe40007ffe0ff */
[----:B------:R-:W-:Y:S02]  /*1580*/  IADD3 R10, R2, 0x1f8, RZ ;  /* 0x000001f8020a7810 */ /* 0x000fe40007ffe0ff */
[----:B------:R-:W-:Y:S01]  /*1590*/  IABS R13, R14 ;  /* 0x0000000e000d7213 */ /* 0x000fe20000000000 */
[----:B--2---:R-:W-:Y:S01]  /*15a0*/  IMAD.MOV R9, RZ, RZ, -R7 ;  /* 0x000000ffff097224 */ /* 0x004fe200078e0a07 */
[----:B------:R-:W-:Y:S01]  /*15b0*/  IABS R16, R10 ;  /* 0x0000000a00107213 */ /* 0x000fe20000000000 */
[----:B-1----:R-:W-:Y:S01]  /*15c0*/  IMAD.MOV.U32 R4, RZ, RZ, RZ ;  /* 0x000000ffff047224 */ /* 0x002fe200078e00ff */
[----:B------:R-:W-:Y:S01]  /*15d0*/  ISETP.GE.AND P2, PT, R12, RZ, PT ;  /* 0x000000ff0c00720c */ /* 0x000fe20003f46270 */
[----:B------:R-:W-:Y:S01]  /*15e0*/  IMAD R9, R9, R0, RZ ;  /* 0x0000000009097224 */ /* 0x000fe200078e02ff */
[----:B------:R-:W-:-:S02]  /*15f0*/  IADD3 R24, R2, 0x1e, RZ ;  /* 0x0000001e02187810 */ /* 0x000fc40007ffe0ff */
[C---:B------:R-:W-:Y:S01]  /*1600*/  IADD3 R25, R2.reuse, 0x1c, RZ ;  /* 0x0000001c02197810 */ /* 0x040fe20007ffe0ff */
[----:B------:R-:W-:Y:S01]  /*1610*/  IMAD.HI.U32 R7, R7, R9, R6 ;  /* 0x0000000907077227 */ /* 0x000fe200078e0006 */
[----:B------:R-:W-:Y:S02]  /*1620*/  SHF.R.S32.HI R6, RZ, 0x1f, R3 ;  /* 0x0000001fff067819 */ /* 0x000fe40000011403 */
[----:B------:R-:W-:Y:S01]  /*1630*/  IADD3 R9, R2, 0x1fe, RZ ;  /* 0x000001fe02097810 */ /* 0x000fe20007ffe0ff */
[----:B---3--:R-:W-:Y:S01]  /*1640*/  IMAD.MOV R11, RZ, RZ, -R5 ;  /* 0x000000ffff0b7224 */ /* 0x008fe200078e0a05 */
[----:B------:R-:W-:Y:S01]  /*1650*/  LEA.HI R3, R6, R3, RZ, 0x7 ;  /* 0x0000000306037211 */ /* 0x000fe200078f38ff */
[----:B------:R-:W-:Y:S01]  /*1660*/  IMAD.HI.U32 R7, R7, R8, RZ ;  /* 0x0000000807077227 */ /* 0x000fe200078e00ff */
[----:B------:R-:W-:Y:S02]  /*1670*/  IABS R6, R12 ;  /* 0x0000000c00067213 */ /* 0x000fe40000000000 */
[----:B------:R-:W-:Y:S01]  /*1680*/  IABS R15, R9 ;  /* 0x00000009000f7213 */ /* 0x000fe20000000000 */
[----:B------:R0:W-:Y:S01]  /*1690*/  STL [R1+0x410], R3 ;  /* 0x0004100301007387 */ /* 0x0001e20000100800 */
[----:B------:R-:W-:Y:S01]  /*16a0*/  IMAD.MOV R7, RZ, RZ, -R7 ;  /* 0x000000ffff077224 */ /* 0x000fe200078e0a07 */
[----:B------:R-:W-:-:S02]  /*16b0*/  IADD3 R12, R2, 0x1f4, RZ ;  /* 0x000001f4020c7810 */ /* 0x000fc40007ffe0ff */
[----:B------:R-:W-:Y:S01]  /*16c0*/  ISETP.GE.AND P4, PT, R9, RZ, PT ;  /* 0x000000ff0900720c */ /* 0x000fe20003f86270 */
[----:B------:R-:W-:Y:S01]  /*16d0*/  IMAD R18, R0, R7, R8 ;  /* 0x0000000700127224 */ /* 0x000fe200078e0208 */
[C---:B------:R-:W-:Y:S02]  /*16e0*/  IADD3 R27, R2.reuse, 0x1a, RZ ;  /* 0x0000001a021b7810 */ /* 0x040fe40007ffe0ff */
[----:B------:R-:W-:Y:S01]  /*16f0*/  IADD3 R26, R2, 0x18, RZ ;  /* 0x00000018021a7810 */ /* 0x000fe20007ffe0ff */
[----:B0-----:R-:W-:Y:S01]  /*1700*/  IMAD R3, R11, R22, RZ ;  /* 0x000000160b037224 */ /* 0x001fe200078e02ff */
[----:B------:R-:W-:Y:S02]  /*1710*/  ISETP.GT.U32.AND P0, PT, R0, R18, PT ;  /* 0x000000120000720c */ /* 0x000fe40003f04070 */
[----:B------:R-:W-:Y:S01]  /*1720*/  IADD3 R11, R2, 0x1f6, RZ ;  /* 0x000001f6020b7810 */ /* 0x000fe20007ffe0ff */
[----:B------:R-:W-:-:S03]  /*1730*/  IMAD.HI.U32 R3, R5, R3, R4 ;  /* 0x0000000305037227 */ /* 0x000fc600078e0004 */
[----:B------:R-:W-:Y:S01]  /*1740*/  IABS R17, R11 ;  /* 0x0000000b00117213 */ /* 0x000fe20000000000 */
[----:B------:R-:W-:Y:S02]  /*1750*/  IMAD.MOV.U32 R5, RZ, RZ, R6 ;  /* 0x000000ffff057224 */ /* 0x000fe400078e0006 */
[----:B------:R-:W-:-:S04]  /*1760*/  IMAD.HI.U32 R4, R3, R15, RZ ;  /* 0x0000000f03047227 */ /* 0x000fc800078e00ff */
[----:B------:R-:W-:-:S04]  /*1770*/  IMAD.HI.U32 R6, R3, R5, RZ ;  /* 0x0000000503067227 */ /* 0x000fc800078e00ff */
[----:B------:R-:W-:Y:S02]  /*1780*/  IMAD.MOV R7, RZ, RZ, -R4 ;  /* 0x000000ffff077224 */ /* 0x000fe400078e0a04 */
[----:B------:R-:W-:Y:S02]  /*1790*/  IMAD.MOV R8, RZ, RZ, -R6 ;  /* 0x000000ffff087224 */ /* 0x000fe400078e0a06 */
[----:B------:R-:W-:-:S04]  /*17a0*/  IMAD.HI.U32 R6, R3, R13, RZ ;  /* 0x0000000d03067227 */ /* 0x000fc800078e00ff */
[C---:B------:R-:W-:Y:S02]  /*17b0*/  IMAD R7, R22.reuse, R7, R15 ;  /* 0x0000000716077224 */ /* 0x040fe400078e020f */
[C---:B------:R-:W-:Y:S02]  /*17c0*/  IMAD R5, R22.reuse, R8, R5 ;  /* 0x0000000816057224 */ /* 0x040fe400078e0205 */
[----:B------:R-:W-:Y:S01]  /*17d0*/  IMAD.MOV R6, RZ, RZ, -R6 ;  /* 0x000000ffff067224 */ /* 0x000fe200078e0a06 */
[C---:B------:R-:W-:Y:S01]  /*17e0*/  ISETP.GT.U32.AND P1, PT, R22.reuse, R7, PT ;  /* 0x000000071600720c */ /* 0x040fe20003f24070 */
[----:B------:R-:W-:Y:S01]  /*17f0*/  IMAD.MOV.U32 R4, RZ, RZ, R16 ;  /* 0x000000ffff047224 */ /* 0x000fe200078e0010 */
[C---:B------:R-:W-:Y:S01]  /*1800*/  ISETP.GT.U32.AND P3, PT, R22.reuse, R5, PT ;  /* 0x000000051600720c */ /* 0x040fe20003f64070 */
[----:B------:R-:W-:Y:S02]  /*1810*/  IMAD R13, R22, R6, R13 ;  /* 0x00000006160d7224 */ /* 0x000fe400078e020d */
[----:B------:R-:W-:-:S03]  /*1820*/  IMAD.HI.U32 R8, R3, R4, RZ ;  /* 0x0000000403087227 */ /* 0x000fc600078e00ff */
[----:B------:R-:W-:Y:S01]  /*1830*/  ISETP.GT.U32.AND P6, PT, R22, R13, PT ;  /* 0x0000000d1600720c */ /* 0x000fe20003fc4070 */
[----:B------:R-:W-:Y:S01]  /*1840*/  IMAD.MOV R15, RZ, RZ, -R8 ;  /* 0x000000ffff0f7224 */ /* 0x000fe200078e0a08 */
[----:B------:R-:W-:Y:S01]  /*1850*/  IADD3 R8, R2, 0x1f2, RZ ;  /* 0x000001f202087810 */ /* 0x000fe20007ffe0ff */
[----:B------:R-:W-:Y:S02]  /*1860*/  @!P0 IMAD.IADD R18, R18, 0x1, -R0 ;  /* 0x0000000112128824 */ /* 0x000fe400078e0a00 */
[----:B------:R-:W-:Y:S01]  /*1870*/  IMAD R15, R22, R15, R4 ;  /* 0x0000000f160f7224 */ /* 0x000fe200078e0204 */
[----:B------:R-:W-:Y:S01]  /*1880*/  IABS R9, R8 ;  /* 0x0000000800097213 */ /* 0x000fe20000000000 */
[----:B------:R-:W-:Y:S01]  /*1890*/  @!P1 IMAD.IADD R7, R7, 0x1, -R22 ;  /* 0x0000000107079824 */ /* 0x000fe200078e0a16 */
[----:B------:R-:W-:Y:S01]  /*18a0*/  ISETP.GT.U32.AND P0, PT, R0, R18, PT ;  /* 0x000000120000720c */ /* 0x000fe20003f04070 */
[----:B------:R-:W-:Y:S01]  /*18b0*/  IMAD.HI.U32 R6, R3, R17, RZ ;  /* 0x0000001103067227 */ /* 0x000fe200078e00ff */
[----:B------:R-:W-:-:S02]  /*18c0*/  ISETP.GT.U32.AND P1, PT, R22, R15, PT ;  /* 0x0000000f1600720c */ /* 0x000fc40003f24070 */
[C---:B------:R-:W-:Y:S01]  /*18d0*/  ISETP.GT.U32.AND P5, PT, R22.reuse, R7, PT ;  /* 0x000000071600720c */ /* 0x040fe20003fa4070 */
[----:B------:R-:W-:Y:S02]  /*18e0*/  @!P3 IMAD.IADD R5, R5, 0x1, -R22 ;  /* 0x000000010505b824 */ /* 0x000fe400078e0a16 */
[----:B------:R-:W-:Y:S02]  /*18f0*/  IMAD.MOV R6, RZ, RZ, -R6 ;  /* 0x000000ffff067224 */ /* 0x000fe400078e0a06 */
[----:B------:R-:W-:Y:S01]  /*1900*/  @!P6 IMAD.IADD R13, R13, 0x1, -R22 ;  /* 0x000000010d0de824 */ /* 0x000fe200078e0a16 */
[C---:B------:R-:W-:Y:S01]  /*1910*/  ISETP.GT.U32.AND P3, PT, R22.reuse, R5, PT ;  /* 0x000000051600720c */ /* 0x040fe20003f64070 */
[----:B------:R-:W-:Y:S01]  /*1920*/  IMAD R17, R22, R6, R17 ;  /* 0x0000000616117224 */ /* 0x000fe200078e0211 */
[----:B------:R-:W-:Y:S01]  /*1930*/  IABS R6, R12 ;  /* 0x0000000c00067213 */ /* 0x000fe20000000000 */
[----:B------:R-:W-:Y:S01]  /*1940*/  @!P0 IMAD.IADD R18, R18, 0x1, -R0 ;  /* 0x0000000112128824 */ /* 0x000fe200078e0a00 */
[C---:B------:R-:W-:Y:S01]  /*1950*/  ISETP.GT.U32.AND P6, PT, R22.reuse, R13, PT ;  /* 0x0000000d1600720c */ /* 0x040fe20003fc4070 */
[--C-:B------:R-:W-:Y:S01]  /*1960*/  @!P1 IMAD.IADD R15, R15, 0x1, -R22.reuse ;  /* 0x000000010f0f9824 */ /* 0x100fe200078e0a16 */
[----:B------:R-:W-:Y:S01]  /*1970*/  ISETP.GT.U32.AND P0, PT, R22, R17, PT ;  /* 0x000000111600720c */ /* 0x000fe20003f04070 */
[----:B------:R-:W-:Y:S01]  /*1980*/  IMAD.HI.U32 R0, R3, R6, RZ ;  /* 0x0000000603007227 */ /* 0x000fe200078e00ff */
[----:B------:R-:W-:Y:S01]  /*1990*/  ISETP.GE.AND P1, PT, R11, RZ, PT ;  /* 0x000000ff0b00720c */ /* 0x000fe20003f26270 */
[----:B------:R-:W-:Y:S02]  /*19a0*/  STL [R1+0x40c], R18 ;  /* 0x00040c1201007387 */ /* 0x000fe40000100800 */
[----:B------:R-:W-:Y:S01]  /*19b0*/  @!P5 IMAD.IADD R7, R7, 0x1, -R22 ;  /* 0x000000010707d824 */ /* 0x000fe200078e0a16 */
[----:B------:R-:W-:Y:S01]  /*19c0*/  ISETP.GE.AND P5, PT, R14, RZ, PT ;  /* 0x000000ff0e00720c */ /* 0x000fe20003fa6270 */
[----:B------:R-:W-:-:S04]  /*19d0*/  IMAD.HI.U32 R4, R3, R9, RZ ;  /* 0x0000000903047227 */ /* 0x000fc800078e00ff */
[----:B------:R-:W-:Y:S01]  /*19e0*/  @!P3 IMAD.IADD R5, R5, 0x1, -R22 ;  /* 0x000000010505b824 */ /* 0x000fe200078e0a16 */
[----:B------:R-:W-:Y:S01]  /*19f0*/  ISETP.GE.AND P3, PT, R10, RZ, PT ;  /* 0x000000ff0a00720c */ /* 0x000fe20003f66270 */
[----:B------:R-:W-:Y:S01]  /*1a00*/  IMAD.MOV R11, RZ, RZ, -R0 ;  /* 0x000000ffff0b7224 */ /* 0x000fe200078e0a00 */
[----:B------:R-:W-:Y:S01]  /*1a10*/  IADD3 R10, R2, 0x1e8, RZ ;  /* 0x000001e8020a7810 */ /* 0x000fe20007ffe0ff */
[----:B------:R-:W-:Y:S02]  /*1a20*/  IMAD.MOV R4, RZ, RZ, -R4 ;  /* 0x000000ffff047224 */ /* 0x000fe400078e0a04 */
[----:B------:R-:W-:Y:S01]  /*1a30*/  @!P6 IMAD.IADD R13, R13, 0x1, -R22 ;  /* 0x000000010d0de824 */ /* 0x000fe200078e0a16 */
[----:B------:R-:W-:Y:S01]  /*1a40*/  ISETP.GE.AND P6, PT, R12, RZ, PT ;  /* 0x000000ff0c00720c */ /* 0x000fe20003fc6270 */
[----:B------:R-:W-:Y:S02]  /*1a50*/  IMAD R11, R22, R11, R6 ;  /* 0x0000000b160b7224 */ /* 0x000fe400078e0206 */
[----:B------:R-:W-:-:S02]  /*1a60*/  IMAD.MOV.U32 R0, RZ, RZ, R5 ;  /* 0x000000ffff007224 */ /* 0x000fc400078e0005 */
[----:B------:R-:W-:Y:S02]  /*1a70*/  IMAD.MOV.U32 R16, RZ, RZ, R7 ;  /* 0x000000ffff107224 */ /* 0x000fe400078e0007 */
[----:B------:R-:W-:Y:S01]  /*1a80*/  @!P0 IMAD.IADD R17, R17, 0x1, -R22 ;  /* 0x0000000111118824 */ /* 0x000fe200078e0a16 */
[C---:B------:R-:W-:Y:S01]  /*1a90*/  ISETP.GT.U32.AND P0, PT, R22.reuse, R15, PT ;  /* 0x0000000f1600720c */ /* 0x040fe20003f04070 */
[----:B------:R-:W-:Y:S01]  /*1aa0*/  IMAD R9, R22, R4, R9 ;  /* 0x0000000416097224 */ /* 0x000fe200078e0209 */
[----:B------:R-:W-:Y:S01]  /*1ab0*/  IADD3 R4, R2, 0x1ee, RZ ;  /* 0x000001ee02047810 */ /* 0x000fe20007ffe0ff */
[----:B------:R-:W-:Y:S02]  /*1ac0*/  IMAD.MOV.U32 R7, RZ, RZ, R13 ;  /* 0x000000ffff077224 */ /* 0x000fe400078e000d */
[----:B------:R-:W-:Y:S01]  /*1ad0*/  @!P2 IMAD.MOV R0, RZ, RZ, -R0 ;  /* 0x000000ffff00a224 */ /* 0x000fe200078e0a00 */
[C---:B------:R-:W-:Y:S01]  /*1ae0*/  ISETP.GT.U32.AND P2, PT, R22.reuse, R11, PT ;  /* 0x0000000b1600720c */ /* 0x040fe20003f44070 */
[----:B------:R-:W-:Y:S01]  /*1af0*/  @!P4 IMAD.MOV R16, RZ, RZ, -R16 ;  /* 0x000000ffff10c224 */ /* 0x000fe200078e0a10 */
[C---:B------:R-:W-:Y:S01]  /*1b00*/  ISETP.GT.U32.AND P4, PT, R22.reuse, R17, PT ;  /* 0x000000111600720c */ /* 0x040fe20003f84070 */
[----:B------:R-:W-:Y:S01]  /*1b10*/  @!P5 IMAD.MOV R7, RZ, RZ, -R7 ;  /* 0x000000ffff07d224 */ /* 0x000fe200078e0a07 */
[----:B------:R-:W-:-:S02]  /*1b20*/  ISETP.GT.U32.AND P5, PT, R22, R9, PT ;  /* 0x000000091600720c */ /* 0x000fc40003fa4070 */
[----:B------:R-:W-:Y:S01]  /*1b30*/  STL [R1+0x88], R16 ;  /* 0x0000881001007387 */ /* 0x000fe20000100800 */
[--C-:B------:R-:W-:Y:S01]  /*1b40*/  @!P0 IMAD.IADD R15, R15, 0x1, -R22.reuse ;  /* 0x000000010f0f8824 */ /* 0x100fe200078e0a16 */
[----:B------:R-:W-:Y:S02]  /*1b50*/  IABS R6, R4 ;  /* 0x0000000400067213 */ /* 0x000fe40000000000 */
[----:B------:R0:W-:Y:S01]  /*1b60*/  STL [R1+0x60], R0 ;  /* 0x0000600001007387 */ /* 0x0001e20000100800 */
[----:B------:R-:W-:Y:S01]  /*1b70*/  IMAD.MOV.U32 R5, RZ, RZ, R15 ;  /* 0x000000ffff057224 */ /* 0x000fe200078e000f */
[----:B------:R-:W-:Y:S01]  /*1b80*/  ISETP.GE.AND P0, PT, R8, RZ, PT ;  /* 0x000000ff0800720c */ /* 0x000fe20003f06270 */
[--C-:B------:R-:W-:Y:S01]  /*1b90*/  @!P2 IMAD.IADD R11, R11, 0x1, -R22.reuse ;  /* 0x000000010b0ba824 */ /* 0x100fe200078e0a16 */
[----:B------:R1:W-:Y:S01]  /*1ba0*/  STL [R1+0x48], R7 ;  /* 0x0000480701007387 */ /* 0x0003e20000100800 */
[--C-:B------:R-:W-:Y:S01]  /*1bb0*/  @!P4 IMAD.IADD R17, R17, 0x1, -R22.reuse ;  /* 0x000000011111c824 */ /* 0x100fe200078e0a16 */
[----:B------:R-:W-:Y:S01]  /*1bc0*/  ISETP.GE.AND P2, PT, R4, RZ, PT ;  /* 0x000000ff0400720c */ /* 0x000fe20003f46270 */
[----:B------:R-:W-:Y:S01]  /*1bd0*/  @!P5 IMAD.IADD R9, R9, 0x1, -R22 ;  /* 0x000000010909d824 */ /* 0x000fe200078e0a16 */
[----:B------:R-:W-:Y:S01]  /*1be0*/  ISETP.GT.U32.AND P5, PT, R22, R11, PT ;  /* 0x0000000b1600720c */ /* 0x000fe20003fa4070 */
[----:B------:R-:W-:Y:S01]  /*1bf0*/  @!P3 IMAD.MOV R5, RZ, RZ, -R5 ;  /* 0x000000ffff05b224 */ /* 0x000fe200078e0a05 */
[----:B0-----:R-:W-:Y:S01]  /*1c00*/  IADD3 R0, R2, 0x1f0, RZ ;  /* 0x000001f002007810 */ /* 0x001fe20007ffe0ff */
[----:B------:R-:W-:Y:S01]  /*1c10*/  IMAD.HI.U32 R4, R3, R6, RZ ;  /* 0x0000000603047227 */ /* 0x000fe200078e00ff */
[----:B------:R-:W-:-:S02]  /*1c20*/  ISETP.GT.U32.AND P3, PT, R22, R9, PT ;  /* 0x000000091600720c */ /* 0x000fc40003f64070 */
[----:B-1----:R-:W-:Y:S01]  /*1c30*/  IABS R7, R0 ;  /* 0x0000000000077213 */ /* 0x002fe20000000000 */
[----:B------:R-:W-:Y:S01]  /*1c40*/  IMAD.MOV.U32 R8, RZ, RZ, R17 ;  /* 0x000000ffff087224 */ /* 0x000fe200078e0011 */
[----:B------:R-:W-:Y:S01]  /*1c50*/  ISETP.GE.AND P4, PT, R0, RZ, PT ;  /* 0x000000ff0000720c */ /* 0x000fe20003f86270 */
[----:B------:R0:W-:Y:S01]  /*1c60*/  STL [R1+0x24], R5 ;  /* 0x0000240501007387 */ /* 0x0001e20000100800 */
[----:B------:R-:W-:Y:S01]  /*1c70*/  IMAD.MOV R13, RZ, RZ, -R4 ;  /* 0x000000ffff0d7224 */ /* 0x000fe200078e0a04 */
[----:B------:R-:W-:Y:S01]  /*1c80*/  IADD3 R17, R2, 0x1e4, RZ ;  /* 0x000001e402117810 */ /* 0x000fe20007ffe0ff */
[----:B------:R-:W-:-:S04]  /*1c90*/  IMAD.HI.U32 R0, R3, R7, RZ ;  /* 0x0000000703007227 */ /* 0x000fc800078e00ff */
[----:B------:R-:W-:Y:S02]  /*1ca0*/  IMAD.MOV R0, RZ, RZ, -R0 ;  /* 0x000000ffff007224 */ /* 0x000fe400078e0a00 */
[----:B------:R-:W-:Y:S01]  /*1cb0*/  @!P5 IMAD.IADD R11, R11, 0x1, -R22 ;  /* 0x000000010b0bd824 */ /* 0x000fe200078e0a16 */
[----:B0-----:R-:W-:Y:S01]  /*1cc0*/  IADD3 R5, R2, 0x1ec, RZ ;  /* 0x000001ec02057810 */ /* 0x001fe20007ffe0ff */
[----:B------:R-:W-:Y:S01]  /*1cd0*/  IMAD R7, R22, R0, R7 ;  /* 0x0000000016077224 */ /* 0x000fe200078e0207 */
[----:B------:R-:W-:Y:S01]  /*1ce0*/  IADD3 R0, R2, 0x1ea, RZ ;  /* 0x000001ea02007810 */ /* 0x000fe20007ffe0ff */
[----:B------:R-:W-:Y:S01]  /*1cf0*/  @!P1 IMAD.MOV R8, RZ, RZ, -R8 ;  /* 0x000000ffff089224 */ /* 0x000fe200078e0a08 */
[----:B------:R-:W-:Y:S01]  /*1d00*/  ISETP.GE.AND P1, PT, R5, RZ, PT ;  /* 0x000000ff0500720c */ /* 0x000fe20003f26270 */
[----:B------:R-:W-:Y:S01]  /*1d10*/  IMAD.MOV.U32 R14, RZ, RZ, R11 ;  /* 0x000000ffff0e7224 */ /* 0x000fe200078e000b */
[C---:B------:R-:W-:Y:S01]  /*1d20*/  ISETP.GT.U32.AND P5, PT, R22.reuse, R7, PT ;  /* 0x000000071600720c */ /* 0x040fe20003fa4070 */
[----:B------:R-:W-:Y:S01]  /*1d30*/  @!P3 IMAD.IADD R9, R9, 0x1, -R22 ;  /* 0x000000010909b824 */ /* 0x000fe200078e0a16 */
[----:B------:R-:W-:Y:S01]  /*1d40*/  IABS R4, R5 ;  /* 0x0000000500047213 */ /* 0x000fe20000000000 */
[----:B------:R-:W-:Y:S01]  /*1d50*/  IMAD R5, R22, R13, R6 ;  /* 0x0000000d16057224 */ /* 0x000fe200078e0206 */
[----:B------:R0:W-:Y:S01]  /*1d60*/  STL [R1+0x1c], R8 ;  /* 0x00001c0801007387 */ /* 0x0001e20000100800 */
[----:B------:R-:W-:Y:S01]  /*1d70*/  @!P6 IMAD.MOV R14, RZ, RZ, -R14 ;  /* 0x000000ffff0ee224 */ /* 0x000fe200078e0a0e */
[----:B------:R-:W-:Y:S01]  /*1d80*/  ISETP.GE.AND P3, PT, R0, RZ, PT ;  /* 0x000000ff0000720c */ /* 0x000fe20003f66270 */
[----:B------:R-:W-:Y:S01]  /*1d90*/  IMAD.HI.U32 R6, R3, R4, RZ ;  /* 0x0000000403067227 */ /* 0x000fe200078e00ff */
[----:B------:R-:W-:-:S02]  /*1da0*/  ISETP.GT.U32.AND P6, PT, R22, R5, PT ;  /* 0x000000051600720c */ /* 0x000fc40003fc4070 */
[----:B------:R1:W-:Y:S01]  /*1db0*/  STL [R1+0x18], R14 ;  /* 0x0000180e01007387 */ /* 0x0003e20000100800 */
[----:B------:R-:W-:Y:S02]  /*1dc0*/  IMAD.MOV.U32 R12, RZ, RZ, R9 ;  /* 0x000000ffff0c7224 */ /* 0x000fe400078e0009 */
[----:B------:R-:W-:Y:S01]  /*1dd0*/  @!P5 IMAD.IADD R7, R7, 0x1, -R22 ;  /* 0x000000010707d824 */ /* 0x000fe200078e0a16 */
[----:B0-----:R-:W-:Y:S01]  /*1de0*/  IABS R8, R0 ;  /* 0x0000000000087213 */ /* 0x001fe20000000000 */
[----:B------:R-:W-:Y:S01]  /*1df0*/  IMAD.MOV R11, RZ, RZ, -R6 ;  /* 0x000000ffff0b7224 */ /* 0x000fe200078e0a06 */
[----:B------:R-:W-:Y:S01]  /*1e00*/  IADD3 R0, R2, 0x1e6, RZ ;  /* 0x000001e602007810 */ /* 0x000fe20007ffe0ff */
[----:B------:R-:W-:Y:S01]  /*1e10*/  @!P0 IMAD.MOV R12, RZ, RZ, -R12 ;  /* 0x000000ffff0c8224 */ /* 0x000fe200078e0a0c */
[----:B------:R-:W-:Y:S01]  /*1e20*/  ISETP.GT.U32.AND P5, PT, R22, R7, PT ;  /* 0x000000071600720c */ /* 0x000fe20003fa4070 */
[----:B------:R-:W-:Y:S01]  /*1e30*/  IMAD.HI.U32 R6, R3, R8, RZ ;  /* 0x0000000803067227 */ /* 0x000fe200078e00ff */
[----:B------:R-:W-:-:S02]  /*1e40*/  ISETP.GE.AND P0, PT, R10, RZ, PT ;  /* 0x000000ff0a00720c */ /* 0x000fc40003f06270 */
[----:B------:R-:W-:Y:S01]  /*1e50*/  IABS R10, R10 ;  /* 0x0000000a000a7213 */ /* 0x000fe20000000000 */
[----:B------:R-:W-:Y:S01]  /*1e60*/  @!P6 IMAD.IADD R5, R5, 0x1, -R22 ;  /* 0x000000010505e824 */ /* 0x000fe200078e0a16 */
[----:B------:R-:W-:Y:S01]  /*1e70*/  IABS R9, R0 ;  /* 0x0000000000097213 */ /* 0x000fe20000000000 */
[----:B------:R-:W-:Y:S01]  /*1e80*/  IMAD.MOV R13, RZ, RZ, -R6 ;  /* 0x000000ffff0d7224 */ /* 0x000fe200078e0a06 */
[----:B------:R0:W-:Y:S01]  /*1e90*/  STL [R1+0x14], R12 ;  /* 0x0000140c01007387 */ /* 0x0001e20000100800 */
[C---:B------:R-:W-:Y:S01]  /*1ea0*/  IMAD R11, R22.reuse, R11, R4 ;  /* 0x0000000b160b7224 */ /* 0x040fe200078e0204 */
[C---:B------:R-:W-:Y:S01]  /*1eb0*/  ISETP.GT.U32.AND P6, PT, R22.reuse, R5, PT ;  /* 0x000000051600720c */ /* 0x040fe20003fc4070 */
[----:B------:R-:W-:Y:S01]  /*1ec0*/  IMAD R8, R22, R13, R8 ;  /* 0x0000000d16087224 */ /* 0x000fe200078e0208 */
[----:B------:R-:W-:Y:S01]  /*1ed0*/  IABS R4, R17 ;  /* 0x0000001100047213 */ /* 0x000fe20000000000 */
[----:B------:R-:W-:Y:S01]  /*1ee0*/  IMAD.HI.U32 R13, R3, R10, RZ ;  /* 0x0000000a030d7227 */ /* 0x000fe200078e00ff */
[----:B-1----:R-:W-:-:S03]  /*1ef0*/  IADD3 R14, R2, 0x1e2, RZ ;  /* 0x000001e2020e7810 */ /* 0x002fc60007ffe0ff */
[----:B------:R-:W-:Y:S01]  /*1f00*/  @!P5 IMAD.IADD R7, R7, 0x1, -R22 ;  /* 0x000000010707d824 */ /* 0x000fe200078e0a16 */
[----:B------:R-:W-:Y:S01]  /*1f10*/  ISETP.GT.U32.AND P5, PT, R22, R11, PT ;  /* 0x0000000b1600720c */ /* 0x000fe20003fa4070 */
[----:B------:R-:W-:-:S04]  /*1f20*/  IMAD.HI.U32 R6, R3, R9, RZ ;  /* 0x0000000903067227 */ /* 0x000fc800078e00ff */
[----:B------:R-:W-:Y:S02]  /*1f30*/  IMAD.MOV R13, RZ, RZ, -R13 ;  /* 0x000000ffff0d7224 */ /* 0x000fe400078e0a0d */
[----:B------:R-:W-:Y:S02]  /*1f40*/  IMAD.MOV R6, RZ, RZ, -R6 ;  /* 0x000000ffff067224 */ /* 0x000fe400078e0a06 */
[C---:B------:R-:W-:Y:S02]  /*1f50*/  IMAD R10, R22.reuse, R13, R10 ;  /* 0x0000000d160a7224 */ /* 0x040fe400078e020a */
[----:B0-----:R-:W-:Y:S02]  /*1f60*/  IMAD.MOV.U32 R12, RZ, RZ, R7 ;  /* 0x000000ffff0c7224 */ /* 0x001fe400078e0007 */
[----:B------:R-:W-:Y:S01]  /*1f70*/  IMAD R9, R22, R6, R9 ;  /* 0x0000000616097224 */ /* 0x000fe200078e0209 */
[----:B------:R-:W-:Y:S01]  /*1f80*/  IADD3 R6, R2, 0x1de, RZ ;  /* 0x000001de02067810 */ /* 0x000fe20007ffe0ff */
[----:B------:R-:W-:Y:S01]  /*1f90*/  @!P6 IMAD.IADD R5, R5, 0x1, -R22 ;  /* 0x000000010505e824 */ /* 0x000fe200078e0a16 */
[C---:B------:R-:W-:Y:S01]  /*1fa0*/  ISETP.GT.U32.AND P6, PT, R22.reuse, R10, PT ;  /* 0x0000000a1600720c */ /* 0x040fe20003fc4070 */
[----:B------:R-:W-:Y:S01]  /*1fb0*/  @!P4 IMAD.MOV R12, RZ, RZ, -R12 ;  /* 0x000000ffff0cc224 */ /* 0x000fe200078e0a0c */
[C---:B------:R-:W-:Y:S01]  /*1fc0*/  ISETP.GT.U32.AND P4, PT, R22.reuse, R8, PT ;  /* 0x000000081600720c */ /* 0x040fe20003f84070 */
[----:B------:R-:W-:Y:S01]  /*1fd0*/  @!P5 IMAD.IADD R11, R11, 0x1, -R22 ;  /* 0x000000010b0bd824 */ /* 0x000fe200078e0a16 */
[----:B------:R-:W-:Y:S01]  /*1fe0*/  ISETP.GT.U32.AND P5, PT, R22, R9, PT ;  /* 0x000000091600720c */ /* 0x000fe20003fa4070 */
[----:B------:R-:W-:Y:S01]  /*1ff0*/  IMAD.HI.U32 R7, R3, R4, RZ ;  /* 0x0000000403077227 */ /* 0x000fe200078e00ff */
[----:B------:R0:W-:Y:S01]  /*2000*/  STL [R1+0x328], R12 ;  /* 0x0003280c01007387 */ /* 0x0001e20000100800 */
[----:B------:R-:W-:-:S02]  /*2010*/  IABS R15, R6 ;  /* 0x00000006000f7213 */ /* 0x000fc40000000000 */
[----:B------:R-:W-:Y:S01]  /*2020*/  IMAD.MOV R13, RZ, RZ, -R7 ;  /* 0x000000ffff0d7224 */ /* 0x000fe200078e0a07 */
[----:B------:R-:W-:-:S03]  /*2030*/  IADD3 R7, R2, 0x1e0, RZ ;  /* 0x000001e002077810 */ /* 0x000fc60007ffe0ff */
[----:B------:R-:W-:Y:S01]  /*2040*/  IMAD R4, R22, R13, R4 ;  /* 0x0000000d16047224 */ /* 0x000fe200078e0204 */
[----:B------:R-:W-:Y:S01]  /*2050*/  IABS R13, R14 ;  /* 0x0000000e000d7213 */ /* 0x000fe20000000000 */
[--C-:B------:R-:W-:Y:S01]  /*2060*/  @!P6 IMAD.IADD R10, R10, 0x1, -R22.reuse ;  /* 0x000000010a0ae824 */ /* 0x100fe200078e0a16 */
[----:B------:R-:W-:Y:S01]  /*2070*/  IABS R16, R7 ;  /* 0x0000000700107213 */ /* 0x000fe20000000000 */
[--C-:B------:R-:W-:Y:S01]  /*2080*/  @!P4 IMAD.IADD R8, R8, 0x1, -R22.reuse ;  /* 0x000000010808c824 */ /* 0x100fe200078e0a16 */
[C---:B------:R-:W-:Y:S01]  /*2090*/  ISETP.GT.U32.AND P4, PT, R22.reuse, R11, PT ;  /* 0x0000000b1600720c */ /* 0x040fe20003f84070 */
[----:B------:R-:W-:Y:S01]  /*20a0*/  @!P5 IMAD.IADD R9, R9, 0x1, -R22 ;  /* 0x000000010909d824 */ /* 0x000fe200078e0a16 */
[C---:B------:R-:W-:Y:S01]  /*20b0*/  ISETP.GT.U32.AND P5, PT, R22.reuse, R10, PT ;  /* 0x0000000a1600720c */ /* 0x040fe20003fa4070 */
[----:B0-----:R-:W-:Y:S01]  /*20c0*/  IMAD.MOV.U32 R12, RZ, RZ, R5 ;  /* 0x000000ffff0c7224 */ /* 0x001fe200078e0005 */
[----:B------:R-:W-:Y:S01]  /*20d0*/  ISETP.GT.U32.AND P6, PT, R22, R8, PT ;  /* 0x000000081600720c */ /* 0x000fe20003fc4070 */
[----:B------:R-:W-:-:S04]  /*20e0*/  IMAD.HI.U32 R5, R3, R13, RZ ;  /* 0x0000000d03057227 */ /* 0x000fc800078e00ff */
[----:B------:R-:W-:Y:S02]  /*20f0*/  IMAD.MOV R5, RZ, RZ, -R5 ;  /* 0x000000ffff057224 */ /* 0x000fe400078e0a05 */
[----:B------:R-:W-:Y:S01]  /*2100*/  @!P2 IMAD.MOV R12, RZ, RZ, -R12 ;  /* 0x000000ffff0ca224 */ /* 0x000fe200078e0a0c */
[C---:B------:R-:W-:Y:S01]  /*2110*/  ISETP.GT.U32.AND P2, PT, R22.reuse, R9, PT ;  /* 0x000000091600720c */ /* 0x040fe20003f44070 */
[----:B------:R-:W-:Y:S01]  /*2120*/  IMAD R13, R22, R5, R13 ;  /* 0x00000005160d7224 */ /* 0x000fe200078e020d */
[----:B------:R-:W-:Y:S01]  /*2130*/  IADD3 R5, R2, 0x1dc, RZ ;  /* 0x000001dc02057810 */ /* 0x000fe20007ffe0ff */
[--C-:B------:R-:W-:Y:S01]  /*2140*/  @!P4 IMAD.IADD R11, R11, 0x1, -R22.reuse ;  /* 0x000000010b0bc824 */ /* 0x100fe200078e0a16 */
[----:B------:R-:W-:Y:S01]  /*2150*/  ISETP.GT.U32.AND P4, PT, R22, R4, PT ;  /* 0x000000041600720c */ /* 0x000fe20003f84070 */
[--C-:B------:R-:W-:Y:S01]  /*2160*/  @!P5 IMAD.IADD R10, R10, 0x1, -R22.reuse ;  /* 0x000000010a0ad824 */ /* 0x100fe200078e0a16 */
[----:B------:R-:W-:Y:S01]  /*2170*/  ISETP.GT.U32.AND P5, PT, R22, R13, PT ;  /* 0x0000000d1600720c */ /* 0x000fe20003fa4070 */
[----:B------:R0:W-:Y:S01]  /*2180*/  STL [R1+0x33c], R12 ;  /* 0x00033c0c01007387 */ /* 0x0001e20000100800 */
[----:B------:R-:W-:Y:S01]  /*2190*/  @!P6 IMAD.IADD R8, R8, 0x1, -R22 ;  /* 0x000000010808e824 */ /* 0x000fe200078e0a16 */
[----:B------:R-:W-:Y:S01]  /*21a0*/  ISETP.GE.AND P6, PT, R0, RZ, PT ;  /* 0x000000ff0000720c */ /* 0x000fe20003fc6270 */
[----:B------:R-:W-:-:S02]  /*21b0*/  IMAD.MOV.U32 R19, RZ, RZ, R11 ;  /* 0x000000ffff137224 */ /* 0x000fc400078e000b */
[----:B------:R-:W-:Y:S02]  /*21c0*/  IMAD.MOV.U32 R18, RZ, RZ, R8 ;  /* 0x000000ffff127224 */ /* 0x000fe400078e0008 */
[--C-:B------:R-:W-:Y:S01]  /*21d0*/  @!P2 IMAD.IADD R9, R9, 0x1, -R22.reuse ;  /* 0x000000010909a824 */ /* 0x100fe200078e0a16 */
[----:B------:R-:W-:Y:S01]  /*21e0*/  ISETP.GE.AND P2, PT, R17, RZ, PT ;  /* 0x000000ff1100720c */ /* 0x000fe20003f46270 */
[----:B------:R-:W-:Y:S01]  /*21f0*/  @!P1 IMAD.MOV R19, RZ, RZ, -R19 ;  /* 0x000000ffff139224 */ /* 0x000fe200078e0a13 */
[----:B------:R-:W-:Y:S01]  /*2200*/  IABS R17, R5 ;  /* 0x0000000500117213 */ /* 0x000fe20000000000 */
[--C-:B------:R-:W-:Y:S01]  /*2210*/  @!P4 IMAD.IADD R4, R4, 0x1, -R22.reuse ;  /* 0x000000010404c824 */ /* 0x100fe200078e0a16 */
[----:B------:R-:W-:Y:S01]  /*2220*/  ISETP.GE.AND P4, PT, R14, RZ, PT ;  /* 0x000000ff0e00720c */ /* 0x000fe20003f86270 */
[----:B------:R-:W-:Y:S01]  /*2230*/  @!P5 IMAD.IADD R13, R13, 0x1, -R22 ;  /* 0x000000010d0dd824 */ /* 0x000fe200078e0a16 */
[----:B------:R1:W-:Y:S01]  /*2240*/  STL [R1+0x3b4], R19 ;  /* 0x0003b41301007387 */ /* 0x0003e20000100800 */
[----:B------:R-:W-:Y:S01]  /*2250*/  IMAD.MOV.U32 R14, RZ, RZ, R17 ;  /* 0x000000ffff0e7224 */ /* 0x000fe200078e0011 */
[C---:B------:R-:W-:Y:S01]  /*2260*/  ISETP.GT.U32.AND P1, PT, R22.reuse, R4, PT ;  /* 0x000000041600720c */ /* 0x040fe20003f24070 */
[----:B0-----:R-:W-:Y:S01]  /*2270*/  IMAD.HI.U32 R12, R3, R16, RZ ;  /* 0x00000010030c7227 */ /* 0x001fe200078e00ff */
[----:B------:R-:W-:-:S03]  /*2280*/  ISETP.GT.U32.AND P5, PT, R22, R13, PT ;  /* 0x0000000d1600720c */ /* 0x000fc60003fa4070 */
[----:B------:R-:W-:-:S04]  /*2290*/  IMAD.HI.U32 R11, R3, R14, RZ ;  /* 0x0000000e030b7227 */ /* 0x000fc800078e00ff */
[----:B------:R-:W-:Y:S02]  /*22a0*/  IMAD.MOV R12, RZ, RZ, -R12 ;  /* 0x000000ffff0c7224 */ /* 0x000fe400078e0a0c */
[----:B------:R-:W-:Y:S02]  /*22b0*/  IMAD.MOV R8, RZ, RZ, -R11 ;  /* 0x000000ffff087224 */ /* 0x000fe400078e0a0b */
[C---:B------:R-:W-:Y:S02]  /*22c0*/  IMAD R16, R22.reuse, R12, R16 ;  /* 0x0000000c16107224 */ /* 0x040fe400078e0210 */
[----:B------:R-:W-:Y:S02]  /*22d0*/  IMAD R14, R22, R8, R14 ;  /* 0x00000008160e7224 */ /* 0x000fe400078e020e */
[----:B------:R-:W-:-:S04]  /*22e0*/  IMAD.HI.U32 R0, R3, R15, RZ ;  /* 0x0000000f03007227 */ /* 0x000fc800078e00ff */
[----:B------:R-:W-:Y:S01]  /*22f0*/  @!P3 IMAD.MOV R18, RZ, RZ, -R18 ;  /* 0x000000ffff12b224 */ /* 0x000fe200078e0a12 */
[C---:B------:R-:W-:Y:S01]  /*2300*/  ISETP.GT.U32.AND P3, PT, R22.reuse, R16, PT ;  /* 0x000000101600720c */ /* 0x040fe20003f64070 */
[----:B------:R-:W-:Y:S01]  /*2310*/  @!P5 IMAD.IADD R13, R13, 0x1, -R22 ;  /* 0x000000010d0dd824 */ /* 0x000fe200078e0a16 */
[----:B------:R-:W-:Y:S01]  /*2320*/  ISETP.GT.U32.AND P5, PT, R22, R14, PT ;  /* 0x0000000e1600720c */ /* 0x000fe20003fa4070 */
[----:B------:R-:W-:Y:S01]  /*2330*/  IMAD.MOV R0, RZ, RZ, -R0 ;  /* 0x000000ffff007224 */ /* 0x000fe200078e0a00 */
[----:B------:R-:W-:Y:S01]  /*2340*/  STL [R1+0x3b8], R18 ;  /* 0x0003b81201007387 */ /* 0x000fe20000100800 */
[----:B------:R-:W-:Y:S01]  /*2350*/  @!P1 IMAD.IADD R4, R4, 0x1, -R22 ;  /* 0x0000000104049824 */ /* 0x000fe200078e0a16 */
[----:B------:R-:W-:Y:S01]  /*2360*/  ISETP.GE.AND P1, PT, R6, RZ, PT ;  /* 0x000000ff0600720c */ /* 0x000fe20003f26270 */
[----:B------:R-:W-:Y:S01]  /*2370*/  IMAD R15, R22, R0, R15 ;  /* 0x00000000160f7224 */ /* 0x000fe200078e020f */
[----:B------:R-:W-:Y:S01]  /*2380*/  IADD3 R6, R2, 0x1d8, RZ ;  /* 0x000001d802067810 */ /* 0x000fe20007ffe0ff */
[----:B------:R-:W-:Y:S01]  /*2390*/  @!P0 IMAD.MOV R10, RZ, RZ, -R10 ;  /* 0x000000ffff0a8224 */ /* 0x000fe200078e0a0a */
[----:B------:R-:W-:Y:S01]  /*23a0*/  ISETP.GE.AND P0, PT, R7, RZ, PT ;  /* 0x000000ff0700720c */ /* 0x000fe20003f06270 */
[----:B------:R-:W-:Y:S01]  /*23b0*/  @!P6 IMAD.MOV R9, RZ, RZ, -R9 ;  /* 0x000000ffff09e224 */ /* 0x000fe200078e0a09 */
[----:B------:R-:W-:Y:S01]  /*23c0*/  ISETP.GT.U32.AND P6, PT, R22, R15, PT ;  /* 0x0000000f1600720c */ /* 0x000fe20003fc4070 */
[----:B------:R-:W-:Y:S01]  /*23d0*/  IMAD.MOV.U32 R7, RZ, RZ, R4 ;  /* 0x000000ffff077224 */ /* 0x000fe200078e0004 */
[----:B------:R-:W-:Y:S01]  /*23e0*/  IADD3 R0, R2, 0x1da, RZ ;  /* 0x000001da02007810 */ /* 0x000fe20007ffe0ff */
[--C-:B------:R-:W-:Y:S01]  /*23f0*/  @!P3 IMAD.IADD R16, R16, 0x1, -R22.reuse ;  /* 0x000000011010b824 */ /* 0x100fe200078e0a16 */
[----:B------:R-:W-:Y:S01]  /*2400*/  ISETP.GE.AND P3, PT, R5, RZ, PT ;  /* 0x000000ff0500720c */ /* 0x000fe20003f66270 */
[----:B------:R-:W-:Y:S01]  /*2410*/  @!P2 IMAD.MOV R7, RZ, RZ, -R7 ;  /* 0x000000ffff07a224 */ /* 0x000fe200078e0a07 */
[----:B------:R-:W-:Y:S01]  /*2420*/  IABS R5, R6 ;  /* 0x0000000600057213 */ /* 0x000fe20000000000 */
[--C-:B------:R-:W-:Y:S01]  /*2430*/  @!P5 IMAD.IADD R14, R14, 0x1, -R22.reuse ;  /* 0x000000010e0ed824 */ /* 0x100fe200078e0a16 */
[----:B------:R-:W-:Y:S01]  /*2440*/  STL [R1+0x3bc], R10 ;  /* 0x0003bc0a01007387 */ /* 0x000fe20000100800 */
[----:B------:R-:W-:Y:S01]  /*2450*/  IABS R11, R0 ;  /* 0x00000000000b7213 */ /* 0x000fe20000000000 */
[----:B-1----:R-:W-:Y:S01]  /*2460*/  IMAD.MOV.U32 R19, RZ, RZ, R13 ;  /* 0x000000ffff137224 */ /* 0x002fe200078e000d */
[----:B------:R-:W-:Y:S01]  /*2470*/  IADD3 R4, R2, 0x1d4, RZ ;  /* 0x000001d402047810 */ /* 0x000fe20007ffe0ff */
[----:B------:R0:W-:Y:S01]  /*2480*/  STL [R1+0x3c0], R9 ;  /* 0x0003c00901007387 */ /* 0x0001e20000100800 */
[C---:B------:R-:W-:Y:S01]  /*2490*/  ISETP.GT.U32.AND P5, PT, R22.reuse, R14, PT ;  /* 0x0000000e1600720c */ /* 0x040fe20003fa4070 */
[----:B------:R-:W-:Y:S01]  /*24a0*/  @!P6 IMAD.IADD R15, R15, 0x1, -R22 ;  /* 0x000000010f0fe824 */ /* 0x000fe200078e0a16 */
[----:B------:R-:W-:Y:S01]  /*24b0*/  ISETP.GT.U32.AND P6, PT, R22, R16, PT ;  /* 0x000000101600720c */ /* 0x000fe20003fc4070 */
[----:B------:R1:W-:Y:S01]  /*24c0*/  STL [R1+0x3c4], R7 ;  /* 0x0003c40701007387 */ /* 0x0003e20000100800 */
[----:B------:R-:W-:-:S02]  /*24d0*/  IMAD.HI.U32 R8, R3, R11, RZ ;  /* 0x0000000b03087227 */ /* 0x000fc400078e00ff */
[----:B------:R-:W-:Y:S02]  /*24e0*/  ISETP.GT.U32.AND P2, PT, R22, R15, PT ;  /* 0x0000000f1600720c */ /* 0x000fe40003f44070 */
[----:B------:R-:W-:Y:S01]  /*24f0*/  IMAD.MOV R8, RZ, RZ, -R8 ;  /* 0x000000ffff087224 */ /* 0x000fe200078e0a08 */
[----:B0-----:R-:W-:Y:S01]  /*2500*/  IADD3 R9, R2, 0x1d6, RZ ;  /* 0x000001d602097810 */ /* 0x001fe20007ffe0ff */
[----:B------:R-:W-:Y:S02]  /*2510*/  @!P4 IMAD.MOV R19, RZ, RZ, -R19 ;  /* 0x000000ffff13c224 */ /* 0x000fe400078e0a13 */
[----:B------:R-:W-:Y:S01]  /*2520*/  IMAD R11, R22, R8, R11 ;  /* 0x00000008160b7224 */ /* 0x000fe200078e020b */
[----:B------:R-:W-:Y:S01]  /*2530*/  IABS R12, R9 ;  /* 0x00000009000c7213 */ /* 0x000fe20000000000 */
[----:B-1----:R-:W-:Y:S01]  /*2540*/  IMAD.HI.U32 R7, R3, R5, RZ ;  /* 0x0000000503077227 */ /* 0x002fe200078e00ff */
[----:B------:R-:W-:Y:S01]  /*2550*/  IABS R8, R4 ;  /* 0x0000000400087213 */ /* 0x000fe20000000000 */
[----:B------:R-:W-:Y:S02]  /*2560*/  STL [R1+0x340], R19 ;  /* 0x0003401301007387 */ /* 0x000fe40000100800 */
[----:B------:R-:W-:-:S02]  /*2570*/  IMAD.MOV R7, RZ, RZ, -R7 ;  /* 0x000000ffff077224 */ /* 0x000fc400078e0a07 */
[--C-:B------:R-:W-:Y:S02]  /*2580*/  @!P5 IMAD.IADD R14, R14, 0x1, -R22.reuse ;  /* 0x000000010e0ed824 */ /* 0x100fe400078e0a16 */
[----:B------:R-:W-:Y:S01]  /*2590*/  IMAD R5, R22, R7, R5 ;  /* 0x0000000716057224 */ /* 0x000fe200078e0205 */
[----:B------:R-:W-:Y:S01]  /*25a0*/  IADD3 R7, R2, 0x1d2, RZ ;  /* 0x000001d202077810 */ /* 0x000fe20007ffe0ff */
[--C-:B------:R-:W-:Y:S01]  /*25b0*/  @!P6 IMAD.IADD R16, R16, 0x1, -R22.reuse ;  /* 0x000000011010e824 */ /* 0x100fe200078e0a16 */
[C---:B------:R-:W-:Y:S01]  /*25c0*/  ISETP.GT.U32.AND P6, PT, R22.reuse, R11, PT ;  /* 0x0000000b1600720c */ /* 0x040fe20003fc4070 */
[----:B------:R-:W-:Y:S01]  /*25d0*/  @!P2 IMAD.IADD R15, R15, 0x1, -R22 ;  /* 0x000000010f0fa824 */ /* 0x000fe200078e0a16 */
[----:B------:R-:W-:Y:S01]  /*25e0*/  ISETP.GT.U32.AND P5, PT, R22, R5, PT ;  /* 0x000000051600720c */ /* 0x000fe20003fa4070 */
[----:B------:R-:W-:Y:S01]  /*25f0*/  IMAD.HI.U32 R17, R3, R12, RZ ;  /* 0x0000000c03117227 */ /* 0x000fe200078e00ff */
[----:B------:R-:W-:Y:S02]  /*2600*/  IABS R10, R7 ;  /* 0x00000007000a7213 */ /* 0x000fe40000000000 */
[----:B------:R-:W-:Y:S01]  /*2610*/  ISETP.GE.AND P2, PT, R0, RZ, PT ;  /* 0x000000ff0000720c */ /* 0x000fe20003f46270 */
[----:B------:R-:W-:-:S02]  /*2620*/  IMAD.MOV R17, RZ, RZ, -R17 ;  /* 0x000000ffff117224 */ /* 0x000fc400078e0a11 */
[----:B------:R-:W-:-:S04]  /*2630*/  IMAD.HI.U32 R13, R3, R10, RZ ;  /* 0x0000000a030d7227 */ /* 0x000fc800078e00ff */
[--C-:B------:R-:W-:Y:S01]  /*2640*/  @!P6 IMAD.IADD R11, R11, 0x1, -R22.reuse ;  /* 0x000000010b0be824 */ /* 0x100fe200078e0a16 */
[----:B------:R-:W-:Y:S01]  /*2650*/  ISETP.GE.AND P6, PT, R6, RZ, PT ;  /* 0x000000ff0600720c */ /* 0x000fe20003fc6270 */
[----:B------:R-:W-:Y:S01]  /*2660*/  @!P5 IMAD.IADD R5, R5, 0x1, -R22 ;  /* 0x000000010505d824 */ /* 0x000fe200078e0a16 */
[----:B------:R-:W-:Y:S01]  /*2670*/  IADD3 R6, R2, 0x1d0, RZ ;  /* 0x000001d002067810 */ /* 0x000fe20007ffe0ff */
[----:B------:R-:W-:Y:S01]  /*2680*/  IMAD.MOV R13, RZ, RZ, -R13 ;  /* 0x000000ffff0d7224 */ /* 0x000fe200078e0a0d */
[C---:B------:R-:W-:Y:S01]  /*2690*/  ISETP.GT.U32.AND P4, PT, R22.reuse, R11, PT ;  /* 0x0000000b1600720c */ /* 0x040fe20003f84070 */
[----:B------:R-:W-:Y:S01]  /*26a0*/  @!P1 IMAD.MOV R15, RZ, RZ, -R15 ;  /* 0x000000ffff0f9224 */ /* 0x000fe200078e0a0f */
[----:B------:R-:W-:Y:S01]  /*26b0*/  ISETP.GT.U32.AND P5, PT, R22, R5, PT ;  /* 0x000000051600720c */ /* 0x000fe20003fa4070 */
[----:B------:R-:W-:Y:S01]  /*26c0*/  IMAD.HI.U32 R0, R3, R8, RZ ;  /* 0x0000000803007227 */ /* 0x000fe200078e00ff */
[----:B------:R-:W-:-:S03]  /*26d0*/  ISETP.GE.AND P1, PT, R9, RZ, PT ;  /* 0x000000ff0900720c */ /* 0x000fc60003f26270 */
[C---:B------:R-:W-:Y:S02]  /*26e0*/  IMAD R9, R22.reuse, R13, R10 ;  /* 0x0000000d16097224 */ /* 0x040fe400078e020a */
[C---:B------:R-:W-:Y:S02]  /*26f0*/  IMAD R12, R22.reuse, R17, R12 ;  /* 0x00000011160c7224 */ /* 0x040fe400078e020c */
[----:B------:R-:W-:Y:S02]  /*2700*/  IMAD.MOV.U32 R18, RZ, RZ, R16 ;  /* 0x000000ffff127224 */ /* 0x000fe400078e0010 */
[----:B------:R-:W-:Y:S02]  /*2710*/  IMAD.MOV R0, RZ, RZ, -R0 ;  /* 0x000000ffff007224 */ /* 0x000fe400078e0a00 */
[----:B------:R-:W-:Y:S01]  /*2720*/  @!P5 IMAD.IADD R5, R5, 0x1, -R22 ;  /* 0x000000010505d824 */ /* 0x000fe200078e0a16 */
[C---:B------:R-:W-:Y:S01]  /*2730*/  ISETP.GT.U32.AND P5, PT, R22.reuse, R9, PT ;  /* 0x000000091600720c */ /* 0x040fe20003fa4070 */
[----:B------:R-:W-:Y:S01]  /*2740*/  @!P0 IMAD.MOV R18, RZ, RZ, -R18 ;  /* 0x000000ffff128224 */ /* 0x000fe200078e0a12 */
[C---:B------:R-:W-:Y:S01]  /*2750*/  ISETP.GT.U32.AND P0, PT, R22.reuse, R12, PT ;  /* 0x0000000c1600720c */ /* 0x040fe20003f04070 */
[----:B------:R-:W-:Y:S01]  /*2760*/  IMAD R8, R22, R0, R8 ;  /* 0x0000000016087224 */ /* 0x000fe200078e0208 */
[----:B------:R-:W-:Y:S01]  /*2770*/  IABS R0, R6 ;  /* 0x0000000600007213 */ /* 0x000fe20000000000 */
[----:B------:R-:W-:Y:S01]  /*2780*/  @!P4 IMAD.IADD R11, R11, 0x1, -R22 ;  /* 0x000000010b0bc824 */ /* 0x000fe200078e0a16 */
[----:B------:R-:W-:Y:S01]  /*2790*/  ISETP.GE.AND P4, PT, R4, RZ, PT ;  /* 0x000000ff0400720c */ /* 0x000fe20003f86270 */
[----:B------:R-:W-:Y:S01]  /*27a0*/  @!P3 IMAD.MOV R14, RZ, RZ, -R14 ;  /* 0x000000ffff0eb224 */ /* 0x000fe200078e0a0e */
[----:B------:R-:W-:Y:S01]  /*27b0*/  ISETP.GT.U32.AND P3, PT, R22, R8, PT ;  /* 0x000000081600720c */ /* 0x000fe20003f64070 */
[----:B------:R-:W-:Y:S01]  /*27c0*/  IMAD.MOV.U32 R13, RZ, RZ, R11 ;  /* 0x000000ffff0d7224 */ /* 0x000fe200078e000b */
[----:B------:R-:W-:Y:S01]  /*27d0*/  IADD3 R4, R2, 0x1ce, RZ ;  /* 0x000001ce02047810 */ /* 0x000fe20007ffe0ff */
[----:B------:R-:W-:Y:S01]  /*27e0*/  STL [R1+0x344], R18 ;  /* 0x0003441201007387 */ /* 0x000fe20000100800 */
[----:B------:R-:W-:-:S02]  /*27f0*/  IMAD.HI.U32 R10, R3, R0, RZ ;  /* 0x00000000030a7227 */ /* 0x000fc400078e00ff */
[----:B------:R-:W-:Y:S01]  /*2800*/  IABS R11, R4 ;  /* 0x00000004000b7213 */ /* 0x000fe20000000000 */
[----:B------:R-:W-:Y:S01]  /*2810*/  STL [R1+0x354], R15 ;  /* 0x0003540f01007387 */ /* 0x000fe20000100800 */
[----:B------:R-:W-:Y:S02]  /*2820*/  @!P2 IMAD.MOV R13, RZ, RZ, -R13 ;  /* 0x000000ffff0da224 */ /* 0x000fe400078e0a0d */
[--C-:B------:R-:W-:Y:S01]  /*2830*/  @!P5 IMAD.IADD R9, R9, 0x1, -R22.reuse ;  /* 0x000000010909d824 */ /* 0x100fe200078e0a16 */
[----:B------:R-:W-:Y:S01]  /*2840*/  STL [R1+0x3a0], R14 ;  /* 0x0003a00e01007387 */ /* 0x000fe20000100800 */
[--C-:B------:R-:W-:Y:S01]  /*2850*/  @!P0 IMAD.IADD R12, R12, 0x1, -R22.reuse ;  /* 0x000000010c0c8824 */ /* 0x100fe200078e0a16 */
[----:B------:R-:W-:Y:S01]  /*2860*/  ISETP.GE.AND P0, PT, R7, RZ, PT ;  /* 0x000000ff0700720c */ /* 0x000fe20003f06270 */
[----:B------:R-:W-:Y:S01]  /*2870*/  @!P3 IMAD.IADD R8, R8, 0x1, -R22 ;  /* 0x000000010808b824 */ /* 0x000fe200078e0a16 */
[----:B------:R0:W-:Y:S01]  /*2880*/  STL [R1+0x3a4], R13 ;  /* 0x0003a40d01007387 */ /* 0x0001e20000100800 */
[C---:B------:R-:W-:Y:S01]  /*2890*/  ISETP.GT.U32.AND P5, PT, R22.reuse, R9, PT ;  /* 0x000000091600720c */ /* 0x040fe20003fa4070 */
[----:B------:R-:W-:Y:S01]  /*28a0*/  IMAD.MOV R10, RZ, RZ, -R10 ;  /* 0x000000ffff0a7224 */ /* 0x000fe200078e0a0a */
[----:B------:R-:W-:-:S02]  /*28b0*/  ISETP.GT.U32.AND P2, PT, R22, R12, PT ;  /* 0x0000000c1600720c */ /* 0x000fc40003f44070 */
[C---:B------:R-:W-:Y:S01]  /*28c0*/  ISETP.GT.U32.AND P3, PT, R22.reuse, R8, PT ;  /* 0x000000081600720c */ /* 0x040fe20003f64070 */
[----:B------:R-:W-:Y:S01]  /*28d0*/  IMAD R0, R22, R10, R0 ;  /* 0x0000000a16007224 */ /* 0x000fe200078e0200 */
[----:B------:R-:W-:Y:S01]  /*28e0*/  IADD3 R7, R2, 0x1cc, RZ ;  /* 0x000001cc02077810 */ /* 0x000fe20007ffe0ff */
[----:B0-----:R-:W-:-:S03]  /*28f0*/  IMAD.MOV.U32 R13, RZ, RZ, R5 ;  /* 0x000000ffff0d7224 */ /* 0x001fc600078e0005 */
[----:B------:R-:W-:Y:S01]  /*2900*/  IABS R10, R7 ;  /* 0x00000007000a7213 */ /* 0x000fe20000000000 */
[----:B------:R-:W-:-:S04]  /*2910*/  IMAD.HI.U32 R5, R3, R11, RZ ;  /* 0x0000000b03057227 */ /* 0x000fc800078e00ff */
[----:B------:R-:W-:Y:S02]  /*2920*/  IMAD.MOV R5, RZ, RZ, -R5 ;  /* 0x000000ffff057224 */ /* 0x000fe400078e0a05 */
[--C-:B------:R-:W-:Y:S02]  /*2930*/  @!P5 IMAD.IADD R9, R9, 0x1, -R22.reuse ;  /* 0x000000010909d824 */ /* 0x100fe400078e0a16 */
[----:B------:R-:W-:Y:S01]  /*2940*/  IMAD R11, R22, R5, R11 ;  /* 0x00000005160b7224 */ /* 0x000fe200078e020b */
[----:B------:R-:W-:Y:S01]  /*2950*/  IADD3 R5, R2, 0x1c8, RZ ;  /* 0x000001c802057810 */ /* 0x000fe20007ffe0ff */
[--C-:B------:R-:W-:Y:S01]  /*2960*/  @!P2 IMAD.IADD R12, R12, 0x1, -R22.reuse ;  /* 0x000000010c0ca824 */ /* 0x100fe200078e0a16 */
[----:B------:R-:W-:Y:S01]  /*2970*/  ISETP.GT.U32.AND P2, PT, R22, R0, PT ;  /* 0x000000001600720c */ /* 0x000fe20003f44070 */
[----:B------:R-:W-:Y:S01]  /*2980*/  @!P3 IMAD.IADD R8, R8, 0x1, -R22 ;  /* 0x000000010808b824 */ /* 0x000fe200078e0a16 */
[----:B------:R-:W-:Y:S01]  /*2990*/  ISETP.GT.U32.AND P5, PT, R22, R11, PT ;  /* 0x0000000b1600720c */ /* 0x000fe20003fa4070 */
[----:B------:R-:W-:Y:S01]  /*29a0*/  @!P6 IMAD.MOV R13, RZ, RZ, -R13 ;  /* 0x000000ffff0de224 */ /* 0x000fe200078e0a0d */
[----:B------:R-:W-:Y:S01]  /*29b0*/  ISETP.GE.AND P3, PT, R4, RZ, PT ;  /* 0x000000ff0400720c */ /* 0x000fe20003f66270 */
[----:B------:R-:W-:Y:S01]  /*29c0*/  IMAD.HI.U32 R14, R3, R10, RZ ;  /* 0x0000000a030e7227 */ /* 0x000fe200078e00ff */
[----:B------:R-:W-:-:S02]  /*29d0*/  IADD3 R4, R2, 0x1ca, RZ ;  /* 0x000001ca02047810 */ /* 0x000fc40007ffe0ff */
[----:B------:R-:W-:Y:S01]  /*29e0*/  ISETP.GE.AND P6, PT, R6, RZ, PT ;  /* 0x000000ff0600720c */ /* 0x000fe20003fc6270 */
[----:B------:R-:W-:Y:S01]  /*29f0*/  IMAD.MOV.U32 R15, RZ, RZ, R12 ;  /* 0x000000ffff0f7224 */ /* 0x000fe200078e000c */
[----:B------:R-:W-:Y:S01]  /*2a00*/  IABS R6, R4 ;  /* 0x0000000400067213 */ /* 0x000fe20000000000 */
[----:B------:R-:W-:Y:S01]  /*2a10*/  IMAD.MOV R14, RZ, RZ, -R14 ;  /* 0x000000ffff0e7224 */ /* 0x000fe200078e0a0e */
[----:B------:R0:W-:Y:S01]  /*2a20*/  STL [R1+0x3b0], R13 ;  /* 0x0003b00d01007387 */ /* 0x0001e20000100800 */
[--C-:B------:R-:W-:Y:S01]  /*2a30*/  @!P2 IMAD.IADD R0, R0, 0x1, -R22.reuse ;  /* 0x000000010000a824 */ /* 0x100fe200078e0a16 */
[----:B------:R-:W-:Y:S01]  /*2a40*/  ISETP.GE.AND P2, PT, R7, RZ, PT ;  /* 0x000000ff0700720c */ /* 0x000fe20003f46270 */
[----:B------:R-:W-:Y:S02]  /*2a50*/  @!P5 IMAD.IADD R11, R11, 0x1, -R22 ;  /* 0x000000010b0bd824 */ /* 0x000fe400078e0a16 */
[----:B------:R-:W-:Y:S01]  /*2a60*/  @!P1 IMAD.MOV R15, RZ, RZ, -R15 ;  /* 0x000000ffff0f9224 */ /* 0x000fe200078e0a0f */
[C---:B------:R-:W-:Y:S01]  /*2a70*/  ISETP.GT.U32.AND P1, PT, R22.reuse, R0, PT ;  /* 0x000000001600720c */ /* 0x040fe20003f24070 */
[----:B------:R-:W-:Y:S01]  /*2a80*/  IMAD.HI.U32 R7, R3, R6, RZ ;  /* 0x0000000603077227 */ /* 0x000fe200078e00ff */
[----:B------:R-:W-:-:S02]  /*2a90*/  ISETP.GT.U32.AND P5, PT, R22, R11, PT ;  /* 0x0000000b1600720c */ /* 0x000fc40003fa4070 */
[----:B0-----:R-:W-:Y:S01]  /*2aa0*/  IABS R13, R5 ;  /* 0x00000005000d7213 */ /* 0x001fe20000000000 */
[C---:B------:R-:W-:Y:S01]  /*2ab0*/  IMAD R10, R22.reuse, R14, R10 ;  /* 0x0000000e160a7224 */ /* 0x040fe200078e020a */
[----:B------:R-:W-:Y:S01]  /*2ac0*/  STL [R1+0x3a8], R15 ;  /* 0x0003a80f01007387 */ /* 0x000fe20000100800 */
[----:B------:R-:W-:Y:S02]  /*2ad0*/  IMAD.MOV.U32 R12, RZ, RZ, R8 ;  /* 0x000000ffff0c7224 */ /* 0x000fe400078e0008 */
[----:B------:R-:W-:Y:S02]  /*2ae0*/  IMAD.MOV R7, RZ, RZ, -R7 ;  /* 0x000000ffff077224 */ /* 0x000fe400078e0a07 */
[----:B------:R-:W-:Y:S01]  /*2af0*/  @!P4 IMAD.MOV R12, RZ, RZ, -R12 ;  /* 0x000000ffff0cc224 */ /* 0x000fe200078e0a0c */
[C---:B------:R-:W-:Y:S01]  /*2b00*/  ISETP.GT.U32.AND P4, PT, R22.reuse, R10, PT ;  /* 0x0000000a1600720c */ /* 0x040fe20003f84070 */
[C---:B------:R-:W-:Y:S02]  /*2b10*/  IMAD R6, R22.reuse, R7, R6 ;  /* 0x0000000716067224 */ /* 0x040fe400078e0206 */
[----:B------:R-:W-:Y:S01]  /*2b20*/  IMAD.HI.U32 R8, R3, R13, RZ ;  /* 0x0000000d03087227 */ /* 0x000fe200078e00ff */
[----:B------:R0:W-:Y:S03]  /*2b30*/  STL [R1+0x384], R12 ;  /* 0x0003840c01007387 */ /* 0x0001e60000100800 */
[----:B------:R-:W-:Y:S01]  /*2b40*/  @!P5 IMAD.IADD R11, R11, 0x1, -R22 ;  /* 0x000000010b0bd824 */ /* 0x000fe200078e0a16 */
[----:B------:R-:W-:Y:S01]  /*2b50*/  ISETP.GT.U32.AND P5, PT, R22, R6, PT ;  /* 0x000000061600720c */ /* 0x000fe20003fa4070 */
[----:B------:R-:W-:-:S02]  /*2b60*/  IMAD.MOV R8, RZ, RZ, -R8 ;  /* 0x000000ffff087224 */ /* 0x000fc400078e0a08 */
[----:B------:R-:W-:Y:S01]  /*2b70*/  @!P1 IMAD.IADD R0, R0, 0x1, -R22 ;  /* 0x0000000100009824 */ /* 0x000fe200078e0a16 */
[----:B------:R-:W-:Y:S01]  /*2b80*/  ISETP.GE.AND P1, PT, R5, RZ, PT ;  /* 0x000000ff0500720c */ /* 0x000fe20003f26270 */
[----:B------:R-:W-:Y:S01]  /*2b90*/  IMAD R13, R22, R8, R13 ;  /* 0x00000008160d7224 */ /* 0x000fe200078e020d */
[----:B------:R-:W-:Y:S01]  /*2ba0*/  IADD3 R8, R2, 0x1c4, RZ ;  /* 0x000001c402087810 */ /* 0x000fe20007ffe0ff */
[----:B------:R-:W-:Y:S02]  /*2bb0*/  IMAD.MOV.U32 R14, RZ, RZ, R0 ;  /* 0x000000ffff0e7224 */ /* 0x000fe400078e0000 */
[----:B------:R-:W-:Y:S01]  /*2bc0*/  @!P4 IMAD.IADD R10, R10, 0x1, -R22 ;  /* 0x000000010a0ac824 */ /* 0x000fe200078e0a16 */
[----:B------:R-:W-:Y:S01]  /*2bd0*/  IABS R7, R8 ;  /* 0x0000000800077213 */ /* 0x000fe20000000000 */
[----:B------:R-:W-:Y:S01]  /*2be0*/  @!P6 IMAD.MOV R14, RZ, RZ, -R14 ;  /* 0x000000ffff0ee224 */ /* 0x000fe200078e0a0e */
[C---:B------:R-:W-:Y:S01]  /*2bf0*/  ISETP.GT.U32.AND P6, PT, R22.reuse, R13, PT ;  /* 0x0000000d1600720c */ /* 0x040fe20003fc4070 */
[----:B------:R-:W-:Y:S01]  /*2c00*/  @!P0 IMAD.MOV R9, RZ, RZ, -R9 ;  /* 0x000000ffff098224 */ /* 0x000fe200078e0a09 */
[----:B------:R-:W-:Y:S01]  /*2c10*/  ISETP.GT.U32.AND P4, PT, R22, R10, PT ;  /* 0x0000000a1600720c */ /* 0x000fe20003f84070 */
[----:B------:R-:W-:Y:S01]  /*2c20*/  @!P5 IMAD.IADD R6, R6, 0x1, -R22 ;  /* 0x000000010606d824 */ /* 0x000fe200078e0a16 */
[----:B------:R-:W-:Y:S01]  /*2c30*/  ISETP.GE.AND P0, PT, R4, RZ, PT ;  /* 0x000000ff0400720c */ /* 0x000fe20003f06270 */
[----:B0-----:R-:W-:Y:S01]  /*2c40*/  IMAD.MOV.U32 R12, RZ, RZ, R11 ;  /* 0x000000ffff0c7224 */ /* 0x001fe200078e000b */
[----:B------:R0:W-:Y:S01]  /*2c50*/  STL [R1+0x388], R9 ;  /* 0x0003880901007387 */ /* 0x0001e20000100800 */
[----:B------:R-:W-:-:S02]  /*2c60*/  IADD3 R4, R2, 0x1c2, RZ ;  /* 0x000001c202047810 */ /* 0x000fc40007ffe0ff */
[----:B------:R-:W-:Y:S01]  /*2c70*/  ISETP.GT.U32.AND P5, PT, R22, R6, PT ;  /* 0x000000061600720c */ /* 0x000fe20003fa4070 */
[----:B------:R-:W-:Y:S01]  /*2c80*/  @!P3 IMAD.MOV R12, RZ, RZ, -R12 ;  /* 0x000000ffff0cb224 */ /* 0x000fe200078e0a0c */
[----:B------:R-:W-:Y:S01]  /*2c90*/  STL [R1+0x39c], R14 ;  /* 0x00039c0e01007387 */ /* 0x000fe20000100800 */
[----:B------:R-:W-:Y:S01]  /*2ca0*/  IABS R0, R4 ;  /* 0x0000000400007213 */ /* 0x000fe20000000000 */
[--C-:B------:R-:W-:Y:S02]  /*2cb0*/  @!P6 IMAD.IADD R13, R13, 0x1, -R22.reuse ;  /* 0x000000010d0de824 */ /* 0x100fe400078e0a16 */
[----:B------:R-:W-:Y:S01]  /*2cc0*/  @!P4 IMAD.IADD R10, R10, 0x1, -R22 ;  /* 0x000000010a0ac824 */ /* 0x000fe200078e0a16 */
[----:B0-----:R-:W-:Y:S01]  /*2cd0*/  IADD3 R9, R2, 0x1c6, RZ ;  /* 0x000001c602097810 */ /* 0x001fe20007ffe0ff */
[----:B------:R0:W-:Y:S01]  /*2ce0*/  STL [R1+0x398], R12 ;  /* 0x0003980c01007387 */ /* 0x0001e20000100800 */
[----:B------:R-:W-:Y:S01]  /*2cf0*/  ISETP.GE.AND P4, PT, R8, RZ, PT ;  /* 0x000000ff0800720c */ /* 0x000fe20003f86270 */
[----:B------:R-:W-:Y:S01]  /*2d00*/  IMAD.HI.U32 R8, R3, R7, RZ ;  /* 0x0000000703087227 */ /* 0x000fe200078e00ff */
[----:B------:R-:W-:-:S02]  /*2d10*/  IABS R5, R9 ;  /* 0x0000000900057213 */ /* 0x000fc40000000000 */
[----:B------:R-:W-:Y:S01]  /*2d20*/  ISETP.GT.U32.AND P6, PT, R22, R13, PT ;  /* 0x0000000d1600720c */ /* 0x000fe20003fc4070 */
[----:B------:R-:W-:Y:S01]  /*2d30*/  IMAD.MOV R8, RZ, RZ, -R8 ;  /* 0x000000ffff087224 */ /* 0x000fe200078e0a08 */
[----:B------:R-:W-:Y:S01]  /*2d40*/  ISETP.GE.AND P3, PT, R9, RZ, PT ;  /* 0x000000ff0900720c */ /* 0x000fe20003f66270 */
[----:B------:R-:W-:-:S04]  /*2d50*/  IMAD.HI.U32 R11, R3, R5, RZ ;  /* 0x00000005030b7227 */ /* 0x000fc800078e00ff */
[----:B0-----:R-:W-:Y:S02]  /*2d60*/  IMAD.MOV.U32 R12, RZ, RZ, R10 ;  /* 0x000000ffff0c7224 */ /* 0x001fe400078e000a */
[----:B------:R-:W-:Y:S02]  /*2d70*/  @!P5 IMAD.IADD R6, R6, 0x1, -R22 ;  /* 0x000000010606d824 */ /* 0x000fe400078e0a16 */
[----:B------:R-:W-:Y:S02]  /*2d80*/  IMAD.MOV R11, RZ, RZ, -R11 ;  /* 0x000000ffff0b7224 */ /* 0x000fe400078e0a0b */
[----:B------:R-:W-:Y:S01]  /*2d90*/  @!P2 IMAD.MOV R12, RZ, RZ, -R12 ;  /* 0x000000ffff0ca224 */ /* 0x000fe200078e0a0c */
[----:B------:R-:W-:Y:S01]  /*2da0*/  ISETP.GE.AND P2, PT, R4, RZ, PT ;  /* 0x000000ff0400720c */ /* 0x000fe20003f46270 */
[----:B------:R-:W-:Y:S01]  /*2db0*/  IMAD R4, R22, R8, R7 ;  /* 0x0000000816047224 */ /* 0x000fe200078e0207 */
[C---:B------:R-:W-:Y:S01]  /*2dc0*/  IADD3 R8, R2.reuse, 0x1ba, RZ ;  /* 0x000001ba02087810 */ /* 0x040fe20007ffe0ff */
[----:B------:R-:W-:Y:S01]  /*2dd0*/  IMAD.MOV.U32 R10, RZ, RZ, R6 ;  /* 0x000000ffff0a7224 */ /* 0x000fe200078e0006 */
[----:B------:R-:W-:Y:S01]  /*2de0*/  IADD3 R6, R2, 0x1be, RZ ;  /* 0x000001be02067810 */ /* 0x000fe20007ffe0ff */
[----:B------:R-:W-:Y:S01]  /*2df0*/  IMAD R5, R22, R11, R5 ;  /* 0x0000000b16057224 */ /* 0x000fe200078e0205 */
[----:B------:R0:W-:Y:S01]  /*2e00*/  STL [R1+0x390], R12 ;  /* 0x0003900c01007387 */ /* 0x0001e20000100800 */
[----:B------:R-:W-:Y:S01]  /*2e10*/  IMAD.HI.U32 R9, R3, R0, RZ ;  /* 0x0000000003097227 */ /* 0x000fe200078e00ff */
[----:B------:R-:W-:-:S02]  /*2e20*/  IADD3 R7, R2, 0x1bc, RZ ;  /* 0x000001bc02077810 */ /* 0x000fc40007ffe0ff */
[C---:B------:R-:W-:Y:S01]  /*2e30*/  ISETP.GT.U32.AND P5, PT, R22.reuse, R5, PT ;  /* 0x000000051600720c */ /* 0x040fe20003fa4070 */
[----:B------:R-:W-:Y:S01]  /*2e40*/  @!P0 IMAD.MOV R10, RZ, RZ, -R10 ;  /* 0x000000ffff0a8224 */ /* 0x000fe200078e0a0a */
[C---:B------:R-:W-:Y:S01]  /*2e50*/  ISETP.GT.U32.AND P0, PT, R22.reuse, R4, PT ;  /* 0x000000041600720c */ /* 0x040fe20003f04070 */
[----:B------:R-:W-:Y:S01]  /*2e60*/  IMAD.MOV R9, RZ, RZ, -R9 ;  /* 0x000000ffff097224 */ /* 0x000fe200078e0a09 */
[----:B------:R-:W-:Y:S01]  /*2e70*/  IABS R11, R7 ;  /* 0x00000007000b7213 */ /* 0x000fe20000000000 */
[----:B------:R-:W-:Y:S01]  /*2e80*/  @!P6 IMAD.IADD R13, R13, 0x1, -R22 ;  /* 0x000000010d0de824 */ /* 0x000fe200078e0a16 */
[----:B------:R1:W-:Y:S01]  /*2e90*/  STL [R1+0x394], R10 ;  /* 0x0003940a01007387 */ /* 0x0003e20000100800 */
[----:B------:R-:W-:Y:S01]  /*2ea0*/  IMAD R0, R22, R9, R0 ;  /* 0x0000000916007224 */ /* 0x000fe200078e0200 */
[----:B------:R-:W-:Y:S01]  /*2eb0*/  IADD3 R9, R2, 0x1c0, RZ ;  /* 0x000001c002097810 */ /* 0x000fe20007ffe0ff */
[----:B------:R-:W-:Y:S01]  /*2ec0*/  IMAD.MOV.U32 R15, RZ, RZ, R13 ;  /* 0x000000ffff0f7224 */ /* 0x000fe200078e000d */
[----:B0-----:R-:W-:-:S02]  /*2ed0*/  IABS R12, R8 ;  /* 0x00000008000c7213 */ /* 0x001fc40000000000 */
[----:B------:R-:W-:Y:S01]  /*2ee0*/  ISETP.GE.AND P6, PT, R9, RZ, PT ;  /* 0x000000ff0900720c */ /* 0x000fe20003fc6270 */
[----:B------:R-:W-:Y:S01]  /*2ef0*/  @!P1 IMAD.MOV R15, RZ, RZ, -R15 ;  /* 0x000000ffff0f9224 */ /* 0x000fe200078e0a0f */
[----:B------:R-:W-:Y:S01]  /*2f00*/  ISETP.GT.U32.AND P1, PT, R22, R0, PT ;  /* 0x000000001600720c */ /* 0x000fe20003f24070 */
[--C-:B------:R-:W-:Y:S01]  /*2f10*/  @!P0 IMAD.IADD R4, R4, 0x1, -R22.reuse ;  /* 0x0000000104048824 */ /* 0x100fe200078e0a16 */
[----:B------:R-:W-:Y:S01]  /*2f20*/  IABS R9, R9 ;  /* 0x0000000900097213 */ /* 0x000fe20000000000 */
[----:B------:R-:W-:Y:S01]  /*2f30*/  @!P5 IMAD.IADD R5, R5, 0x1, -R22 ;  /* 0x000000010505d824 */ /* 0x000fe200078e0a16 */
[----:B-1----:R-:W-:Y:S01]  /*2f40*/  IABS R10, R6 ;  /* 0x00000006000a7213 */ /* 0x002fe20000000000 */
[----:B------:R0:W-:Y:S01]  /*2f50*/  STL [R1+0x38c], R15 ;  /* 0x00038c0f01007387 */ /* 0x0001e20000100800 */
[C---:B------:R-:W-:Y:S01]  /*2f60*/  ISETP.GT.U32.AND P0, PT, R22.reuse, R4, PT ;  /* 0x000000041600720c */ /* 0x040fe20003f04070 */
[----:B------:R-:W-:Y:S01]  /*2f70*/  IMAD.HI.U32 R13, R3, R9, RZ ;  /* 0x00000009030d7227 */ /* 0x000fe200078e00ff */
[----:B------:R-:W-:-:S03]  /*2f80*/  ISETP.GT.U32.AND P5, PT, R22, R5, PT ;  /* 0x000000051600720c */ /* 0x000fc60003fa4070 */
[----:B------:R-:W-:Y:S02]  /*2f90*/  IMAD.MOV R13, RZ, RZ, -R13 ;  /* 0x000000ffff0d7224 */ /* 0x000fe400078e0a0d */
[----:B------:R-:W-:Y:S02]  /*2fa0*/  @!P1 IMAD.IADD R0, R0, 0x1, -R22 ;  /* 0x0000000100009824 */ /* 0x000fe400078e0a16 */
[----:B------:R-:W-:-:S03]  /*2fb0*/  IMAD.HI.U32 R14, R3, R10, RZ ;  /* 0x0000000a030e7227 */ /* 0x000fc600078e00ff */
[C---:B------:R-:W-:Y:S01]  /*2fc0*/  ISETP.GT.U32.AND P1, PT, R22.reuse, R0, PT ;  /* 0x000000001600720c */ /* 0x040fe20003f24070 */
[----:B------:R-:W-:Y:S02]  /*2fd0*/  IMAD R9, R22, R13, R9 ;  /* 0x0000000d16097224 */ /* 0x000fe400078e0209 */
[----:B------:R-:W-:Y:S02]  /*2fe0*/  @!P0 IMAD.IADD R4, R4, 0x1, -R22 ;  /* 0x0000000104048824 */ /* 0x000fe400078e0a16 */
[----:B------:R-:W-:Y:S01]  /*2ff0*/  IMAD.MOV R14, RZ, RZ, -R14 ;  /* 0x000000ffff0e7224 */ /* 0x000fe200078e0a0e */
[----:B------:R-:W-:Y:S01]  /*3000*/  ISETP.GT.U32.AND P0, PT, R22, R9, PT ;  /* 0x000000091600720c */ /* 0x000fe20003f04070 */
[----:B------:R-:W-:Y:S01]  /*3010*/  @!P5 IMAD.IADD R5, R5, 0x1, -R22 ;  /* 0x000000010505d824 */ /* 0x000fe200078e0a16 */
[----:B------:R-:W-:Y:S01]  /*3020*/  ISETP.GE.AND P5, PT, R6, RZ, PT ;  /* 0x000000ff0600720c */ /* 0x000fe20003fa6270 */
[----:B------:R-:W-:Y:S01]  /*3030*/  IMAD.MOV.U32 R16, RZ, RZ, R4 ;  /* 0x000000ffff107224 */ /* 0x000fe200078e0004 */
[----:B------:R-:W-:Y:S01]  /*3040*/  IADD3 R6, R2, 0x1b8, RZ ;  /* 0x000001b802067810 */ /* 0x000fe20007ffe0ff */
[----:B------:R-:W-:-:S02]  /*3050*/  IMAD R10, R22, R14, R10 ;  /* 0x0000000e160a7224 */ /* 0x000fc400078e020a */
[----:B------:R-:W-:Y:S02]  /*3060*/  IMAD.MOV.U32 R17, RZ, RZ, R5 ;  /* 0x000000ffff117224 */ /* 0x000fe400078e0005 */
[----:B------:R-:W-:-:S04]  /*3070*/  IMAD.HI.U32 R13, R3, R12, RZ ;  /* 0x0000000c030d7227 */ /* 0x000fc800078e00ff */
[----:B0-----:R-:W-:-:S04]  /*3080*/  IMAD.HI.U32 R15, R3, R11, RZ ;  /* 0x0000000b030f7227 */ /* 0x001fc800078e00ff */
[----:B------:R-:W-:Y:S01]  /*3090*/  @!P4 IMAD.MOV R16, RZ, RZ, -R16 ;  /* 0x000000ffff10c224 */ /* 0x000fe200078e0a10 */
[----:B------:R-:W-:Y:S01]  /*30a0*/  ISETP.GE.AND P4, PT, R7, RZ, PT ;  /* 0x000000ff0700720c */ /* 0x000fe20003f86270 */
[----:B------:R-:W-:Y:S01]  /*30b0*/  @!P3 IMAD.MOV R17, RZ, RZ, -R17 ;  /* 0x000000ffff11b224 */ /* 0x000fe200078e0a11 */
[----:B------:R-:W-:Y:S01]  /*30c0*/  ISETP.GT.U32.AND P3, PT, R22, R10, PT ;  /* 0x0000000a1600720c */ /* 0x000fe20003f64070 */
[----:B------:R-:W-:Y:S01]  /*30d0*/  IMAD.MOV R13, RZ, RZ, -R13 ;  /* 0x000000ffff0d7224 */ /* 0x000fe200078e0a0d */
[----:B------:R0:W-:Y:S01]  /*30e0*/  STL [R1+0x37c], R16 ;  /* 0x00037c1001007387 */ /* 0x0001e20000100800 */
[----:B------:R-:W-:Y:S01]  /*30f0*/  @!P1 IMAD.IADD R0, R0, 0x1, -R22 ;  /* 0x0000000100009824 */ /* 0x000fe200078e0a16 */
[----:B------:R-:W-:Y:S01]  /*3100*/  IADD3 R7, R2, 0x1b6, RZ ;  /* 0x000001b602077810 */ /* 0x000fe20007ffe0ff */
[----:B------:R-:W-:Y:S01]  /*3110*/  IMAD.MOV R15, RZ, RZ, -R15 ;  /* 0x000000ffff0f7224 */ /* 0x000fe200078e0a0f */
[----:B------:R1:W-:Y:S01]  /*3120*/  STL [R1+0x380], R17 ;  /* 0x0003801101007387 */ /* 0x0003e20000100800 */
[C---:B------:R-:W-:Y:S01]  /*3130*/  IMAD R4, R22.reuse, R13, R12 ;  /* 0x0000000d16047224 */ /* 0x040fe200078e020c */
[----:B------:R-:W-:Y:S01]  /*3140*/  IABS R12, R6 ;  /* 0x00000006000c7213 */ /* 0x000fe20000000000 */
[----:B------:R-:W-:Y:S01]  /*3150*/  IMAD R5, R22, R15, R11 ;  /* 0x0000000f16057224 */ /* 0x000fe200078e020b */
[----:B------:R-:W-:Y:S01]  /*3160*/  IABS R13, R7 ;  /* 0x00000007000d7213 */ /* 0x000fe20000000000 */
[----:B------:R-:W-:Y:S01]  /*3170*/  @!P0 IMAD.IADD R9, R9, 0x1, -R22 ;  /* 0x0000000109098824 */ /* 0x000fe200078e0a16 */
[----:B------:R-:W-:Y:S01]  /*3180*/  IADD3 R11, R2, 0x1b4, RZ ;  /* 0x000001b4020b7810 */ /* 0x000fe20007ffe0ff */
[----:B0-----:R-:W-:Y:S01]  /*3190*/  IMAD.MOV.U32 R16, RZ, RZ, R0 ;  /* 0x000000ffff107224 */ /* 0x001fe200078e0000 */
[----:B------:R-:W-:Y:S01]  /*31a0*/  ISETP.GT.U32.AND P1, PT, R22, R5, PT ;  /* 0x000000051600720c */ /* 0x000fe20003f24070 */
[----:B------:R-:W-:Y:S01]  /*31b0*/  @!P3 IMAD.IADD R10, R10, 0x1, -R22 ;  /* 0x000000010a0ab824 */ /* 0x000fe200078e0a16 */
[C---:B------:R-:W-:Y:S01]  /*31c0*/  ISETP.GT.U32.AND P0, PT, R22.reuse, R9, PT ;  /* 0x000000091600720c */ /* 0x040fe20003f04070 */
[----:B------:R-:W-:Y:S01]  /*31d0*/  @!P2 IMAD.MOV R16, RZ, RZ, -R16 ;  /* 0x000000ffff10a224 */ /* 0x000fe200078e0a10 */
[C---:B------:R-:W-:Y:S01]  /*31e0*/  ISETP.GT.U32.AND P2, PT, R22.reuse, R4, PT ;  /* 0x000000041600720c */ /* 0x040fe20003f44070 */
[----:B------:R-:W-:Y:S01]  /*31f0*/  IMAD.HI.U32 R14, R3, R12, RZ ;  /* 0x0000000c030e7227 */ /* 0x000fe200078e00ff */
[----:B------:R-:W-:-:S02]  /*3200*/  ISETP.GT.U32.AND P3, PT, R22, R10, PT ;  /* 0x0000000a1600720c */ /* 0x000fc40003f64070 */
[----:B------:R-:W-:Y:S01]  /*3210*/  IABS R0, R11 ;  /* 0x0000000b00007213 */ /* 0x000fe20000000000 */
[----:B------:R-:W-:Y:S01]  /*3220*/  IMAD.MOV R14, RZ, RZ, -R14 ;  /* 0x000000ffff0e7224 */ /* 0x000fe200078e0a0e */
[----:B------:R0:W-:Y:S01]  /*3230*/  STL [R1+0x378], R16 ;  /* 0x0003781001007387 */ /* 0x0001e20000100800 */
[----:B-1----:R-:W-:Y:S02]  /*3240*/  IADD3 R17, R2, 0x1a6, RZ ;  /* 0x000001a602117810 */ /* 0x002fe40007ffe0ff */
[--C-:B------:R-:W-:Y:S02]  /*3250*/  @!P1 IMAD.IADD R5, R5, 0x1, -R22.reuse ;  /* 0x0000000105059824 */ /* 0x100fe400078e0a16 */
[--C-:B------:R-:W-:Y:S01]  /*3260*/  @!P0 IMAD.IADD R9, R9, 0x1, -R22.reuse ;  /* 0x0000000109098824 */ /* 0x100fe200078e0a16 */
[----:B------:R-:W-:Y:S01]  /*3270*/  ISETP.GE.AND P0, PT, R8, RZ, PT ;  /* 0x000000ff0800720c */ /* 0x000fe20003f06270 */
[----:B------:R-:W-:Y:S01]  /*3280*/  @!P2 IMAD.IADD R4, R4, 0x1, -R22 ;  /* 0x000000010404a824 */ /* 0x000fe200078e0a16 */
[----:B------:R-:W-:Y:S01]  /*3290*/  ISETP.GT.U32.AND P1, PT, R22, R5, PT ;  /* 0x000000051600720c */ /* 0x000fe20003f24070 */
[----:B------:R-:W-:Y:S01]  /*32a0*/  IMAD.HI.U32 R8, R3, R13, RZ ;  /* 0x0000000d03087227 */ /* 0x000fe200078e00ff */
[----:B------:R-:W-:-:S02]  /*32b0*/  IABS R18, R17 ;  /* 0x0000001100127213 */ /* 0x000fc40000000000 */
[C---:B------:R-:W-:Y:S01]  /*32c0*/  ISETP.GT.U32.AND P2, PT, R22.reuse, R4, PT ;  /* 0x000000041600720c */ /* 0x040fe20003f44070 */
[----:B------:R-:W-:Y:S02]  /*32d0*/  IMAD R12, R22, R14, R12 ;  /* 0x0000000e160c7224 */ /* 0x000fe400078e020c */
[----:B------:R-:W-:Y:S02]  /*32e0*/  @!P3 IMAD.IADD R10, R10, 0x1, -R22 ;  /* 0x000000010a0ab824 */ /* 0x000fe400078e0a16 */
[----:B------:R-:W-:Y:S01]  /*32f0*/  IMAD.MOV R8, RZ, RZ, -R8 ;  /* 0x000000ffff087224 */ /* 0x000fe200078e0a08 */
[C---:B------:R-:W-:Y:S01]  /*3300*/  ISETP.GT.U32.AND P3, PT, R22.reuse, R12, PT ;  /* 0x0000000c1600720c */ /* 0x040fe20003f64070 */
[----:B------:R-:W-:Y:S02]  /*3310*/  IMAD.MOV.U32 R15, RZ, RZ, R10 ;  /* 0x000000ffff0f7224 */ /* 0x000fe400078e000a */
[----:B------:R-:W-:Y:S01]  /*3320*/  IMAD R10, R22, R8, R13 ;  /* 0x00000008160a7224 */ /* 0x000fe200078e020d */
[----:B------:R-:W-:Y:S01]  /*3330*/  IADD3 R8, R2, 0x1ac, RZ ;  /* 0x000001ac02087810 */ /* 0x000fe20007ffe0ff */
[----:B0-----:R-:W-:-:S02]  /*3340*/  IMAD.MOV.U32 R16, RZ, RZ, R9 ;  /* 0x000000ffff107224 */ /* 0x001fc400078e0009 */
[--C-:B------:R-:W-:Y:S01]  /*3350*/  @!P2 IMAD.IADD R4, R4, 0x1, -R22.reuse ;  /* 0x000000010404a824 */ /* 0x100fe200078e0a16 */
[----:B------:R-:W-:Y:S01]  /*3360*/  ISETP.GT.U32.AND P2, PT, R22, R10, PT ;  /* 0x0000000a1600720c */ /* 0x000fe20003f44070 */
[----:B------:R-:W-:Y:S01]  /*3370*/  @!P1 IMAD.IADD R5, R5, 0x1, -R22 ;  /* 0x0000000105059824 */ /* 0x000fe200078e0a16 */
[----:B------:R-:W-:Y:S01]  /*3380*/  ISETP.GE.AND P1, PT, R11, RZ, PT ;  /* 0x000000ff0b00720c */ /* 0x000fe20003f26270 */
[----:B------:R-:W-:-:S04]  /*3390*/  IMAD.HI.U32 R9, R3, R0, RZ ;  /* 0x0000000003097227 */ /* 0x000fc800078e00ff */
[----:B------:R-:W-:Y:S01]  /*33a0*/  IMAD.MOV.U32 R14, RZ, RZ, R5 ;  /* 0x000000ffff0e7224 */ /* 0x000fe200078e0005 */
[----:B------:R-:W-:Y:S01]  /*33b0*/  IADD3 R5, R2, 0x1b0, RZ ;  /* 0x000001b002057810 */ /* 0x000fe20007ffe0ff */
[----:B------:R-:W-:Y:S02]  /*33c0*/  IMAD.MOV R9, RZ, RZ, -R9 ;  /* 0x000000ffff097224 */ /* 0x000fe400078e0a09 */
[----:B------:R-:W-:Y:S01]  /*33d0*/  @!P6 IMAD.MOV R16, RZ, RZ, -R16 ;  /* 0x000000ffff10e224 */ /* 0x000fe200078e0a10 */
[----:B------:R-:W-:Y:S01]  /*33e0*/  ISETP.GE.AND P6, PT, R6, RZ, PT ;  /* 0x000000ff0600720c */ /* 0x000fe20003fc6270 */
[----:B------:R-:W-:Y:S01]  /*33f0*/  @!P5 IMAD.MOV R15, RZ, RZ, -R15 ;  /* 0x000000ffff0fd224 */ /* 0x000fe200078e0a0f */
[----:B------:R-:W-:Y:S01]  /*3400*/  ISETP.GE.AND P5, PT, R7, RZ, PT ;  /* 0x000000ff0700720c */ /* 0x000fe20003fa6270 */
[----:B------:R-:W-:Y:S01]  /*3410*/  @!P3 IMAD.IADD R12, R12, 0x1, -R22 ;  /* 0x000000010c0cb824 */ /* 0x000fe200078e0a16 */
[----:B------:R-:W-:Y:S01]  /*3420*/  STL [R1+0x374], R16 ;  /* 0x0003741001007387 */ /* 0x000fe20000100800 */
[----:B------:R-:W-:Y:S01]  /*3430*/  IMAD.MOV.U32 R6, RZ, RZ, R4 ;  /* 0x000000ffff067224 */ /* 0x000fe200078e0004 */
[----:B------:R-:W-:Y:S01]  /*3440*/  IABS R4, R8 ;  /* 0x0000000800047213 */ /* 0x000fe20000000000 */
[----:B------:R-:W-:Y:S01]  /*3450*/  @!P4 IMAD.MOV R14, RZ, RZ, -R14 ;  /* 0x000000ffff0ec224 */ /* 0x000fe200078e0a0e */
[----:B------:R-:W-:Y:S01]  /*3460*/  STL [R1+0x358], R15 ;  /* 0x0003580f01007387 */ /* 0x000fe20000100800 */
[----:B------:R-:W-:Y:S01]  /*3470*/  IMAD R11, R22, R9, R0 ;  /* 0x00000009160b7224 */ /* 0x000fe200078e0200 */
[----:B------:R-:W-:Y:S01]  /*3480*/  IADD3 R0, R2, 0x1b2, RZ ;  /* 0x000001b202007810 */ /* 0x000fe20007ffe0ff */
[----:B------:R-:W-:Y:S01]  /*3490*/  @!P0 IMAD.MOV R6, RZ, RZ, -R6 ;  /* 0x000000ffff068224 */ /* 0x000fe200078e0a06 */
[----:B------:R-:W-:Y:S01]  /*34a0*/  ISETP.GT.U32.AND P3, PT, R22, R12, PT ;  /* 0x0000000c1600720c */ /* 0x000fe20003f64070 */
[----:B------:R0:W-:Y:S01]  /*34b0*/  STL [R1+0x364], R14 ;  /* 0x0003640e01007387 */ /* 0x0001e20000100800 */
[----:B------:R-:W-:Y:S01]  /*34c0*/  @!P2 IMAD.IADD R10, R10, 0x1, -R22 ;  /* 0x000000010a0aa824 */ /* 0x000fe200078e0a16 */
[----:B------:R-:W-:Y:S01]  /*34d0*/  ISETP.GE.AND P0, PT, R5, RZ, PT ;  /* 0x000000ff0500720c */ /* 0x000fe20003f06270 */
[----:B------:R-:W-:Y:S01]  /*34e0*/  IMAD.HI.U32 R21, R3, R18, RZ ;  /* 0x0000001203157227 */ /* 0x000fe200078e00ff */
[----:B------:R1:W-:Y:S01]  /*34f0*/  STL [R1+0x368], R6 ;  /* 0x0003680601007387 */ /* 0x0003e20000100800 */
[----:B------:R-:W-:-:S02]  /*3500*/  ISETP.GE.AND P4, PT, R0, RZ, PT ;  /* 0x000000ff0000720c */ /* 0x000fc40003f86270 */
[----:B------:R-:W-:Y:S01]  /*3510*/  ISETP.GT.U32.AND P2, PT, R22, R10, PT ;  /* 0x0000000a1600720c */ /* 0x000fe20003f44070 */
[----:B------:R-:W-:Y:S01]  /*3520*/  IMAD.MOV R21, RZ, RZ, -R21 ;  /* 0x000000ffff157224 */ /* 0x000fe200078e0a15 */
[----:B0-----:R-:W-:-:S03]  /*3530*/  IABS R14, R0 ;  /* 0x00000000000e7213 */ /* 0x001fc60000000000 */
[----:B------:R-:W-:Y:S01]  /*3540*/  @!P3 IMAD.IADD R12, R12, 0x1, -R22 ;  /* 0x000000010c0cb824 */ /* 0x000fe200078e0a16 */
[C---:B------:R-:W-:Y:S01]  /*3550*/  ISETP.GT.U32.AND P3, PT, R22.reuse, R11, PT ;  /* 0x0000000b1600720c */ /* 0x040fe20003f64070 */
[----:B------:R-:W-:Y:S01]  /*3560*/  IMAD R18, R22, R21, R18 ;  /* 0x0000001516127224 */ /* 0x000fe200078e0212 */
[----:B-1----:R-:W-:Y:S01]  /*3570*/  IABS R6, R5 ;  /* 0x0000000500067213 */ /* 0x002fe20000000000 */
[----:B------:R-:W-:Y:S01]  /*3580*/  IMAD.HI.U32 R9, R3, R14, RZ ;  /* 0x0000000e03097227 */ /* 0x000fe200078e00ff */
[----:B------:R-:W-:-:S03]  /*3590*/  IADD3 R0, R2, 0x1ae, RZ ;  /* 0x000001ae02007810 */ /* 0x000fc60007ffe0ff */
[----:B------:R-:W-:Y:S01]  /*35a0*/  IMAD.HI.U32 R5, R3, R6, RZ ;  /* 0x0000000603057227 */ /* 0x000fe200078e00ff */
[----:B------:R-:W-:-:S03]  /*35b0*/  IABS R7, R0 ;  /* 0x0000000000077213 */ /* 0x000fc60000000000 */
[----:B------:R-:W-:Y:S02]  /*35c0*/  IMAD.MOV R9, RZ, RZ, -R9 ;  /* 0x000000ffff097224 */ /* 0x000fe400078e0a09 */
[----:B------:R-:W-:Y:S02]  /*35d0*/  IMAD.MOV R5, RZ, RZ, -R5 ;  /* 0x000000ffff057224 */ /* 0x000fe400078e0a05 */
[C---:B------:R-:W-:Y:S02]  /*35e0*/  IMAD R14, R22.reuse, R9, R14 ;  /* 0x00000009160e7224 */ /* 0x040fe400078e020e */
[----:B------:R-:W-:Y:S02]  /*35f0*/  IMAD R6, R22, R5, R6 ;  /* 0x0000000516067224 */ /* 0x000fe400078e0206 */
[----:B------:R-:W-:Y:S01]  /*3600*/  @!P2 IMAD.IADD R10, R10, 0x1, -R22 ;  /* 0x000000010a0aa824 */ /* 0x000fe200078e0a16 */
[----:B------:R-:W-:Y:S01]  /*3610*/  ISETP.GT.U32.AND P2, PT, R22, R14, PT ;  /* 0x0000000e1600720c */ /* 0x000fe20003f44070 */
[----:B------:R-:W-:Y:S01]  /*3620*/  IMAD.MOV.U32 R15, RZ, RZ, R12 ;  /* 0x000000ffff0f7224 */ /* 0x000fe200078e000c */
[----:B------:R-:W-:Y:S01]  /*3630*/  IADD3 R12, R2, 0x1aa, RZ ;  /* 0x000001aa020c7810 */ /* 0x000fe20007ffe0ff */
[----:B------:R-:W-:-:S02]  /*3640*/  @!P3 IMAD.IADD R11, R11, 0x1, -R22 ;  /* 0x000000010b0bb824 */ /* 0x000fc400078e0a16 */
[----:B------:R-:W-:Y:S01]  /*3650*/  @!P6 IMAD.MOV R15, RZ, RZ, -R15 ;  /* 0x000000ffff0fe224 */ /* 0x000fe200078e0a0f */
[C---:B------:R-:W-:Y:S01]  /*3660*/  ISETP.GT.U32.AND P6, PT, R22.reuse, R6, PT ;  /* 0x000000061600720c */ /* 0x040fe20003fc4070 */
[C---:B------:R-:W-:Y:S01]  /*3670*/  IMAD.HI.U32 R9, R3.reuse, R7, RZ ;  /* 0x0000000703097227 */ /* 0x040fe200078e00ff */
[----:B------:R-:W-:Y:S02]  /*3680*/  ISETP.GT.U32.AND P3, PT, R22, R11, PT ;  /* 0x0000000b1600720c */ /* 0x000fe40003f64070 */
[----:B------:R0:W-:Y:S01]  /*3690*/  STL [R1+0x35c], R15 ;  /* 0x00035c0f01007387 */ /* 0x0001e20000100800 */
[----:B------:R-:W-:Y:S01]  /*36a0*/  IMAD.MOV.U32 R13, RZ, RZ, R10 ;  /* 0x000000ffff0d7224 */ /* 0x000fe200078e000a */
[----:B------:R-:W-:Y:S01]  /*36b0*/  IABS R10, R12 ;  /* 0x0000000c000a7213 */ /* 0x000fe20000000000 */
[----:B------:R-:W-:Y:S02]  /*36c0*/  @!P2 IMAD.IADD R14, R14, 0x1, -R22 ;  /* 0x000000010e0ea824 */ /* 0x000fe400078e0a16 */
[----:B------:R-:W-:-:S03]  /*36d0*/  IMAD.HI.U32 R5, R3, R4, RZ ;  /* 0x0000000403057227 */ /* 0x000fc600078e00ff */
[----:B------:R-:W-:Y:S01]  /*36e0*/  ISETP.GT.U32.AND P2, PT, R22, R14, PT ;  /* 0x0000000e1600720c */ /* 0x000fe20003f44070 */
[--C-:B------:R-:W-:Y:S01]  /*36f0*/  @!P6 IMAD.IADD R6, R6, 0x1, -R22.reuse ;  /* 0x000000010606e824 */ /* 0x100fe200078e0a16 */
[----:B0-----:R-:W-:Y:S01]  /*3700*/  IADD3 R15, R2, 0x1a2, RZ ;  /* 0x000001a2020f7810 */ /* 0x001fe20007ffe0ff */
[----:B------:R-:W-:Y:S02]  /*3710*/  IMAD.MOV R9, RZ, RZ, -R9 ;  /* 0x000000ffff097224 */ /* 0x000fe400078e0a09 */
[----:B------:R-:W-:Y:S01]  /*3720*/  @!P5 IMAD.MOV R13, RZ, RZ, -R13 ;  /* 0x000000ffff0dd224 */ /* 0x000fe200078e0a0d */
[----:B------:R-:W-:Y:S01]  /*3730*/  ISETP.GT.U32.AND P6, PT, R22, R6, PT ;  /* 0x000000061600720c */ /* 0x000fe20003fc4070 */
[----:B------:R-:W-:Y:S01]  /*3740*/  @!P3 IMAD.IADD R11, R11, 0x1, -R22 ;  /* 0x000000010b0bb824 */ /* 0x000fe200078e0a16 */
[----:B------:R-:W-:Y:S01]  /*3750*/  ISETP.GE.AND P5, PT, R0, RZ, PT ;  /* 0x000000ff0000720c */ /* 0x000fe20003fa6270 */
[----:B------:R-:W-:Y:S01]  /*3760*/  IMAD.MOV R5, RZ, RZ, -R5 ;  /* 0x000000ffff057224 */ /* 0x000fe200078e0a05 */
[----:B------:R-:W-:Y:S01]  /*3770*/  ISETP.GE.AND P3, PT, R8, RZ, PT ;  /* 0x000000ff0800720c */ /* 0x000fe20003f66270 */
[----:B------:R-:W-:Y:S01]  /*3780*/  IMAD R0, R22, R9, R7 ;  /* 0x0000000916007224 */ /* 0x000fe200078e0207 */
[----:B------:R-:W-:Y:S01]  /*3790*/  IADD3 R8, R2, 0x1a8, RZ ;  /* 0x000001a802087810 */ /* 0x000fe20007ffe0ff */
[----:B------:R-:W-:Y:S01]  /*37a0*/  IMAD R4, R22, R5, R4 ;  /* 0x0000000516047224 */ /* 0x000fe200078e0204 */
[----:B------:R0:W-:Y:S01]  /*37b0*/  STL [R1+0x360], R13 ;  /* 0x0003600d01007387 */ /* 0x0001e20000100800 */
[----:B------:R-:W-:Y:S01]  /*37c0*/  @!P2 IMAD.IADD R14, R14, 0x1, -R22 ;  /* 0x000000010e0ea824 */ /* 0x000fe200078e0a16 */
[----:B------:R-:W-:Y:S01]  /*37d0*/  IABS R20, R8 ;  /* 0x0000000800147213 */ /* 0x000fe20000000000 */
[----:B------:R-:W-:Y:S01]  /*37e0*/  IMAD.HI.U32 R9, R3, R10, RZ ;  /* 0x0000000a03097227 */ /* 0x000fe200078e00ff */
[----:B------:R-:W-:-:S02]  /*37f0*/  ISETP.GT.U32.AND P2, PT, R22, R0, PT ;  /* 0x000000001600720c */ /* 0x000fc40003f44070 */
[----:B------:R-:W-:Y:S01]  /*3800*/  IABS R5, R15 ;  /* 0x0000000f00057213 */ /* 0x000fe20000000000 */
[----:B------:R-:W-:Y:S01]  /*3810*/  @!P6 IMAD.IADD R6, R6, 0x1, -R22 ;  /* 0x000000010606e824 */ /* 0x000fe200078e0a16 */
[----:B------:R-:W-:Y:S01]  /*3820*/  ISETP.GT.U32.AND P6, PT, R22, R4, PT ;  /* 0x000000041600720c */ /* 0x000fe20003fc4070 */
[----:B------:R-:W-:Y:S01]  /*3830*/  IMAD.MOV R9, RZ, RZ, -R9 ;  /* 0x000000ffff097224 */ /* 0x000fe200078e0a09 */
[----:B0-----:R-:W-:Y:S01]  /*3840*/  IADD3 R13, R2, 0x1a4, RZ ;  /* 0x000001a4020d7810 */ /* 0x001fe20007ffe0ff */
[----:B------:R-:W-:-:S03]  /*3850*/  IMAD.HI.U32 R19, R3, R20, RZ ;  /* 0x0000001403137227 */ /* 0x000fc600078e00ff */
[----:B------:R-:W-:Y:S01]  /*3860*/  IABS R7, R13 ;  /* 0x0000000d00077213 */ /* 0x000fe20000000000 */
[----:B------:R-:W-:Y:S02]  /*3870*/  IMAD R10, R22, R9, R10 ;  /* 0x00000009160a7224 */ /* 0x000fe400078e020a */
[----:B------:R-:W-:Y:S02]  /*3880*/  IMAD.MOV R19, RZ, RZ, -R19 ;  /* 0x000000ffff137224 */ /* 0x000fe400078e0a13 */
[----:B------:R-:W-:Y:S01]  /*3890*/  @!P2 IMAD.IADD R0, R0, 0x1, -R22 ;  /* 0x000000010000a824 */ /* 0x000fe200078e0a16 */
[C---:B------:R-:W-:Y:S01]  /*38a0*/  ISETP.GT.U32.AND P2, PT, R22.reuse, R10, PT ;  /* 0x0000000a1600720c */ /* 0x040fe20003f44070 */
[----:B------:R-:W-:Y:S02]  /*38b0*/  IMAD R19, R22, R19, R20 ;  /* 0x0000001316137224 */ /* 0x000fe400078e0214 */
[----:B------:R-:W-:Y:S02]  /*38c0*/  @!P6 IMAD.IADD R4, R4, 0x1, -R22 ;  /* 0x000000010404e824 */ /* 0x000fe400078e0a16 */
[----:B------:R-:W-:Y:S01]  /*38d0*/  IMAD.HI.U32 R9, R3, R5, RZ ;  /* 0x0000000503097227 */ /* 0x000fe200078e00ff */
[----:B------:R-:W-:-:S03]  /*38e0*/  ISETP.GT.U32.AND P6, PT, R22, R19, PT ;  /* 0x000000131600720c */ /* 0x000fc60003fc4070 */
[----:B------:R-:W-:Y:S02]  /*38f0*/  IMAD.MOV.U32 R23, RZ, RZ, R11 ;  /* 0x000000ffff177224 */ /* 0x000fe400078e000b */
[----:B------:R-:W-:-:S04]  /*3900*/  IMAD.HI.U32 R16, R3, R7, RZ ;  /* 0x0000000703107227 */ /* 0x000fc800078e00ff */
[--C-:B------:R-:W-:Y:S01]  /*3910*/  @!P2 IMAD.IADD R10, R10, 0x1, -R22.reuse ;  /* 0x000000010a0aa824 */ /* 0x100fe200078e0a16 */
[C---:B------:R-:W-:Y:S01]  /*3920*/  ISETP.GT.U32.AND P2, PT, R22.reuse, R0, PT ;  /* 0x000000001600720c */ /* 0x040fe20003f44070 */
[----:B------:R-:W-:Y:S02]  /*3930*/  IMAD.MOV R9, RZ, RZ, -R9 ;  /* 0x000000ffff097224 */ /* 0x000fe400078e0a09 */
[----:B------:R-:W-:Y:S01]  /*3940*/  @!P6 IMAD.IADD R19, R19, 0x1, -R22 ;  /* 0x000000011313e824 */ /* 0x000fe200078e0a16 */
[C---:B------:R-:W-:Y:S01]  /*3950*/  ISETP.GT.U32.AND P6, PT, R22.reuse, R10, PT ;  /* 0x0000000a1600720c */ /* 0x040fe20003fc4070 */
[----:B------:R-:W-:Y:S01]  /*3960*/  @!P1 IMAD.MOV R23, RZ, RZ, -R23 ;  /* 0x000000ffff179224 */ /* 0x000fe200078e0a17 */
[C---:B------:R-:W-:Y:S01]  /*3970*/  ISETP.GT.U32.AND P1, PT, R22.reuse, R4, PT ;  /* 0x000000041600720c */ /* 0x040fe20003f24070 */
[----:B------:R-:W-:Y:S01]  /*3980*/  @!P0 IMAD.MOV R6, RZ, RZ, -R6 ;  /* 0x000000ffff068224 */ /* 0x000fe200078e0a06 */
[C---:B------:R-:W-:Y:S01]  /*3990*/  ISETP.GT.U32.AND P0, PT, R22.reuse, R18, PT ;  /* 0x000000121600720c */ /* 0x040fe20003f04070 */
[----:B------:R-:W-:Y:S01]  /*39a0*/  IMAD.MOV R16, RZ, RZ, -R16 ;  /* 0x000000ffff107224 */ /* 0x000fe200078e0a10 */
[----:B------:R-:W-:Y:S01]  /*39b0*/  STL [R1+0x350], R23 ;  /* 0x0003501701007387 */ /* 0x000fe20000100800 */
[----:B------:R-:W-:Y:S01]  /*39c0*/  IMAD R5, R22, R9, R5 ;  /* 0x0000000916057224 */ /* 0x000fe200078e0205 */
[----:B------:R-:W-:Y:S01]  /*39d0*/  IADD3 R9, R2, 0x19e, RZ ;  /* 0x0000019e02097810 */ /* 0x000fe20007ffe0ff */
[----:B------:R-:W-:-:S02]  /*39e0*/  IMAD.MOV.U32 R20, RZ, RZ, R14 ;  /* 0x000000ffff147224 */ /* 0x000fc400078e000e */
[----:B------:R-:W-:Y:S01]  /*39f0*/  IMAD R7, R22, R16, R7 ;  /* 0x0000001016077224 */ /* 0x000fe200078e0207 */
[----:B------:R-:W-:Y:S01]  /*3a00*/  IADD3 R16, R2, 0x1a0, RZ ;  /* 0x000001a002107810 */ /* 0x000fe20007ffe0ff */
[----:B------:R-:W-:Y:S01]  /*3a10*/  @!P4 IMAD.MOV R20, RZ, RZ, -R20 ;  /* 0x000000ffff14c224 */ /* 0x000fe200078e0a14 */
[----:B------:R-:W-:Y:S01]  /*3a20*/  ISETP.GT.U32.AND P4, PT, R22, R19, PT ;  /* 0x000000131600720c */ /* 0x000fe20003f84070 */
[--C-:B------:R-:W-:Y:S01]  /*3a30*/  @!P6 IMAD.IADD R10, R10, 0x1, -R22.reuse ;  /* 0x000000010a0ae824 */ /* 0x100fe200078e0a16 */
[----:B------:R-:W-:Y:S01]  /*3a40*/  ISETP.GT.U32.AND P6, PT, R22, R5, PT ;  /* 0x000000051600720c */ /* 0x000fe20003fc4070 */
[--C-:B------:R-:W-:Y:S01]  /*3a50*/  @!P2 IMAD.IADD R0, R0, 0x1, -R22.reuse ;  /* 0x000000010000a824 */ /* 0x100fe200078e0a16 */
[----:B------:R-:W-:Y:S01]  /*3a60*/  IABS R11, R16 ;  /* 0x00000010000b7213 */ /* 0x000fe20000000000 */
[--C-:B------:R-:W-:Y:S01]  /*3a70*/  @!P1 IMAD.IADD R4, R4, 0x1, -R22.reuse ;  /* 0x0000000104049824 */ /* 0x100fe200078e0a16 */
[----:B------:R-:W-:Y:S01]  /*3a80*/  ISETP.GE.AND P1, PT, R12, RZ, PT ;  /* 0x000000ff0c00720c */ /* 0x000fe20003f26270 */
[----:B------:R-:W-:Y:S01]  /*3a90*/  @!P0 IMAD.IADD R18, R18, 0x1, -R22 ;  /* 0x0000000112128824 */ /* 0x000fe200078e0a16 */
[----:B------:R-:W-:Y:S01]  /*3aa0*/  IABS R14, R9 ;  /* 0x00000009000e7213 */ /* 0x000fe20000000000 */
[----:B------:R-:W-:Y:S01]  /*3ab0*/  IMAD.MOV.U32 R21, RZ, RZ, R0 ;  /* 0x000000ffff157224 */ /* 0x000fe200078e0000 */
[----:B------:R-:W-:Y:S01]  /*3ac0*/  STL [R1+0x34c], R20 ;  /* 0x00034c1401007387 */ /* 0x000fe20000100800 */
[----:B------:R-:W-:Y:S01]  /*3ad0*/  IMAD.HI.U32 R12, R3, R11, RZ ;  /* 0x0000000b030c7227 */ /* 0x000fe200078e00ff */
[----:B------:R-:W-:-:S02]  /*3ae0*/  ISETP.GT.U32.AND P2, PT, R22, R7, PT ;  /* 0x000000071600720c */ /* 0x000fc40003f44070 */
[----:B------:R0:W-:Y:S01]  /*3af0*/  STL [R1+0x348], R6 ;  /* 0x0003480601007387 */ /* 0x0001e20000100800 */
[----:B------:R-:W-:Y:S01]  /*3b00*/  @!P5 IMAD.MOV R21, RZ, RZ, -R21 ;  /* 0x000000ffff15d224 */ /* 0x000fe200078e0a15 */
[----:B------:R-:W-:Y:S01]  /*3b10*/  ISETP.GT.U32.AND P5, PT, R22, R18, PT ;  /* 0x000000121600720c */ /* 0x000fe20003fa4070 */
[----:B------:R-:W-:Y:S01]  /*3b20*/  IMAD.MOV R12, RZ, RZ, -R12 ;  /* 0x000000ffff0c7224 */ /* 0x000fe200078e0a0c */
[----:B------:R-:W-:Y:S01]  /*3b30*/  ISETP.GE.AND P0, PT, R17, RZ, PT ;  /* 0x000000ff1100720c */ /* 0x000fe20003f06270 */
[--C-:B------:R-:W-:Y:S01]  /*3b40*/  @!P4 IMAD.IADD R19, R19, 0x1, -R22.reuse ;  /* 0x000000011313c824 */ /* 0x100fe200078e0a16 */
[----:B------:R-:W-:Y:S01]  /*3b50*/  ISETP.GE.AND P4, PT, R8, RZ, PT ;  /* 0x000000ff0800720c */ /* 0x000fe20003f86270 */
[----:B------:R-:W-:Y:S01]  /*3b60*/  @!P6 IMAD.IADD R5, R5, 0x1, -R22 ;  /* 0x000000010505e824 */ /* 0x000fe200078e0a16 */
[----:B------:R-:W-:Y:S01]  /*3b70*/  IADD3 R0, R2, 0x19c, RZ ;  /* 0x0000019c02007810 */ /* 0x000fe20007ffe0ff */
[C---:B------:R-:W-:Y:S01]  /*3b80*/  IMAD R8, R22.reuse, R12, R11 ;  /* 0x0000000c16087224 */ /* 0x040fe200078e020b */
[----:B------:R-:W-:Y:S01]  /*3b90*/  STL [R1+0x338], R21 ;  /* 0x0003381501007387 */ /* 0x000fe20000100800 */
[----:B0-----:R-:W-:Y:S01]  /*3ba0*/  IMAD.HI.U32 R6, R3, R14, RZ ;  /* 0x0000000e03067227 */ /* 0x001fe200078e00ff */
[----:B------:R-:W-:-:S02]  /*3bb0*/  ISETP.GT.U32.AND P6, PT, R22, R5, PT ;  /* 0x000000051600720c */ /* 0x000fc40003fc4070 */
[----:B------:R-:W-:Y:S01]  /*3bc0*/  IABS R12, R0 ;  /* 0x00000000000c7213 */ /* 0x000fe20000000000 */
[----:B------:R-:W-:Y:S02]  /*3bd0*/  IMAD.MOV R6, RZ, RZ, -R6 ;  /* 0x000000ffff067224 */ /* 0x000fe400078e0a06 */
[----:B------:R-:W-:Y:S01]  /*3be0*/  @!P1 IMAD.MOV R10, RZ, RZ, -R10 ;  /* 0x000000ffff0a9224 */ /* 0x000fe200078e0a0a */
[C---:B------:R-:W-:Y:S01]  /*3bf0*/  ISETP.GT.U32.AND P1, PT, R22.reuse, R8, PT ;  /* 0x000000081600720c */ /* 0x040fe20003f24070 */
[----:B------:R-:W-:Y:S02]  /*3c00*/  IMAD R6, R22, R6, R14 ;  /* 0x0000000616067224 */ /* 0x000fe400078e020e */
[----:B------:R-:W-:Y:S01]  /*3c10*/  IMAD.MOV.U32 R20, RZ, RZ, R4 ;  /* 0x000000ffff147224 */ /* 0x000fe200078e0004 */
[----:B------:R-:W-:Y:S01]  /*3c20*/  IADD3 R4, R2, 0x19a, RZ ;  /* 0x0000019a02047810 */ /* 0x000fe20007ffe0ff */
[----:B------:R-:W-:Y:S02]  /*3c30*/  IMAD.MOV.U32 R11, RZ, RZ, R19 ;  /* 0x000000ffff0b7224 */ /* 0x000fe400078e0013 */
[----:B------:R-:W-:Y:S01]  /*3c40*/  @!P5 IMAD.IADD R18, R18, 0x1, -R22 ;  /* 0x000000011212d824 */ /* 0x000fe200078e0a16 */
[----:B------:R-:W-:Y:S01]  /*3c50*/  ISETP.GT.U32.AND P5, PT, R22, R6, PT ;  /* 0x000000061600720c */ /* 0x000fe20003fa4070 */
[----:B------:R-:W-:-:S02]  /*3c60*/  @!P3 IMAD.MOV R20, RZ, RZ, -R20 ;  /* 0x000000ffff14b224 */ /* 0x000fc400078e0a14 */
[--C-:B------:R-:W-:Y:S01]  /*3c70*/  @!P2 IMAD.IADD R7, R7, 0x1, -R22.reuse ;  /* 0x000000010707a824 */ /* 0x100fe200078e0a16 */
[----:B------:R-:W-:Y:S01]  /*3c80*/  ISETP.GE.AND P2, PT, R13, RZ, PT ;  /* 0x000000ff0d00720c */ /* 0x000fe20003f46270 */
[----:B------:R-:W-:Y:S01]  /*3c90*/  @!P4 IMAD.MOV R11, RZ, RZ, -R11 ;  /* 0x000000ffff0bc224 */ /* 0x000fe200078e0a0b */
[----:B------:R-:W-:Y:S01]  /*3ca0*/  STL [R1+0x334], R20 ;  /* 0x0003341401007387 */ /* 0x000fe20000100800 */
[--C-:B------:R-:W-:Y:S01]  /*3cb0*/  @!P6 IMAD.IADD R5, R5, 0x1, -R22.reuse ;  /* 0x000000010505e824 */ /* 0x100fe200078e0a16 */
[----:B------:R-:W-:Y:S01]  /*3cc0*/  ISETP.GT.U32.AND P3, PT, R22, R7, PT ;  /* 0x000000071600720c */ /* 0x000fe20003f64070 */
[----:B------:R-:W-:Y:S01]  /*3cd0*/  @!P1 IMAD.IADD R8, R8, 0x1, -R22 ;  /* 0x0000000108089824 */ /* 0x000fe200078e0a16 */
[----:B------:R-:W-:Y:S01]  /*3ce0*/  STL [R1+0x330], R10 ;  /* 0x0003300a01007387 */ /* 0x000fe20000100800 */
[----:B------:R-:W-:Y:S02]  /*3cf0*/  ISETP.GE.AND P4, PT, R15, RZ, PT ;  /* 0x000000ff0f00720c */ /* 0x000fe40003f86270 */
[----:B------:R-:W-:Y:S01]  /*3d00*/  ISETP.GE.AND P6, PT, R9, RZ, PT ;  /* 0x000000ff0900720c */ /* 0x000fe20003fc6270 */
[----:B------:R0:W-:Y:S01]  /*3d10*/  STL [R1+0x32c], R11 ;  /* 0x00032c0b01007387 */ /* 0x0001e20000100800 */
[----:B------:R-:W-:Y:S01]  /*3d20*/  IMAD.HI.U32 R9, R3, R12, RZ ;  /* 0x0000000c03097227 */ /* 0x000fe200078e00ff */
[----:B------:R-:W-:-:S02]  /*3d30*/  IABS R15, R4 ;  /* 0x00000004000f7213 */ /* 0x000fc40000000000 */
[----:B------:R-:W-:Y:S01]  /*3d40*/  ISETP.GE.AND P1, PT, R0, RZ, PT ;  /* 0x000000ff0000720c */ /* 0x000fe20003f26270 */
[----:B------:R-:W-:Y:S01]  /*3d50*/  IMAD.MOV R9, RZ, RZ, -R9 ;  /* 0x000000ffff097224 */ /* 0x000fe200078e0a09 */
[----:B------:R-:W-:Y:S01]  /*3d60*/  IADD3 R13, R2, 0x198, RZ ;  /* 0x00000198020d7810 */ /* 0x000fe20007ffe0ff */
[----:B------:R-:W-:Y:S02]  /*3d70*/  @!P5 IMAD.IADD R6, R6, 0x1, -R22 ;  /* 0x000000010606d824 */ /* 0x000fe400078e0a16 */
[C---:B------:R-:W-:Y:S02]  /*3d80*/  IMAD R12, R22.reuse, R9, R12 ;  /* 0x00000009160c7224 */ /* 0x040fe400078e020c */
[----:B0-----:R-:W-:Y:S01]  /*3d90*/  IMAD.MOV.U32 R11, RZ, RZ, R18 ;  /* 0x000000ffff0b7224 */ /* 0x001fe200078e0012 */
[----:B------:R-:W-:Y:S01]  /*3da0*/  ISETP.GT.U32.AND P5, PT, R22, R6, PT ;  /* 0x000000061600720c */ /* 0x000fe20003fa4070 */
[----:B------:R-:W-:-:S04]  /*3db0*/  IMAD.HI.U32 R0, R3, R15, RZ ;  /* 0x0000000f03007227 */ /* 0x000fc800078e00ff */
[----:B------:R-:W-:Y:S01]  /*3dc0*/  @!P0 IMAD.MOV R11, RZ, RZ, -R11 ;  /* 0x000000ffff0b8224 */ /* 0x000fe200078e0a0b */
[----:B------:R-:W-:Y:S01]  /*3dd0*/  ISETP.GT.U32.AND P0, PT, R22, R8, PT ;  /* 0x000000081600720c */ /* 0x000fe20003f04070 */
[----:B------:R-:W-:Y:S01]  /*3de0*/  @!P3 IMAD.IADD R7, R7, 0x1, -R22 ;  /* 0x000000010707b824 */ /* 0x000fe200078e0a16 */
[----:B------:R-:W-:Y:S01]  /*3df0*/  ISETP.GE.AND P3, PT, R16, RZ, PT ;  /* 0x000000ff1000720c */ /* 0x000fe20003f66270 */
[----:B------:R-:W-:Y:S01]  /*3e00*/  @!P4 IMAD.MOV R5, RZ, RZ, -R5 ;  /* 0x000000ffff05c224 */ /* 0x000fe200078e0a05 */
[C---:B------:R-:W-:Y:S01]  /*3e10*/  ISETP.GT.U32.AND P4, PT, R22.reuse, R12, PT ;  /* 0x0000000c1600720c */ /* 0x040fe20003f84070 */
[----:B------:R-:W-:Y:S01]  /*3e20*/  IMAD.MOV R0, RZ, RZ, -R0 ;  /* 0x000000ffff007224 */ /* 0x000fe200078e0a00 */
[----:B------:R-:W-:Y:S01]  /*3e30*/  STL [R1+0x2d4], R11 ;  /* 0x0002d40b01007387 */ /* 0x000fe20000100800 */
[----:B------:R-:W-:Y:S02]  /*3e40*/  IMAD.MOV.U32 R10, RZ, RZ, R7 ;  /* 0x000000ffff0a7224 */ /* 0x000fe400078e0007 */
[----:B------:R-:W-:Y:S01]  /*3e50*/  IMAD R15, R22, R0, R15 ;  /* 0x00000000160f7224 */ /* 0x000fe200078e020f */
[----:B------:R-:W-:Y:S01]  /*3e60*/  IADD3 R0, R2, 0x194, RZ ;  /* 0x0000019402007810 */ /* 0x000fe20007ffe0ff */
[----:B------:R-:W-:-:S02]  /*3e70*/  @!P5 IMAD.IADD R6, R6, 0x1, -R22 ;  /* 0x000000010606d824 */ /* 0x000fc400078e0a16 */
[----:B------:R-:W-:Y:S01]  /*3e80*/  @!P0 IMAD.IADD R8, R8, 0x1, -R22 ;  /* 0x0000000108088824 */ /* 0x000fe200078e0a16 */
[----:B------:R-:W-:Y:S01]  /*3e90*/  ISETP.GT.U32.AND P5, PT, R22, R15, PT ;  /* 0x0000000f1600720c */ /* 0x000fe20003fa4070 */
[----:B------:R-:W-:Y:S01]  /*3ea0*/  @!P2 IMAD.MOV R10, RZ, RZ, -R10 ;  /* 0x000000ffff0aa224 */ /* 0x000fe200078e0a0a */
[----:B------:R-:W-:Y:S01]  /*3eb0*/  ISETP.GE.AND P0, PT, R13, RZ, PT ;  /* 0x000000ff0d00720c */ /* 0x000fe20003f06270 */
[----:B------:R-:W-:Y:S01]  /*3ec0*/  IMAD.MOV.U32 R7, RZ, RZ, R8 ;  /* 0x000000ffff077224 */ /* 0x000fe200078e0008 */
[----:B------:R-:W-:Y:S01]  /*3ed0*/  IABS R13, R13 ;  /* 0x0000000d000d7213 */ /* 0x000fe20000000000 */
[----:B------:R-:W-:Y:S01]  /*3ee0*/  @!P4 IMAD.IADD R12, R12, 0x1, -R22 ;  /* 0x000000010c0cc824 */ /* 0x000fe200078e0a16 */
[----:B------:R-:W-:Y:S01]  /*3ef0*/  ISETP.GE.AND P2, PT, R4, RZ, PT ;  /* 0x000000ff0400720c */ /* 0x000fe20003f46270 */
[----:B------:R-:W-:Y:S01]  /*3f00*/  @!P3 IMAD.MOV R7, RZ, RZ, -R7 ;  /* 0x000000ffff07b224 */ /* 0x000fe200078e0a07 */
[----:B------:R-:W-:Y:S01]  /*3f10*/  STL [R1+0x10], R10 ;  /* 0x0000100a01007387 */ /* 0x000fe20000100800 */
[----:B------:R-:W-:Y:S01]  /*3f20*/  IADD3 R4, R2, 0x196, RZ ;  /* 0x0000019602047810 */ /* 0x000fe20007ffe0ff */
[----:B------:R-:W-:Y:S01]  /*3f30*/  @!P6 IMAD.MOV R6, RZ, RZ, -R6 ;  /* 0x000000ffff06e224 */ /* 0x000fe200078e0a06 */
[----:B------:R-:W-:Y:S01]  /*3f40*/  ISETP.GT.U32.AND P3, PT, R22, R12, PT ;  /* 0x0000000c1600720c */ /* 0x000fe20003f64070 */
[----:B------:R0:W-:Y:S01]  /*3f50*/  STL [R1+0xc], R5 ;  /* 0x00000c0501007387 */ /* 0x0001e20000100800 */
[----:B------:R-:W-:Y:S01]  /*3f60*/  IABS R9, R0 ;  /* 0x0000000000097213 */ /* 0x000fe20000000000 */
[----:B------:R-:W-:Y:S01]  /*3f70*/  @!P5 IMAD.IADD R15, R15, 0x1, -R22 ;  /* 0x000000010f0fd824 */ /* 0x000fe200078e0a16 */
[----:B------:R-:W-:Y:S01]  /*3f80*/  ISETP.GE.AND P4, PT, R4, RZ, PT ;  /* 0x000000ff0400720c */ /* 0x000fe20003f86270 */
[----:B------:R1:W-:Y:S01]  /*3f90*/  STL [R1+0x2e8], R7 ;  /* 0x0002e80701007387 */ /* 0x0003e20000100800 */
[----:B------:R-:W-:-:S02]  /*3fa0*/  ISETP.GE.AND P6, PT, R0, RZ, PT ;  /* 0x000000ff0000720c */ /* 0x000fc40003fc6270 */
[----:B------:R-:W-:Y:S01]  /*3fb0*/  ISETP.GT.U32.AND P5, PT, R22, R15, PT ;  /* 0x0000000f1600720c */ /* 0x000fe20003fa4070 */
[----:B------:R2:W-:Y:S01]  /*3fc0*/  STL [R1+0x324], R6 ;  /* 0x0003240601007387 */ /* 0x0005e20000100800 */
[C---:B------:R-:W-:Y:S02]  /*3fd0*/  IADD3 R0, R2.reuse, 0x192, RZ ;  /* 0x0000019202007810 */ /* 0x040fe40007ffe0ff */
[----:B0-----:R-:W-:Y:S01]  /*3fe0*/  IABS R5, R4 ;  /* 0x0000000400057213 */ /* 0x001fe20000000000 */
[----:B------:R-:W-:Y:S01]  /*3ff0*/  IMAD.HI.U32 R4, R3, R9, RZ ;  /* 0x0000000903047227 */ /* 0x000fe200078e00ff */
[----:B------:R-:W-:-:S03]  /*4000*/  IADD3 R10, R2, 0x190, RZ ;  /* 0x00000190020a7810 */ /* 0x000fc60007ffe0ff */
[----:B-1----:R-:W-:Y:S01]  /*4010*/  IMAD.HI.U32 R7, R3, R13, RZ ;  /* 0x0000000d03077227 */ /* 0x002fe200078e00ff */
[----:B------:R-:W-:-:S03]  /*4020*/  IABS R14, R10 ;  /* 0x0000000a000e7213 */ /* 0x000fc60000000000 */
[----:B------:R-:W-:Y:S02]  /*4030*/  IMAD.MOV R7, RZ, RZ, -R7 ;  /* 0x000000ffff077224 */ /* 0x000fe400078e0a07 */
[----:B------:R-:W-:Y:S02]  /*4040*/  IMAD.MOV.U32 R8, RZ, RZ, R5 ;  /* 0x000000ffff087224 */ /* 0x000fe400078e0005 */
[----:B------:R-:W-:Y:S01]  /*4050*/  IMAD R13, R22, R7, R13 ;  /* 0x00000007160d7224 */ /* 0x000fe200078e020d */
[----:B------:R-:W-:Y:S01]  /*4060*/  IADD3 R7, R2, 0x18e, RZ ;  /* 0x0000018e02077810 */ /* 0x000fe20007ffe0ff */
[----:B------:R-:W-:-:S03]  /*4070*/  IMAD.HI.U32 R5, R3, R8, RZ ;  /* 0x0000000803057227 */ /* 0x000fc600078e00ff */
[----:B------:R-:W-:Y:S01]  /*4080*/  IABS R11, R7 ;  /* 0x00000007000b7213 */ /* 0x000fe20000000000 */
[----:B------:R-:W-:Y:S01]  /*4090*/  @!P3 IMAD.IADD R12, R12, 0x1, -R22 ;  /* 0x000000010c0cb824 */ /* 0x000fe200078e0a16 */
[C---:B------:R-:W-:Y:S01]  /*40a0*/  ISETP.GT.U32.AND P3, PT, R22.reuse, R13, PT ;  /* 0x0000000d1600720c */ /* 0x040fe20003f64070 */
[----:B------:R-:W-:Y:S02]  /*40b0*/  IMAD.MOV R4, RZ, RZ, -R4 ;  /* 0x000000ffff047224 */ /* 0x000fe400078e0a04 */
[----:B------:R-:W-:Y:S02]  /*40c0*/  IMAD.MOV R5, RZ, RZ, -R5 ;  /* 0x000000ffff057224 */ /* 0x000fe400078e0a05 */
[----:B------:R-:W-:Y:S01]  /*40d0*/  IMAD R9, R22, R4, R9 ;  /* 0x0000000416097224 */ /* 0x000fe200078e0209 */
[----:B------:R-:W-:Y:S01]  /*40e0*/  IADD3 R4, R2, 0x18c, RZ ;  /* 0x0000018c02047810 */ /* 0x000fe20007ffe0ff */
[----:B------:R-:W-:Y:S02]  /*40f0*/  IMAD.MOV.U32 R16, RZ, RZ, R12 ;  /* 0x000000ffff107224 */ /* 0x000fe400078e000c */
[C---:B------:R-:W-:Y:S01]  /*4100*/  IMAD R8, R22.reuse, R5, R8 ;  /* 0x0000000516087224 */ /* 0x040fe200078e0208 */
[----:B------:R-:W-:Y:S01]  /*4110*/  IABS R5, R0 ;  /* 0x0000000000057213 */ /* 0x000fe20000000000 */
[----:B------:R-:W-:Y:S01]  /*4120*/  @!P1 IMAD.MOV R16, RZ, RZ, -R16 ;  /* 0x000000ffff109224 */ /* 0x000fe200078e0a10 */
[C---:B------:R-:W-:Y:S01]  /*4130*/  ISETP.GT.U32.AND P1, PT, R22.reuse, R9, PT ;  /* 0x000000091600720c */ /* 0x040fe20003f24070 */
[--C-:B------:R-:W-:Y:S01]  /*4140*/  @!P5 IMAD.IADD R15, R15, 0x1, -R22.reuse ;  /* 0x000000010f0fd824 */ /* 0x100fe200078e0a16 */
[C---:B------:R-:W-:Y:S01]  /*4150*/  ISETP.GT.U32.AND P5, PT, R22.reuse, R8, PT ;  /* 0x000000081600720c */ /* 0x040fe20003fa4070 */
[----:B------:R-:W-:Y:S01]  /*4160*/  @!P3 IMAD.IADD R13, R13, 0x1, -R22 ;  /* 0x000000010d0db824 */ /* 0x000fe200078e0a16 */
[----:B--2---:R-:W-:Y:S01]  /*4170*/  IABS R6, R4 ;  /* 0x0000000400067213 */ /* 0x004fe20000000000 */
[----:B------:R-:W-:Y:S01]  /*4180*/  IMAD.HI.U32 R12, R3, R5, RZ ;  /* 0x00000005030c7227 */ /* 0x000fe200078e00ff */
[----:B------:R-:W-:Y:S02]  /*4190*/  STL [R1+0x320], R16 ;  /* 0x0003201001007387 */ /* 0x000fe40000100800 */
[----:B------:R-:W-:Y:S01]  /*41a0*/  ISETP.GT.U32.AND P3, PT, R22, R13, PT ;  /* 0x0000000d1600720c */ /* 0x000fe20003f64070 */
[----:B------:R-:W-:-:S02]  /*41b0*/  IMAD.MOV R12, RZ, RZ, -R12 ;  /* 0x000000ffff0c7224 */ /* 0x000fc400078e0a0c */
[----:B------:R-:W-:Y:S01]  /*41c0*/  @!P2 IMAD.MOV R15, RZ, RZ, -R15 ;  /* 0x000000ffff0fa224 */ /* 0x000fe200078e0a0f */
[----:B------:R-:W-:Y:S01]  /*41d0*/  ISETP.GE.AND P2, PT, R0, RZ, PT ;  /* 0x000000ff0000720c */ /* 0x000fe20003f46270 */
[--C-:B------:R-:W-:Y:S02]  /*41e0*/  @!P1 IMAD.IADD R9, R9, 0x1, -R22.reuse ;  /* 0x0000000109099824 */ /* 0x100fe400078e0a16 */
[----:B------:R-:W-:Y:S01]  /*41f0*/  @!P5 IMAD.IADD R8, R8, 0x1, -R22 ;  /* 0x000000010808d824 */ /* 0x000fe200078e0a16 */
[----:B------:R0:W-:Y:S01]  /*4200*/  STL [R1+0x31c], R15 ;  /* 0x00031c0f01007387 */ /* 0x0001e20000100800 */
[C---:B------:R-:W-:Y:S01]  /*4210*/  IMAD R0, R22.reuse, R12, R5 ;  /* 0x0000000c16007224 */ /* 0x040fe200078e0205 */
[C---:B------:R-:W-:Y:S01]  /*4220*/  ISETP.GT.U32.AND P1, PT, R22.reuse, R9, PT ;  /* 0x000000091600720c */ /* 0x040fe20003f24070 */
[----:B------:R-:W-:Y:S01]  /*4230*/  IMAD.HI.U32 R5, R3, R11, RZ ;  /* 0x0000000b03057227 */ /* 0x000fe200078e00ff */
[----:B------:R-:W-:-:S03]  /*4240*/  ISETP.GT.U32.AND P5, PT, R22, R8, PT ;  /* 0x000000081600720c */ /* 0x000fc60003fa4070 */
[----:B------:R-:W-:Y:S01]  /*4250*/  @!P3 IMAD.IADD R13, R13, 0x1, -R22 ;  /* 0x000000010d0db824 */ /* 0x000fe200078e0a16 */
[----:B------:R-:W-:Y:S01]  /*4260*/  ISETP.GT.U32.AND P3, PT, R22, R0, PT ;  /* 0x000000001600720c */ /* 0x000fe20003f64070 */
[----:B------:R-:W-:-:S04]  /*4270*/  IMAD.HI.U32 R12, R3, R6, RZ ;  /* 0x00000006030c7227 */ /* 0x000fc800078e00ff */
[----:B0-----:R-:W-:-:S04]  /*4280*/  IMAD.HI.U32 R15, R3, R14, RZ ;  /* 0x0000000e030f7227 */ /* 0x001fc800078e00ff */
[----:B------:R-:W-:Y:S02]  /*4290*/  IMAD.MOV R5, RZ, RZ, -R5 ;  /* 0x000000ffff057224 */ /* 0x000fe400078e0a05 */
[----:B------:R-:W-:Y:S02]  /*42a0*/  IMAD.MOV R15, RZ, RZ, -R15 ;  /* 0x000000ffff0f7224 */ /* 0x000fe400078e0a0f */
[----:B------:R-:W-:Y:S02]  /*42b0*/  IMAD.MOV R12, RZ, RZ, -R12 ;  /* 0x000000ffff0c7224 */ /* 0x000fe400078e0a0c */
[----:B------:R-:W-:Y:S01]  /*42c0*/  IMAD R11, R22, R5, R11 ;  /* 0x00000005160b7224 */ /* 0x000fe200078e020b */
[----:B------:R-:W-:Y:S01]  /*42d0*/  IADD3 R5, R2, 0x18a, RZ ;  /* 0x0000018a02057810 */ /* 0x000fe20007ffe0ff */
[--C-:B------:R-:W-:Y:S02]  /*42e0*/  @!P1 IMAD.IADD R9, R9, 0x1, -R22.reuse ;  /* 0x0000000109099824 */ /* 0x100fe400078e0a16 */
[----:B------:R-:W-:Y:S01]  /*42f0*/  @!P5 IMAD.IADD R8, R8, 0x1, -R22 ;  /* 0x000000010808d824 */ /* 0x000fe200078e0a16 */
[----:B------:R-:W-:Y:S01]  /*4300*/  ISETP.GE.AND P5, PT, R10, RZ, PT ;  /* 0x000000ff0a00720c */ /* 0x000fe20003fa6270 */
[----:B------:R-:W-:Y:S01]  /*4310*/  IMAD.MOV.U32 R16, RZ, RZ, R13 ;  /* 0x000000ffff107224 */ /* 0x000fe200078e000d */
[C---:B------:R-:W-:Y:S01]  /*4320*/  ISETP.GT.U32.AND P1, PT, R22.reuse, R11, PT ;  /* 0x0000000b1600720c */ /* 0x040fe20003f24070 */
[----:B------:R-:W-:-:S02]  /*4330*/  IMAD R10, R22, R15, R14 ;  /* 0x0000000f160a7224 */ /* 0x000fc400078e020e */
[----:B------:R-:W-:Y:S01]  /*4340*/  IMAD R6, R22, R12, R6 ;  /* 0x0000000c16067224 */ /* 0x000fe200078e0206 */
[----:B------:R-:W-:Y:S01]  /*4350*/  IABS R12, R5 ;  /* 0x00000005000c7213 */ /* 0x000fe20000000000 */
[----:B------:R-:W-:Y:S01]  /*4360*/  IMAD.MOV.U32 R13, RZ, RZ, R9 ;  /* 0x000000ffff0d7224 */ /* 0x000fe200078e0009 */
[----:B------:R-:W-:Y:S01]  /*4370*/  IADD3 R9, R2, 0x188, RZ ;  /* 0x0000018802097810 */ /* 0x000fe20007ffe0ff */
[----:B------:R-:W-:Y:S02]  /*4380*/  @!P3 IMAD.IADD R0, R0, 0x1, -R22 ;  /* 0x000000010000b824 */ /* 0x000fe400078e0a16 */
[----:B------:R-:W-:Y:S01]  /*4390*/  @!P0 IMAD.MOV R16, RZ, RZ, -R16 ;  /* 0x000000ffff108224 */ /* 0x000fe200078e0a10 */
[C---:B------:R-:W-:Y:S01]  /*43a0*/  ISETP.GT.U32.AND P0, PT, R22.reuse, R10, PT ;  /* 0x0000000a1600720c */ /* 0x040fe20003f04070 */
[----:B------:R-:W-:Y:S01]  /*43b0*/  @!P6 IMAD.MOV R13, RZ, RZ, -R13 ;  /* 0x000000ffff0de224 */ /* 0x000fe200078e0a0d */
[C---:B------:R-:W-:Y:S01]  /*43c0*/  ISETP.GT.U32.AND P6, PT, R22.reuse, R6, PT ;  /* 0x000000061600720c */ /* 0x040fe20003fc4070 */
[----:B------:R-:W-:Y:S01]  /*43d0*/  IMAD.MOV.U32 R14, RZ, RZ, R8 ;  /* 0x000000ffff0e7224 */ /* 0x000fe200078e0008 */
[----:B------:R-:W-:Y:S01]  /*43e0*/  ISETP.GT.U32.AND P3, PT, R22, R0, PT ;  /* 0x000000001600720c */ /* 0x000fe20003f64070 */
[----:B------:R-:W-:Y:S01]  /*43f0*/  IMAD.MOV.U32 R8, RZ, RZ, R12 ;  /* 0x000000ffff087224 */ /* 0x000fe200078e000c */
[----:B------:R-:W-:Y:S01]  /*4400*/  IABS R12, R9 ;  /* 0x00000009000c7213 */ /* 0x000fe20000000000 */
[----:B------:R-:W-:Y:S01]  /*4410*/  @!P1 IMAD.IADD R11, R11, 0x1, -R22 ;  /* 0x000000010b0b9824 */ /* 0x000fe200078e0a16 */
[----:B------:R-:W-:Y:S01]  /*4420*/  STL [R1+0x308], R16 ;  /* 0x0003081001007387 */ /* 0x000fe20000100800 */
[----:B------:R-:W-:Y:S01]  /*4430*/  @!P4 IMAD.MOV R14, RZ, RZ, -R14 ;  /* 0x000000ffff0ec224 */ /* 0x000fe200078e0a0e */
[----:B------:R-:W-:Y:S01]  /*4440*/  ISETP.GE.AND P4, PT, R7, RZ, PT ;  /* 0x000000ff0700720c */ /* 0x000fe20003f86270 */
[----:B------:R-:W-:-:S03]  /*4450*/  IMAD.HI.U32 R7, R3, R8, RZ ;  /* 0x0000000803077227 */ /* 0x000fc600078e00ff */
[----:B------:R-:W-:Y:S01]  /*4460*/  STL [R1+0x310], R14 ;  /* 0x0003100e01007387 */ /* 0x000fe20000100800 */
[--C-:B------:R-:W-:Y:S01]  /*4470*/  @!P0 IMAD.IADD R10, R10, 0x1, -R22.reuse ;  /* 0x000000010a0a8824 */ /* 0x100fe200078e0a16 */
[----:B------:R-:W-:Y:S01]  /*4480*/  ISETP.GE.AND P0, PT, R5, RZ, PT ;  /* 0x000000ff0500720c */ /* 0x000fe20003f06270 */
[--C-:B------:R-:W-:Y:S01]  /*4490*/  @!P6 IMAD.IADD R6, R6, 0x1, -R22.reuse ;  /* 0x000000010606e824 */ /* 0x100fe200078e0a16 */
[----:B------:R-:W-:Y:S01]  /*44a0*/  ISETP.GT.U32.AND P6, PT, R22, R11, PT ;  /* 0x0000000b1600720c */ /* 0x000fe20003fc4070 */
[----:B------:R-:W-:Y:S01]  /*44b0*/  @!P3 IMAD.IADD R0, R0, 0x1, -R22 ;  /* 0x000000010000b824 */ /* 0x000fe200078e0a16 */
[----:B------:R0:W-:Y:S01]  /*44c0*/  STL [R1+0x314], R13 ;  /* 0x0003140d01007387 */ /* 0x0001e20000100800 */
[----:B------:R-:W-:Y:S01]  /*44d0*/  IMAD.HI.U32 R5, R3, R12, RZ ;  /* 0x0000000c03057227 */ /* 0x000fe200078e00ff */
[----:B------:R-:W-:Y:S02]  /*44e0*/  ISETP.GT.U32.AND P1, PT, R22, R10, PT ;  /* 0x0000000a1600720c */ /* 0x000fe40003f24070 */
[----:B------:R-:W-:Y:S01]  /*44f0*/  ISETP.GE.AND P3, PT, R4, RZ, PT ;  /* 0x000000ff0400720c */ /* 0x000fe20003f66270 */
[----:B------:R-:W-:Y:S01]  /*4500*/  IMAD.MOV R5, RZ, RZ, -R5 ;  /* 0x000000ffff057224 */ /* 0x000fe200078e0a05 */
[----:B------:R-:W-:Y:S01]  /*4510*/  IADD3 R4, R2, 0x186, RZ ;  /* 0x0000018602047810 */ /* 0x000fe20007ffe0ff */
[----:B------:R-:W-:-:S02]  /*4520*/  IMAD.MOV R7, RZ, RZ, -R7 ;  /* 0x000000ffff077224 */ /* 0x000fc400078e0a07 */
[----:B------:R-:W-:Y:S02]  /*4530*/  IMAD R12, R22, R5, R12 ;  /* 0x00000005160c7224 */ /* 0x000fe400078e020c */
[----:B0-----:R-:W-:Y:S01]  /*4540*/  IMAD.MOV.U32 R13, RZ, RZ, R0 ;  /* 0x000000ffff0d7224 */ /* 0x001fe200078e0000 */
[----:B------:R-:W-:Y:S01]  /*4550*/  IADD3 R0, R2, 0x184, RZ ;  /* 0x0000018402007810 */ /* 0x000fe20007ffe0ff */
[----:B------:R-:W-:Y:S01]  /*4560*/  IMAD R8, R22, R7, R8 ;  /* 0x0000000716087224 */ /* 0x000fe200078e0208 */
[----:B------:R-:W-:Y:S01]  /*4570*/  IADD3 R7, R2, 0x182, RZ ;  /* 0x0000018202077810 */ /* 0x000fe20007ffe0ff */
[----:B------:R-:W-:Y:S01]  /*4580*/  @!P2 IMAD.MOV R13, RZ, RZ, -R13 ;  /* 0x000000ffff0da224 */ /* 0x000fe200078e0a0d */
[C---:B------:R-:W-:Y:S01]  /*4590*/  ISETP.GT.U32.AND P2, PT, R22.reuse, R6, PT ;  /* 0x000000061600720c */ /* 0x040fe20003f44070 */
[--C-:B------:R-:W-:Y:S01]  /*45a0*/  @!P6 IMAD.IADD R11, R11, 0x1, -R22.reuse ;  /* 0x000000010b0be824 */ /* 0x100fe200078e0a16 */
[----:B------:R-:W-:Y:S01]  /*45b0*/  ISETP.GT.U32.AND P6, PT, R22, R12, PT ;  /* 0x0000000c1600720c */ /* 0x000fe20003fc4070 */
[----:B------:R-:W-:Y:S01]  /*45c0*/  @!P1 IMAD.IADD R10, R10, 0x1, -R22 ;  /* 0x000000010a0a9824 */ /* 0x000fe200078e0a16 */
[----:B------:R-:W-:Y:S01]  /*45d0*/  ISETP.GT.U32.AND P1, PT, R22, R8, PT ;  /* 0x000000081600720c */ /* 0x000fe20003f24070 */
[----:B------:R0:W-:Y:S01]  /*45e0*/  STL [R1+0x318], R13 ;  /* 0x0003180d01007387 */ /* 0x0001e20000100800 */
[----:B------:R-:W-:Y:S01]  /*45f0*/  IABS R14, R7 ;  /* 0x00000007000e7213 */ /* 0x000fe20000000000 */
[----:B------:R-:W-:Y:S01]  /*4600*/  IMAD.MOV.U32 R16, RZ, RZ, R10 ;  /* 0x000000ffff107224 */ /* 0x000fe200078e000a */
[----:B------:R-:W-:Y:S01]  /*4610*/  IABS R5, R0 ;  /* 0x0000000000057213 */ /* 0x000fe20000000000 */
[----:B------:R-:W-:-:S02]  /*4620*/  @!P4 IMAD.MOV R11, RZ, RZ, -R11 ;  /* 0x000000ffff0bc224 */ /* 0x000fc400078e0a0b */
[----:B------:R-:W-:Y:S02]  /*4630*/  @!P5 IMAD.MOV R16, RZ, RZ, -R16 ;  /* 0x000000ffff10d224 */ /* 0x000fe400078e0a10 */
[----:B------:R-:W-:Y:S01]  /*4640*/  @!P2 IMAD.IADD R6, R6, 0x1, -R22 ;  /* 0x000000010606a824 */ /* 0x000fe200078e0a16 */
[----:B------:R-:W-:Y:S01]  /*4650*/  ISETP.GE.AND P2, PT, R9, RZ, PT ;  /* 0x000000ff0900720c */ /* 0x000fe20003f46270 */
[----:B------:R-:W-:Y:S01]  /*4660*/  IMAD.MOV.U32 R9, RZ, RZ, R14 ;  /* 0x000000ffff097224 */ /* 0x000fe200078e000e */
[----:B0-----:R-:W-:Y:S01]  /*4670*/  IABS R13, R4 ;  /* 0x00000004000d7213 */ /* 0x001fe20000000000 */
[----:B------:R-:W-:Y:S01]  /*4680*/  @!P6 IMAD.IADD R12, R12, 0x1, -R22 ;  /* 0x000000010c0ce824 */ /* 0x000fe200078e0a16 */
[----:B------:R-:W-:Y:S01]  /*4690*/  STL [R1+0x30c], R16 ;  /* 0x00030c1001007387 */ /* 0x000fe20000100800 */
[----:B------:R-:W-:-:S03]  /*46a0*/  IMAD.HI.U32 R15, R3, R5, RZ ;  /* 0x00000005030f7227 */ /* 0x000fc600078e00ff */
[----:B------:R-:W-:Y:S01]  /*46b0*/  ISETP.GT.U32.AND P6, PT, R22, R12, PT ;  /* 0x0000000c1600720c */ /* 0x000fe20003fc4070 */
[C---:B------:R-:W-:Y:S01]  /*46c0*/  IMAD.HI.U32 R14, R3.reuse, R13, RZ ;  /* 0x0000000d030e7227 */ /* 0x040fe200078e00ff */
[----:B------:R-:W-:Y:S03]  /*46d0*/  STL [R1+0x2fc], R11 ;  /* 0x0002fc0b01007387 */ /* 0x000fe60000100800 */
[----:B------:R-:W-:Y:S02]  /*46e0*/  IMAD.MOV R14, RZ, RZ, -R14 ;  /* 0x000000ffff0e7224 */ /* 0x000fe400078e0a0e */
[----:B------:R-:W-:Y:S01]  /*46f0*/  @!P1 IMAD.IADD R8, R8, 0x1, -R22 ;  /* 0x0000000108089824 */ /* 0x000fe200078e0a16 */
[----:B------:R-:W-:Y:S01]  /*4700*/  ISETP.GE.AND P1, PT, R4, RZ, PT ;  /* 0x000000ff0400720c */ /* 0x000fe20003f26270 */
[----:B------:R-:W-:-:S03]  /*4710*/  IMAD.HI.U32 R4, R3, R9, RZ ;  /* 0x0000000903047227 */ /* 0x000fc600078e00ff */
[C---:B------:R-:W-:Y:S01]  /*4720*/  ISETP.GT.U32.AND P5, PT, R22.reuse, R8, PT ;  /* 0x000000081600720c */ /* 0x040fe20003fa4070 */
[----:B------:R-:W-:Y:S02]  /*4730*/  IMAD.MOV R10, RZ, RZ, -R15 ;  /* 0x000000ffff0a7224 */ /* 0x000fe400078e0a0f */
[----:B------:R-:W-:Y:S01]  /*4740*/  IMAD R13, R22, R14, R13 ;  /* 0x0000000e160d7224 */ /* 0x000fe200078e020d */
[----:B------:R-:W-:Y:S01]  /*4750*/  IADD3 R14, R2, 0x180, RZ ;  /* 0x00000180020e7810 */ /* 0x000fe20007ffe0ff */
[----:B------:R-:W-:Y:S02]  /*4760*/  IMAD.MOV R4, RZ, RZ, -R4 ;  /* 0x000000ffff047224 */ /* 0x000fe400078e0a04 */
[C---:B------:R-:W-:Y:S01]  /*4770*/  IMAD R5, R22.reuse, R10, R5 ;  /* 0x0000000a16057224 */ /* 0x040fe200078e0205 */
[C---:B------:R-:W-:Y:S01]  /*4780*/  ISETP.GT.U32.AND P4, PT, R22.reuse, R13, PT ;  /* 0x0000000d1600720c */ /* 0x040fe20003f84070 */
[C---:B------:R-:W-:Y:S01]  /*4790*/  IMAD R9, R22.reuse, R4, R9 ;  /* 0x0000000416097224 */ /* 0x040fe200078e0209 */
[----:B------:R-:W-:Y:S01]  /*47a0*/  IABS R4, R14 ;  /* 0x0000000e00047213 */ /* 0x000fe20000000000 */
[----:B------:R-:W-:Y:S01]  /*47b0*/  @!P3 IMAD.MOV R6, RZ, RZ, -R6 ;  /* 0x000000ffff06b224 */ /* 0x000fe200078e0a06 */
[----:B------:R-:W-:Y:S01]  /*47c0*/  ISETP.GT.U32.AND P3, PT, R22, R5, PT ;  /* 0x000000051600720c */ /* 0x000fe20003f64070 */
[--C-:B------:R-:W-:Y:S01]  /*47d0*/  @!P6 IMAD.IADD R12, R12, 0x1, -R22.reuse ;  /* 0x000000010c0ce824 */ /* 0x100fe200078e0a16 */
[----:B------:R-:W-:Y:S01]  /*47e0*/  ISETP.GT.U32.AND P6, PT, R22, R9, PT ;  /* 0x000000091600720c */ /* 0x000fe20003fc4070 */
[----:B------:R-:W-:Y:S01]  /*47f0*/  @!P5 IMAD.IADD R8, R8, 0x1, -R22 ;  /* 0x000000010808d824 */ /* 0x000fe200078e0a16 */
[----:B------:R-:W-:Y:S01]  /*4800*/  ISETP.GE.AND P5, PT, R0, RZ, PT ;  /* 0x000000ff0000720c */ /* 0x000fe20003fa6270 */
[----:B------:R0:W-:Y:S01]  /*4810*/  STL [R1+0x300], R6 ;  /* 0x0003000601007387 */ /* 0x0001e20000100800 */
[----:B------:R-:W-:Y:S01]  /*4820*/  IADD3 R0, R2, 0x17e, RZ ;  /* 0x0000017e02007810 */ /* 0x000fe20007ffe0ff */
[----:B------:R-:W-:-:S04]  /*4830*/  IMAD.HI.U32 R10, R3, R4, RZ ;  /* 0x00000004030a7227 */ /* 0x000fc800078e00ff */
[--C-:B------:R-:W-:Y:S01]  /*4840*/  @!P4 IMAD.IADD R13, R13, 0x1, -R22.reuse ;  /* 0x000000010d0dc824 */ /* 0x100fe200078e0a16 */
[----:B------:R-:W-:Y:S01]  /*4850*/  ISETP.GE.AND P4, PT, R7, RZ, PT ;  /* 0x000000ff0700720c */ /* 0x000fe20003f86270 */
[--C-:B------:R-:W-:Y:S01]  /*4860*/  @!P3 IMAD.IADD R5, R5, 0x1, -R22.reuse ;  /* 0x000000010505b824 */ /* 0x100fe200078e0a16 */
[----:B------:R-:W-:Y:S01]  /*4870*/  IADD3 R7, R2, 0x17c, RZ ;  /* 0x0000017c02077810 */ /* 0x000fe20007ffe0ff */
[----:B------:R-:W-:Y:S01]  /*4880*/  @!P6 IMAD.IADD R9, R9, 0x1, -R22 ;  /* 0x000000010909e824 */ /* 0x000fe200078e0a16 */
[----:B0-----:R-:W-:Y:S01]  /*4890*/  IABS R6, R0 ;  /* 0x0000000000067213 */ /* 0x001fe20000000000 */
[----:B------:R-:W-:Y:S01]  /*48a0*/  IMAD.MOV.U32 R11, RZ, RZ, R8 ;  /* 0x000000ffff0b7224 */ /* 0x000fe200078e0008 */
[C---:B------:R-:W-:Y:S01]  /*48b0*/  ISETP.GT.U32.AND P3, PT, R22.reuse, R13, PT ;  /* 0x0000000d1600720c */ /* 0x040fe20003f64070 */
[----:B------:R-:W-:Y:S01]  /*48c0*/  IMAD.MOV R10, RZ, RZ, -R10 ;  /* 0x000000ffff0a7224 */ /* 0x000fe200078e0a0a */
[----:B------:R-:W-:Y:S01]  /*48d0*/  ISETP.GT.U32.AND P6, PT, R22, R5, PT ;  /* 0x000000051600720c */ /* 0x000fe20003fc4070 */
[----:B------:R-:W-:Y:S01]  /*48e0*/  IMAD.HI.U32 R8, R3, R6, RZ ;  /* 0x0000000603087227 */ /* 0x000fe200078e00ff */
[----:B------:R-:W-:-:S03]  /*48f0*/  IABS R16, R7 ;  /* 0x0000000700107213 */ /* 0x000fc60000000000 */
[----:B------:R-:W-:Y:S01]  /*4900*/  IMAD R4, R22, R10, R4 ;  /* 0x0000000a16047224 */ /* 0x000fe200078e0204 */
[----:B------:R-:W-:Y:S01]  /*4910*/  IADD3 R10, R2, 0x17a, RZ ;  /* 0x0000017a020a7810 */ /* 0x000fe20007ffe0ff */
[----:B------:R-:W-:Y:S02]  /*4920*/  IMAD.MOV R8, RZ, RZ, -R8 ;  /* 0x000000ffff087224 */ /* 0x000fe400078e0a08 */
[----:B------:R-:W-:-:S04]  /*4930*/  IMAD.HI.U32 R17, R3, R16, RZ ;  /* 0x0000001003117227 */ /* 0x000fc800078e00ff */
[----:B------:R-:W-:Y:S01]  /*4940*/  @!P3 IMAD.IADD R13, R13, 0x1, -R22 ;  /* 0x000000010d0db824 */ /* 0x000fe200078e0a16 */
[C---:B------:R-:W-:Y:S01]  /*4950*/  ISETP.GT.U32.AND P3, PT, R22.reuse, R4, PT ;  /* 0x000000041600720c */ /* 0x040fe20003f64070 */
[C---:B------:R-:W-:Y:S01]  /*4960*/  IMAD R6, R22.reuse, R8, R6 ;  /* 0x0000000816067224 */ /* 0x040fe200078e0206 */
[----:B------:R-:W-:Y:S01]  /*4970*/  IABS R8, R10 ;  /* 0x0000000a00087213 */ /* 0x000fe20000000000 */
[--C-:B------:R-:W-:Y:S02]  /*4980*/  @!P6 IMAD.IADD R5, R5, 0x1, -R22.reuse ;  /* 0x000000010505e824 */ /* 0x100fe400078e0a16 */
[----:B------:R-:W-:Y:S01]  /*4990*/  @!P0 IMAD.MOV R11, RZ, RZ, -R11 ;  /* 0x000000ffff0b8224 */ /* 0x000fe200078e0a0b */
[C---:B------:R-:W-:Y:S01]  /*49a0*/  ISETP.GT.U32.AND P6, PT, R22.reuse, R6, PT ;  /* 0x000000061600720c */ /* 0x040fe20003fc4070 */
[----:B------:R-:W-:Y:S01]  /*49b0*/  IMAD.MOV R17, RZ, RZ, -R17 ;  /* 0x000000ffff117224 */ /* 0x000fe200078e0a11 */
[----:B------:R-:W-:Y:S01]  /*49c0*/  ISETP.GT.U32.AND P0, PT, R22, R9, PT ;  /* 0x000000091600720c */ /* 0x000fe20003f04070 */
[----:B------:R-:W-:Y:S01]  /*49d0*/  IMAD.HI.U32 R15, R3, R8, RZ ;  /* 0x00000008030f7227 */ /* 0x000fe200078e00ff */
[----:B------:R0:W-:Y:S03]  /*49e0*/  STL [R1+0x304], R11 ;  /* 0x0003040b01007387 */ /* 0x0001e60000100800 */
[----:B------:R-:W-:Y:S01]  /*49f0*/  @!P3 IMAD.IADD R4, R4, 0x1, -R22 ;  /* 0x000000010404b824 */ /* 0x000fe200078e0a16 */
[----:B------:R-:W-:Y:S01]  /*4a00*/  ISETP.GE.AND P3, PT, R0, RZ, PT ;  /* 0x000000ff0000720c */ /* 0x000fe20003f66270 */
[----:B------:R-:W-:-:S02]  /*4a10*/  IMAD R0, R22, R17, R16 ;  /* 0x0000001116007224 */ /* 0x000fc400078e0210 */
[----:B------:R-:W-:Y:S02]  /*4a20*/  IMAD.MOV R15, RZ, RZ, -R15 ;  /* 0x000000ffff0f7224 */ /* 0x000fe400078e0a0f */
[----:B------:R-:W-:Y:S01]  /*4a30*/  @!P6 IMAD.IADD R6, R6, 0x1, -R22 ;  /* 0x000000010606e824 */ /* 0x000fe200078e0a16 */
[----:B------:R-:W-:Y:S01]  /*4a40*/  ISETP.GT.U32.AND P6, PT, R22, R4, PT ;  /* 0x000000041600720c */ /* 0x000fe20003fc4070 */
[----:B------:R-:W-:Y:S01]  /*4a50*/  IMAD.MOV.U32 R18, RZ, RZ, R13 ;  /* 0x000000ffff127224 */ /* 0x000fe200078e000d */
[----:B0-----:R-:W-:Y:S01]  /*4a60*/  IADD3 R11, R2, 0x178, RZ ;  /* 0x00000178020b7810 */ /* 0x001fe20007ffe0ff */
[----:B------:R-:W-:Y:S01]  /*4a70*/  @!P5 IMAD.MOV R5, RZ, RZ, -R5 ;  /* 0x000000ffff05d224 */ /* 0x000fe200078e0a05 */
[----:B------:R-:W-:Y:S01]  /*4a80*/  ISETP.GE.AND P5, PT, R7, RZ, PT ;  /* 0x000000ff0700720c */ /* 0x000fe20003fa6270 */
[----:B------:R-:W-:Y:S01]  /*4a90*/  @!P1 IMAD.MOV R18, RZ, RZ, -R18 ;  /* 0x000000ffff129224 */ /* 0x000fe200078e0a12 */
[C---:B------:R-:W-:Y:S01]  /*4aa0*/  ISETP.GT.U32.AND P1, PT, R22.reuse, R0, PT ;  /* 0x000000001600720c */ /* 0x040fe20003f24070 */
[----:B------:R-:W-:Y:S01]  /*4ab0*/  IMAD R7, R22, R15, R8 ;  /* 0x0000000f16077224 */ /* 0x000fe200078e0208 */
[----:B------:R-:W-:Y:S01]  /*4ac0*/  IADD3 R8, R2, 0x176, RZ ;  /* 0x0000017602087810 */ /* 0x000fe20007ffe0ff */
[----:B------:R-:W-:Y:S01]  /*4ad0*/  @!P2 IMAD.MOV R12, RZ, RZ, -R12 ;  /* 0x000000ffff0ca224 */ /* 0x000fe200078e0a0c */
[----:B------:R-:W-:Y:S01]  /*4ae0*/  ISETP.GT.U32.AND P2, PT, R22, R6, PT ;  /* 0x000000061600720c */ /* 0x000fe20003f44070 */
[--C-:B------:R-:W-:Y:S01]  /*4af0*/  @!P0 IMAD.IADD R9, R9, 0x1, -R22.reuse ;  /* 0x0000000109098824 */ /* 0x100fe200078e0a16 */
[----:B------:R-:W-:Y:S01]  /*4b00*/  ISETP.GE.AND P0, PT, R14, RZ, PT ;  /* 0x000000ff0e00720c */ /* 0x000fe20003f06270 */
[----:B------:R-:W-:Y:S01]  /*4b10*/  @!P6 IMAD.IADD R4, R4, 0x1, -R22 ;  /* 0x000000010404e824 */ /* 0x000fe200078e0a16 */
[----:B------:R-:W-:Y:S01]  /*4b20*/  IABS R14, R11 ;  /* 0x0000000b000e7213 */ /* 0x000fe20000000000 */
[----:B------:R-:W-:Y:S01]  /*4b30*/  STL [R1+0x2f8], R12 ;  /* 0x0002f80c01007387 */ /* 0x000fe20000100800 */
[----:B------:R-:W-:Y:S01]  /*4b40*/  ISETP.GT.U32.AND P6, PT, R22, R7, PT ;  /* 0x000000071600720c */ /* 0x000fe20003fc4070 */
[----:B------:R-:W-:Y:S01]  /*4b50*/  IMAD.MOV.U32 R13, RZ, RZ, R4 ;  /* 0x000000ffff0d7224 */ /* 0x000fe200078e0004 */
[----:B------:R-:W-:Y:S01]  /*4b60*/  IABS R16, R8 ;  /* 0x0000000800107213 */ /* 0x000fe20000000000 */
[----:B------:R-:W-:Y:S01]  /*4b70*/  STL [R1+0x2f4], R18 ;  /* 0x0002f41201007387 */ /* 0x000fe20000100800 */
[--C-:B------:R-:W-:Y:S01]  /*4b80*/  @!P1 IMAD.IADD R0, R0, 0x1, -R22.reuse ;  /* 0x0000000100009824 */ /* 0x100fe200078e0a16 */
[----:B------:R-:W-:Y:S01]  /*4b90*/  ISETP.GE.AND P1, PT, R8, RZ, PT ;  /* 0x000000ff0800720c */ /* 0x000fe20003f26270 */
[----:B------:R-:W-:Y:S01]  /*4ba0*/  @!P4 IMAD.MOV R9, RZ, RZ, -R9 ;  /* 0x000000ffff09c224 */ /* 0x000fe200078e0a09 */
[----:B------:R0:W-:Y:S01]  /*4bb0*/  STL [R1+0x2f0], R5 ;  /* 0x0002f00501007387 */ /* 0x0001e20000100800 */
[----:B------:R-:W-:Y:S01]  /*4bc0*/  @!P2 IMAD.IADD R6, R6, 0x1, -R22 ;  /* 0x000000010606a824 */ /* 0x000fe200078e0a16 */
[----:B------:R-:W-:Y:S01]  /*4bd0*/  IADD3 R8, R2, 0x172, RZ ;  /* 0x0000017202087810 */ /* 0x000fe20007ffe0ff */
[----:B------:R-:W-:Y:S01]  /*4be0*/  IMAD.HI.U32 R4, R3, R16, RZ ;  /* 0x0000001003047227 */ /* 0x000fe200078e00ff */
[----:B------:R1:W-:Y:S01]  /*4bf0*/  STL [R1+0x2ec], R9 ;  /* 0x0002ec0901007387 */ /* 0x0003e20000100800 */
[----:B------:R-:W-:-:S02]  /*4c00*/  ISETP.GE.AND P4, PT, R10, RZ, PT ;  /* 0x000000ff0a00720c */ /* 0x000fc40003f86270 */
[----:B------:R-:W-:Y:S01]  /*4c10*/  @!P6 IMAD.IADD R7, R7, 0x1, -R22 ;  /* 0x000000010707e824 */ /* 0x000fe200078e0a16 */
[----:B------:R-:W-:Y:S01]  /*4c20*/  ISETP.GT.U32.AND P6, PT, R22, R0, PT ;  /* 0x000000001600720c */ /* 0x000fe20003fc4070 */
[----:B------:R-:W-:Y:S01]  /*4c30*/  @!P3 IMAD.MOV R6, RZ, RZ, -R6 ;  /* 0x000000ffff06b224 */ /* 0x000fe200078e0a06 */
[----:B------:R-:W-:Y:S01]  /*4c40*/  IABS R15, R8 ;  /* 0x00000008000f7213 */ /* 0x000fe20000000000 */
[----:B0-----:R-:W-:Y:S01]  /*4c50*/  IMAD.HI.U32 R5, R3, R14, RZ ;  /* 0x0000000e03057227 */ /* 0x001fe200078e00ff */
[----:B------:R-:W-:Y:S02]  /*4c60*/  ISETP.GE.AND P2, PT, R11, RZ, PT ;  /* 0x000000ff0b00720c */ /* 0x000fe40003f46270 */
[C---:B-1----:R-:W-:Y:S01]  /*4c70*/  IADD3 R9, R2.reuse, 0x174, RZ ;  /* 0x0000017402097810 */ /* 0x042fe20007ffe0ff */
[----:B------:R-:W-:Y:S01]  /*4c80*/  IMAD.MOV R5, RZ, RZ, -R5 ;  /* 0x000000ffff057224 */ /* 0x000fe200078e0a05 */
[----:B------:R-:W-:Y:S01]  /*4c90*/  IADD3 R11, R2, 0x168, RZ ;  /* 0x00000168020b7810 */ /* 0x000fe20007ffe0ff */
[----:B------:R-:W-:Y:S01]  /*4ca0*/  @!P0 IMAD.MOV R13, RZ, RZ, -R13 ;  /* 0x000000ffff0d8224 */ /* 0x000fe200078e0a0d */
[C---:B------:R-:W-:Y:S01]  /*4cb0*/  ISETP.GT.U32.AND P0, PT, R22.reuse, R7, PT ;  /* 0x000000071600720c */ /* 0x040fe20003f04070 */
[----:B------:R-:W-:Y:S01]  /*4cc0*/  IMAD R17, R22, R5, R14 ;  /* 0x0000000516117224 */ /* 0x000fe200078e020e */
[----:B------:R-:W-:Y:S01]  /*4cd0*/  IABS R12, R9 ;  /* 0x00000009000c7213 */ /* 0x000fe20000000000 */
[----:B------:R-:W-:Y:S01]  /*4ce0*/  IMAD.MOV R4, RZ, RZ, -R4 ;  /* 0x000000ffff047224 */ /* 0x000fe200078e0a04 */
[----:B------:R-:W-:Y:S01]  /*4cf0*/  STL [R1+0x2e4], R13 ;  /* 0x0002e40d01007387 */ /* 0x000fe20000100800 */
[----:B------:R-:W-:Y:S01]  /*4d00*/  @!P6 IMAD.IADD R0, R0, 0x1, -R22 ;  /* 0x000000010000e824 */ /* 0x000fe200078e0a16 */
[C---:B------:R-:W-:Y:S01]  /*4d10*/  ISETP.GT.U32.AND P3, PT, R22.reuse, R17, PT ;  /* 0x000000111600720c */ /* 0x040fe20003f64070 */
[----:B------:R-:W-:Y:S01]  /*4d20*/  IMAD R16, R22, R4, R16 ;  /* 0x0000000416107224 */ /* 0x000fe200078e0210 */
[----:B------:R0:W-:Y:S01]  /*4d30*/  STL [R1+0x2e0], R6 ;  /* 0x0002e00601007387 */ /* 0x0001e20000100800 */
[----:B------:R-:W-:Y:S01]  /*4d40*/  IMAD.MOV.U32 R10, RZ, RZ, R0 ;  /* 0x000000ffff0a7224 */ /* 0x000fe200078e0000 */
[----:B------:R-:W-:Y:S01]  /*4d50*/  IADD3 R5, R2, 0x170, RZ ;  /* 0x0000017002057810 */ /* 0x000fe20007ffe0ff */
[----:B------:R-:W-:Y:S01]  /*4d60*/  IMAD.HI.U32 R4, R3, R12, RZ ;  /* 0x0000000c03047227 */ /* 0x000fe200078e00ff */
[----:B------:R-:W-:-:S02]  /*4d70*/  ISETP.GT.U32.AND P6, PT, R22, R16, PT ;  /* 0x000000101600720c */ /* 0x000fc40003fc4070 */
[----:B------:R-:W-:Y:S01]  /*4d80*/  IABS R14, R5 ;  /* 0x00000005000e7213 */ /* 0x000fe20000000000 */
[----:B------:R-:W-:Y:S01]  /*4d90*/  @!P0 IMAD.IADD R7, R7, 0x1, -R22 ;  /* 0x0000000107078824 */ /* 0x000fe200078e0a16 */
[----:B------:R-:W-:Y:S01]  /*4da0*/  ISETP.GE.AND P0, PT, R9, RZ, PT ;  /* 0x000000ff0900720c */ /* 0x000fe20003f06270 */
[----:B------:R-:W-:Y:S02]  /*4db0*/  @!P5 IMAD.MOV R10, RZ, RZ, -R10 ;  /* 0x000000ffff0ad224 */ /* 0x000fe400078e0a0a */
[----:B------:R-:W-:Y:S01]  /*4dc0*/  @!P3 IMAD.IADD R17, R17, 0x1, -R22 ;  /* 0x000000011111b824 */ /* 0x000fe200078e0a16 */
[----:B------:R-:W-:Y:S01]  /*4dd0*/  ISETP.GE.AND P3, PT, R8, RZ, PT ;  /* 0x000000ff0800720c */ /* 0x000fe20003f66270 */
[----:B0-----:R-:W-:Y:S01]  /*4de0*/  IMAD.HI.U32 R6, R3, R15, RZ ;  /* 0x0000000f03067227 */ /* 0x001fe200078e00ff */
[----:B------:R-:W-:Y:S01]  /*4df0*/  IADD3 R8, R2, 0x16e, RZ ;  /* 0x0000016e02087810 */ /* 0x000fe20007ffe0ff */
[----:B------:R0:W-:Y:S01]  /*4e00*/  STL [R1+0x2d8], R10 ;  /* 0x0002d80a01007387 */ /* 0x0001e20000100800 */
[----:B------:R-:W-:Y:S01]  /*4e10*/  ISETP.GT.U32.AND P5, PT, R22, R17, PT ;  /* 0x000000111600720c */ /* 0x000fe20003fa4070 */
[----:B------:R-:W-:-:S02]  /*4e20*/  IMAD.MOV R9, RZ, RZ, -R4 ;  /* 0x000000ffff097224 */ /* 0x000fc400078e0a04 */
[----:B------:R-:W-:Y:S02]  /*4e30*/  IMAD.MOV R6, RZ, RZ, -R6 ;  /* 0x000000ffff067224 */ /* 0x000fe400078e0a06 */
[----:B------:R-:W-:Y:S01]  /*4e40*/  IMAD R12, R22, R9, R12 ;  /* 0x00000009160c7224 */ /* 0x000fe200078e020c */
[----:B------:R-:W-:Y:S01]  /*4e50*/  IADD3 R9, R2, 0x16a, RZ ;  /* 0x0000016a02097810 */ /* 0x000fe20007ffe0ff */
[----:B------:R-:W-:Y:S02]  /*4e60*/  IMAD.MOV.U32 R0, RZ, RZ, R7 ;  /* 0x000000ffff007224 */ /* 0x000fe400078e0007 */
[----:B------:R-:W-:Y:S01]  /*4e70*/  IMAD R15, R22, R6, R15 ;  /* 0x00000006160f7224 */ /* 0x000fe200078e020f */
[----:B0-----:R-:W-:Y:S01]  /*4e80*/  IABS R10, R8 ;  /* 0x00000008000a7213 */ /* 0x001fe20000000000 */
[----:B------:R-:W-:Y:S01]  /*4e90*/  @!P6 IMAD.IADD R16, R16, 0x1, -R22 ;  /* 0x000000011010e824 */ /* 0x000fe200078e0a16 */
[----:B------:R-:W-:Y:S01]  /*4ea0*/  IABS R6, R11 ;  /* 0x0000000b00067213 */ /* 0x000fe20000000000 */
[----:B------:R-:W-:Y:S01]  /*4eb0*/  @!P4 IMAD.MOV R0, RZ, RZ, -R0 ;  /* 0x000000ffff00c224 */ /* 0x000fe200078e0a00 */
[C---:B------:R-:W-:Y:S01]  /*4ec0*/  ISETP.GT.U32.AND P4, PT, R22.reuse, R12, PT ;  /* 0x0000000c1600720c */ /* 0x040fe20003f84070 */
[----:B------:R-:W-:Y:S01]  /*4ed0*/  @!P5 IMAD.IADD R17, R17, 0x1, -R22 ;  /* 0x000000011111d824 */ /* 0x000fe200078e0a16 */
[C---:B------:R-:W-:Y:S01]  /*4ee0*/  ISETP.GT.U32.AND P6, PT, R22.reuse, R16, PT ;  /* 0x000000101600720c */ /* 0x040fe20003fc4070 */
[----:B------:R-:W-:Y:S01]  /*4ef0*/  IMAD.HI.U32 R4, R3, R14, RZ ;  /* 0x0000000e03047227 */ /* 0x000fe200078e00ff */
[----:B------:R-:W-:Y:S01]  /*4f00*/  ISETP.GT.U32.AND P5, PT, R22, R15, PT ;  /* 0x0000000f1600720c */ /* 0x000fe20003fa4070 */
[----:B------:R0:W-:Y:S01]  /*4f10*/  STL [R1+0x2dc], R0 ;  /* 0x0002dc0001007387 */ /* 0x0001e20000100800 */
[----:B------:R-:W-:Y:S01]  /*4f20*/  IABS R7, R9 ;  /* 0x0000000900077213 */ /* 0x000fe20000000000 */
[----:B------:R-:W-:-:S02]  /*4f30*/  IMAD.MOV R4, RZ, RZ, -R4 ;  /* 0x000000ffff047224 */ /* 0x000fc400078e0a04 */
[----:B------:R-:W-:-:S04]  /*4f40*/  IMAD.HI.U32 R13, R3, R10, RZ ;  /* 0x0000000a030d7227 */ /* 0x000fc800078e00ff */
[----:B------:R-:W-:Y:S01]  /*4f50*/  IMAD R14, R22, R4, R14 ;  /* 0x00000004160e7224 */ /* 0x000fe200078e020e */
[----:B------:R-:W-:Y:S01]  /*4f60*/  IADD3 R4, R2, 0x16c, RZ ;  /* 0x0000016c02047810 */ /* 0x000fe20007ffe0ff */
[--C-:B------:R-:W-:Y:S01]  /*4f70*/  @!P4 IMAD.IADD R12, R12, 0x1, -R22.reuse ;  /* 0x000000010c0cc824 */ /* 0x100fe200078e0a16 */
[----:B------:R-:W-:Y:S01]  /*4f80*/  ISETP.GE.AND P4, PT, R5, RZ, PT ;  /* 0x000000ff0500720c */ /* 0x000fe20003f86270 */
[--C-:B------:R-:W-:Y:S01]  /*4f90*/  @!P6 IMAD.IADD R16, R16, 0x1, -R22.reuse ;  /* 0x000000011010e824 */ /* 0x100fe200078e0a16 */
[C---:B------:R-:W-:Y:S01]  /*4fa0*/  ISETP.GT.U32.AND P6, PT, R22.reuse, R14, PT ;  /* 0x0000000e1600720c */ /* 0x040fe20003fc4070 */
[----:B------:R-:W-:Y:S01]  /*4fb0*/  @!P5 IMAD.IADD R15, R15, 0x1, -R22 ;  /* 0x000000010f0fd824 */ /* 0x000fe200078e0a16 */
[----:B------:R-:W-:Y:S01]  /*4fc0*/  ISETP.GT.U32.AND P5, PT, R22, R12, PT ;  /* 0x0000000c1600720c */ /* 0x000fe20003fa4070 */
[----:B------:R-:W-:Y:S01]  /*4fd0*/  IMAD.MOV R13, RZ, RZ, -R13 ;  /* 0x000000ffff0d7224 */ /* 0x000fe200078e0a0d */
[----:B0-----:R-:W-:Y:S01]  /*4fe0*/  IABS R0, R4 ;  /* 0x0000000400007213 */ /* 0x001fe20000000000 */
[----:B------:R-:W-:-:S02]  /*4ff0*/  IMAD.MOV.U32 R18, RZ, RZ, R16 ;  /* 0x000000ffff127224 */ /* 0x000fc400078e0010 */
[----:B------:R-:W-:Y:S02]  /*5000*/  IMAD R10, R22, R13, R10 ;  /* 0x0000000d160a7224 */ /* 0x000fe400078e020a */
[----:B------:R-:W-:-:S04]  /*5010*/  IMAD.HI.U32 R5, R3, R0, RZ ;  /* 0x0000000003057227 */ /* 0x000fc800078e00ff */
[--C-:B------:R-:W-:Y:S01]  /*5020*/  @!P6 IMAD.IADD R14, R14, 0x1, -R22.reuse ;  /* 0x000000010e0ee824 */ /* 0x100fe200078e0a16 */
[----:B------:R-:W-:Y:S01]  /*5030*/  ISETP.GT.U32.AND P6, PT, R22, R15, PT ;  /* 0x0000000f1600720c */ /* 0x000fe20003fc4070 */
[----:B------:R-:W-:Y:S01]  /*5040*/  @!P5 IMAD.IADD R12, R12, 0x1, -R22 ;  /* 0x000000010c0cd824 */ /* 0x000fe200078e0a16 */
[----:B------:R-:W-:Y:S01]  /*5050*/  ISETP.GT.U32.AND P5, PT, R22, R10, PT ;  /* 0x0000000a1600720c */ /* 0x000fe20003fa4070 */
[----:B------:R-:W-:Y:S02]  /*5060*/  IMAD.MOV R5, RZ, RZ, -R5 ;  /* 0x000000ffff057224 */ /* 0x000fe400078e0a05 */
[----:B------:R-:W-:Y:S01]  /*5070*/  IMAD.MOV.U32 R19, RZ, RZ, R17 ;  /* 0x000000ffff137224 */ /* 0x000fe200078e0011 */
[----:B------:R-:W-:Y:S01]  /*5080*/  IADD3 R17, R2, 0x15a, RZ ;  /* 0x0000015a02117810 */ /* 0x000fe20007ffe0ff */
[----:B------:R-:W-:Y:S01]  /*5090*/  @!P1 IMAD.MOV R18, RZ, RZ, -R18 ;  /* 0x000000ffff129224 */ /* 0x000fe200078e0a12 */
[----:B------:R-:W-:Y:S01]  /*50a0*/  ISETP.GE.AND P1, PT, R8, RZ, PT ;  /* 0x000000ff0800720c */ /* 0x000fe20003f26270 */
[----:B------:R-:W-:Y:S01]  /*50b0*/  IMAD R0, R22, R5, R0 ;  /* 0x0000000516007224 */ /* 0x000fe200078e0200 */
[----:B------:R-:W-:Y:S01]  /*50c0*/  IADD3 R5, R2, 0x166, RZ ;  /* 0x0000016602057810 */ /* 0x000fe20007ffe0ff */
[----:B------:R-:W-:-:S04]  /*50d0*/  IMAD.HI.U32 R8, R3, R6, RZ ;  /* 0x0000000603087227 */ /* 0x000fc800078e00ff */
[----:B------:R-:W-:Y:S01]  /*50e0*/  @!P2 IMAD.MOV R19, RZ, RZ, -R19 ;  /* 0x000000ffff13a224 */ /* 0x000fe200078e0a13 */
[C---:B------:R-:W-:Y:S01]  /*50f0*/  ISETP.GT.U32.AND P2, PT, R22.reuse, R14, PT ;  /* 0x0000000e1600720c */ /* 0x040fe20003f44070 */
[----:B------:R-:W-:Y:S02]  /*5100*/  IMAD.MOV R8, RZ, RZ, -R8 ;  /* 0x000000ffff087224 */ /* 0x000fe400078e0a08 */
[--C-:B------:R-:W-:Y:S01]  /*5110*/  @!P6 IMAD.IADD R15, R15, 0x1, -R22.reuse ;  /* 0x000000010f0fe824 */ /* 0x100fe200078e0a16 */
[----:B------:R-:W-:Y:S01]  /*5120*/  ISETP.GT.U32.AND P6, PT, R22, R0, PT ;  /* 0x000000001600720c */ /* 0x000fe20003fc4070 */
[----:B------:R-:W-:Y:S01]  /*5130*/  @!P5 IMAD.IADD R10, R10, 0x1, -R22 ;  /* 0x000000010a0ad824 */ /* 0x000fe200078e0a16 */
[----:B------:R-:W-:Y:S01]  /*5140*/  STL [R1+0x264], R19 ;  /* 0x0002641301007387 */ /* 0x000fe20000100800 */
[----:B------:R-:W-:Y:S02]  /*5150*/  IMAD.MOV.U32 R16, RZ, RZ, R12 ;  /* 0x000000ffff107224 */ /* 0x000fe400078e000c */
[----:B------:R-:W-:Y:S01]  /*5160*/  IMAD.HI.U32 R13, R3, R7, RZ ;  /* 0x00000007030d7227 */ /* 0x000fe200078e00ff */
[----:B------:R-:W-:Y:S03]  /*5170*/  STL [R1+0x2a8], R18 ;  /* 0x0002a81201007387 */ /* 0x000fe60000100800 */
[----:B------:R-:W-:Y:S01]  /*5180*/  IMAD R6, R22, R8, R6 ;  /* 0x0000000816067224 */ /* 0x000fe200078e0206 */
[----:B------:R-:W-:Y:S01]  /*5190*/  IADD3 R8, R2, 0x164, RZ ;  /* 0x0000016402087810 */ /* 0x000fe20007ffe0ff */
[----:B------:R-:W-:Y:S01]  /*51a0*/  @!P0 IMAD.MOV R16, RZ, RZ, -R16 ;  /* 0x000000ffff108224 */ /* 0x000fe200078e0a10 */
[----:B------:R-:W-:Y:S01]  /*51b0*/  ISETP.GT.U32.AND P0, PT, R22, R10, PT ;  /* 0x0000000a1600720c */ /* 0x000fe20003f04070 */
[----:B------:R-:W-:-:S02]  /*51c0*/  IMAD.MOV R13, RZ, RZ, -R13 ;  /* 0x000000ffff0d7224 */ /* 0x000fc400078e0a0d */
[----:B------:R-:W-:Y:S01]  /*51d0*/  @!P3 IMAD.MOV R15, RZ, RZ, -R15 ;  /* 0x000000ffff0fb224 */ /* 0x000fe200078e0a0f */
[----:B------:R-:W-:Y:S01]  /*51e0*/  ISETP.GT.U32.AND P3, PT, R22, R6, PT ;  /* 0x000000061600720c */ /* 0x000fe20003f64070 */
[--C-:B------:R-:W-:Y:S01]  /*51f0*/  @!P2 IMAD.IADD R14, R14, 0x1, -R22.reuse ;  /* 0x000000010e0ea824 */ /* 0x100fe200078e0a16 */
[----:B------:R-:W-:Y:S01]  /*5200*/  ISETP.GE.AND P2, PT, R4, RZ, PT ;  /* 0x000000ff0400720c */ /* 0x000fe20003f46270 */
[----:B------:R-:W-:Y:S01]  /*5210*/  IMAD R7, R22, R13, R7 ;  /* 0x0000000d16077224 */ /* 0x000fe200078e0207 */
[----:B------:R-:W-:Y:S01]  /*5220*/  IABS R4, R5 ;  /* 0x0000000500047213 */ /* 0x000fe20000000000 */
[----:B------:R-:W-:Y:S01]  /*5230*/  @!P6 IMAD.IADD R0, R0, 0x1, -R22 ;  /* 0x000000010000e824 */ /* 0x000fe200078e0a16 */
[----:B------:R-:W-:Y:S01]  /*5240*/  IABS R13, R8 ;  /* 0x00000008000d7213 */ /* 0x000fe20000000000 */
[----:B------:R-:W-:Y:S01]  /*5250*/  @!P4 IMAD.MOV R14, RZ, RZ, -R14 ;  /* 0x000000ffff0ec224 */ /* 0x000fe200078e0a0e */
[----:B------:R-:W-:Y:S01]  /*5260*/  ISETP.GT.U32.AND P5, PT, R22, R7, PT ;  /* 0x000000071600720c */ /* 0x000fe20003fa4070 */
[--C-:B------:R-:W-:Y:S01]  /*5270*/  @!P0 IMAD.IADD R10, R10, 0x1, -R22.reuse ;  /* 0x000000010a0a8824 */ /* 0x100fe200078e0a16 */
[----:B------:R-:W-:Y:S01]  /*5280*/  STL [R1+0x2d0], R16 ;  /* 0x0002d01001007387 */ /* 0x000fe20000100800 */
[----:B------:R-:W-:Y:S01]  /*5290*/  ISETP.GT.U32.AND P6, PT, R22, R0, PT ;  /* 0x000000001600720c */ /* 0x000fe20003fc4070 */
[----:B------:R-:W-:Y:S01]  /*52a0*/  IMAD.HI.U32 R12, R3, R4, RZ ;  /* 0x00000004030c7227 */ /* 0x000fe200078e00ff */
[----:B------:R-:W-:Y:S01]  /*52b0*/  ISETP.GE.AND P4, PT, R9, RZ, PT ;  /* 0x000000ff0900720c */ /* 0x000fe20003f86270 */
[----:B------:R-:W-:Y:S01]  /*52c0*/  STL [R1+0x2b0], R15 ;  /* 0x0002b00f01007387 */ /* 0x000fe20000100800 */
[----:B------:R-:W-:Y:S01]  /*52d0*/  ISETP.GE.AND P0, PT, R11, RZ, PT ;  /* 0x000000ff0b00720c */ /* 0x000fe20003f06270 */
[----:B------:R-:W-:Y:S01]  /*52e0*/  @!P3 IMAD.IADD R6, R6, 0x1, -R22 ;  /* 0x000000010606b824 */ /* 0x000fe200078e0a16 */
[----:B------:R-:W-:Y:S01]  /*52f0*/  ISETP.GE.AND P3, PT, R5, RZ, PT ;  /* 0x000000ff0500720c */ /* 0x000fe20003f66270 */
[----:B------:R0:W-:Y:S01]  /*5300*/  STL [R1+0x2b4], R14 ;  /* 0x0002b40e01007387 */ /* 0x0001e20000100800 */
[----:B------:R-:W-:-:S02]  /*5310*/  IMAD.MOV R12, RZ, RZ, -R12 ;  /* 0x000000ffff0c7224 */ /* 0x000fc400078e0a0c */
[----:B------:R-:W-:Y:S01]  /*5320*/  IMAD.MOV.U32 R9, RZ, RZ, R13 ;  /* 0x000000ffff097224 */ /* 0x000fe200078e000d */
[----:B------:R-:W-:Y:S01]  /*5330*/  IADD3 R13, R2, 0x162, RZ ;  /* 0x00000162020d7810 */ /* 0x000fe20007ffe0ff */
[----:B------:R-:W-:Y:S02]  /*5340*/  IMAD R4, R22, R12, R4 ;  /* 0x0000000c16047224 */ /* 0x000fe400078e0204 */
[----:B------:R-:W-:-:S04]  /*5350*/  IMAD.HI.U32 R11, R3, R9, RZ ;  /* 0x00000009030b7227 */ /* 0x000fc800078e00ff */
[----:B0-----:R-:W-:Y:S01]  /*5360*/  IMAD.MOV.U32 R14, RZ, RZ, R10 ;  /* 0x000000ffff0e7224 */ /* 0x001fe200078e000a */
[----:B------:R-:W-:Y:S01]  /*5370*/  IADD3 R10, R2, 0x160, RZ ;  /* 0x00000160020a7810 */ /* 0x000fe20007ffe0ff */
[----:B------:R-:W-:Y:S02]  /*5380*/  @!P5 IMAD.IADD R7, R7, 0x1, -R22 ;  /* 0x000000010707d824 */ /* 0x000fe400078e0a16 */
[----:B------:R-:W-:Y:S01]  /*5390*/  @!P1 IMAD.MOV R14, RZ, RZ, -R14 ;  /* 0x000000ffff0e9224 */ /* 0x000fe200078e0a0e */
[----:B------:R-:W-:Y:S01]  /*53a0*/  ISETP.GT.U32.AND P1, PT, R22, R6, PT ;  /* 0x000000061600720c */ /* 0x000fe20003f24070 */
[----:B------:R-:W-:Y:S01]  /*53b0*/  @!P6 IMAD.IADD R0, R0, 0x1, -R22 ;  /* 0x000000010000e824 */ /* 0x000fe200078e0a16 */
[C---:B------:R-:W-:Y:S01]  /*53c0*/  ISETP.GT.U32.AND P6, PT, R22.reuse, R4, PT ;  /* 0x000000041600720c */ /* 0x040fe20003fc4070 */
[----:B------:R-:W-:Y:S01]  /*53d0*/  IMAD.MOV R11, RZ, RZ, -R11 ;  /* 0x000000ffff0b7224 */ /* 0x000fe200078e0a0b */
[C---:B------:R-:W-:Y:S01]  /*53e0*/  ISETP.GT.U32.AND P5, PT, R22.reuse, R7, PT ;  /* 0x000000071600720c */ /* 0x040fe20003fa4070 */
[----:B------:R-:W-:Y:S01]  /*53f0*/  IMAD.MOV.U32 R12, RZ, RZ, R0 ;  /* 0x000000ffff0c7224 */ /* 0x000fe200078e0000 */
[----:B------:R-:W-:Y:S01]  /*5400*/  STL [R1+0x2b8], R14 ;  /* 0x0002b80e01007387 */ /* 0x000fe20000100800 */
[----:B------:R-:W-:Y:S01]  /*5410*/  IMAD R5, R22, R11, R9 ;  /* 0x0000000b16057224 */ /* 0x000fe200078e0209 */
[----:B------:R-:W-:Y:S01]  /*5420*/  IADD3 R0, R2, 0x15e, RZ ;  /* 0x0000015e02007810 */ /* 0x000fe20007ffe0ff */
[----:B------:R-:W-:Y:S01]  /*5430*/  @!P2 IMAD.MOV R12, RZ, RZ, -R12 ;  /* 0x000000ffff0ca224 */ /* 0x000fe200078e0a0c */
[----:B------:R-:W-:-:S02]  /*5440*/  ISETP.GE.AND P2, PT, R13, RZ, PT ;  /* 0x000000ff0d00720c */ /* 0x000fc40003f46270 */
[----:B------:R-:W-:Y:S01]  /*5450*/  IABS R13, R13 ;  /* 0x0000000d000d7213 */ /* 0x000fe20000000000 */
[--C-:B------:R-:W-:Y:S01]  /*5460*/  @!P1 IMAD.IADD R6, R6, 0x1, -R22.reuse ;  /* 0x0000000106069824 */ /* 0x100fe200078e0a16 */
[----:B------:R-:W-:Y:S01]  /*5470*/  ISETP.GT.U32.AND P1, PT, R22, R5, PT ;  /* 0x000000051600720c */ /* 0x000fe20003f24070 */
[--C-:B------:R-:W-:Y:S01]  /*5480*/  @!P6 IMAD.IADD R4, R4, 0x1, -R22.reuse ;  /* 0x000000010404e824 */ /* 0x100fe200078e0a16 */
[----:B------:R0:W-:Y:S01]  /*5490*/  STL [R1+0x2bc], R12 ;  /* 0x0002bc0c01007387 */ /* 0x0001e20000100800 */
[----:B------:R-:W-:Y:S01]  /*54a0*/  @!P5 IMAD.IADD R7, R7, 0x1, -R22 ;  /* 0x000000010707d824 */ /* 0x000fe200078e0a16 */
[----:B------:R-:W-:Y:S01]  /*54b0*/  ISETP.GE.AND P5, PT, R8, RZ, PT ;  /* 0x000000ff0800720c */ /* 0x000fe20003fa6270 */
[----:B------:R-:W-:Y:S01]  /*54c0*/  IMAD.MOV.U32 R8, RZ, RZ, R6 ;  /* 0x000000ffff087224 */ /* 0x000fe200078e0006 */
[----:B------:R-:W-:Y:S01]  /*54d0*/  ISETP.GT.U32.AND P6, PT, R22, R4, PT ;  /* 0x000000041600720c */ /* 0x000fe20003fc4070 */
[----:B------:R-:W-:Y:S01]  /*54e0*/  @!P4 IMAD.MOV R7, RZ, RZ, -R7 ;  /* 0x000000ffff07c224 */ /* 0x000fe200078e0a07 */
[----:B------:R-:W-:Y:S01]  /*54f0*/  ISETP.GE.AND P4, PT, R10, RZ, PT ;  /* 0x000000ff0a00720c */ /* 0x000fe20003f86270 */
[----:B------:R-:W-:Y:S01]  /*5500*/  @!P0 IMAD.MOV R8, RZ, RZ, -R8 ;  /* 0x000000ffff088224 */ /* 0x000fe200078e0a08 */
[----:B------:R-:W-:-:S02]  /*5510*/  ISETP.GE.AND P0, PT, R0, RZ, PT ;  /* 0x000000ff0000720c */ /* 0x000fc40003f06270 */
[----:B------:R-:W-:Y:S01]  /*5520*/  STL [R1+0x2c8], R7 ;  /* 0x0002c80701007387 */ /* 0x000fe20000100800 */
[--C-:B------:R-:W-:Y:S01]  /*5530*/  @!P1 IMAD.IADD R5, R5, 0x1, -R22.reuse ;  /* 0x0000000105059824 */ /* 0x100fe200078e0a16 */
[----:B------:R-:W-:Y:S02]  /*5540*/  IABS R0, R0 ;  /* 0x0000000000007213 */ /* 0x000fe40000000000 */
[----:B------:R1:W-:Y:S01]  /*5550*/  STL [R1+0x2cc], R8 ;  /* 0x0002cc0801007387 */ /* 0x0003e20000100800 */
[----:B------:R-:W-:Y:S02]  /*5560*/  IABS R10, R10 ;  /* 0x0000000a000a7213 */ /* 0x000fe40000000000 */
[----:B------:R-:W-:Y:S01]  /*5570*/  ISETP.GT.U32.AND P1, PT, R22, R5, PT ;  /* 0x000000051600720c */ /* 0x000fe20003f24070 */
[----:B------:R-:W-:Y:S01]  /*5580*/  @!P6 IMAD.IADD R4, R4, 0x1, -R22 ;  /* 0x000000010404e824 */ /* 0x000fe200078e0a16 */
[C---:B------:R-:W-:Y:S01]  /*5590*/  IADD3 R9, R2.reuse, 0x15c, RZ ;  /* 0x0000015c02097810 */ /* 0x040fe20007ffe0ff */
[----:B------:R-:W-:Y:S01]  /*55a0*/  IMAD.HI.U32 R6, R3, R0, RZ ;  /* 0x0000000003067227 */ /* 0x000fe200078e00ff */
[----:B0-----:R-:W-:-:S02]  /*55b0*/  IADD3 R12, R2, 0x158, RZ ;  /* 0x00000158020c7810 */ /* 0x001fc40007ffe0ff */
[----:B------:R-:W-:Y:S01]  /*55c0*/  ISETP.GE.AND P6, PT, R9, RZ, PT ;  /* 0x000000ff0900720c */ /* 0x000fe20003fc6270 */
[----:B-1----:R-:W-:Y:S01]  /*55d0*/  IMAD.HI.U32 R8, R3, R13, RZ ;  /* 0x0000000d03087227 */ /* 0x002fe200078e00ff */
[----:B------:R-:W-:Y:S02]  /*55e0*/  IABS R9, R9 ;  /* 0x0000000900097213 */ /* 0x000fe40000000000 */
[----:B------:R-:W-:Y:S01]  /*55f0*/  IABS R15, R12 ;  /* 0x0000000c000f7213 */ /* 0x000fe20000000000 */
[----:B------:R-:W-:Y:S02]  /*5600*/  IMAD.MOV R8, RZ, RZ, -R8 ;  /* 0x000000ffff087224 */ /* 0x000fe400078e0a08 */
[----:B------:R-:W-:Y:S02]  /*5610*/  IMAD.MOV.U32 R11, RZ, RZ, R4 ;  /* 0x000000ffff0b7224 */ /* 0x000fe400078e0004 */
[----:B------:R-:W-:Y:S02]  /*5620*/  IMAD R13, R22, R8, R13 ;  /* 0x00000008160d7224 */ /* 0x000fe400078e020d */
[----:B------:R-:W-:-:S02]  /*5630*/  IMAD.MOV R6, RZ, RZ, -R6 ;  /* 0x000000ffff067224 */ /* 0x000fc400078e0a06 */
[----:B------:R-:W-:Y:S01]  /*5640*/  @!P3 IMAD.MOV R11, RZ, RZ, -R11 ;  /* 0x000000ffff0bb224 */ /* 0x000fe200078e0a0b */
[C---:B------:R-:W-:Y:S01]  /*5650*/  ISETP.GT.U32.AND P3, PT, R22.reuse, R13, PT ;  /* 0x0000000d1600720c */ /* 0x040fe20003f64070 */
[----:B------:R-:W-:Y:S02]  /*5660*/  @!P1 IMAD.IADD R5, R5, 0x1, -R22 ;  /* 0x0000000105059824 */ /* 0x000fe400078e0a16 */
[----:B------:R-:W-:Y:S01]  /*5670*/  IMAD R0, R22, R6, R0 ;  /* 0x0000000616007224 */ /* 0x000fe200078e0200 */
[----:B------:R-:W-:Y:S01]  /*5680*/  STL [R1+0x2c0], R11 ;  /* 0x0002c00b01007387 */ /* 0x000fe20000100800 */
[----:B------:R-:W-:Y:S02]  /*5690*/  IMAD.MOV.U32 R8, RZ, RZ, R5 ;  /* 0x000000ffff087224 */ /* 0x000fe400078e0005 */
[----:B------:R-:W-:-:S04]  /*56a0*/  IMAD.HI.U32 R7, R3, R10, RZ ;  /* 0x0000000a03077227 */ /* 0x000fc800078e00ff */
[----:B------:R-:W-:Y:S01]  /*56b0*/  @!P5 IMAD.MOV R8, RZ, RZ, -R8 ;  /* 0x000000ffff08d224 */ /* 0x000fe200078e0a08 */
[C---:B------:R-:W-:Y:S01]  /*56c0*/  ISETP.GT.U32.AND P5, PT, R22.reuse, R0, PT ;  /* 0x000000001600720c */ /* 0x040fe20003fa4070 */
[----:B------:R-:W-:Y:S02]  /*56d0*/  IMAD.MOV R7, RZ, RZ, -R7 ;  /* 0x000000ffff077224 */ /* 0x000fe400078e0a07 */
[----:B------:R-:W-:Y:S01]  /*56e0*/  @!P3 IMAD.IADD R13, R13, 0x1, -R22 ;  /* 0x000000010d0db824 */ /* 0x000fe200078e0a16 */
[----:B------:R0:W-:Y:S01]  /*56f0*/  STL [R1+0x2c4], R8 ;  /* 0x0002c40801007387 */ /* 0x0001e20000100800 */
[----:B------:R-:W-:Y:S01]  /*5700*/  IMAD R10, R22, R7, R10 ;  /* 0x00000007160a7224 */ /* 0x000fe200078e020a */
[----:B------:R-:W-:Y:S01]  /*5710*/  IADD3 R7, R2, 0x154, RZ ;  /* 0x0000015402077810 */ /* 0x000fe20007ffe0ff */
[C---:B------:R-:W-:Y:S01]  /*5720*/  IMAD.HI.U32 R4, R3.reuse, R9, RZ ;  /* 0x0000000903047227 */ /* 0x040fe200078e00ff */
[C---:B------:R-:W-:Y:S02]  /*5730*/  ISETP.GT.U32.AND P3, PT, R22.reuse, R13, PT ;  /* 0x0000000d1600720c */ /* 0x040fe40003f64070 */
[----:B------:R-:W-:Y:S01]  /*5740*/  ISETP.GT.U32.AND P1, PT, R22, R10, PT ;  /* 0x0000000a1600720c */ /* 0x000fe20003f24070 */
[----:B------:R-:W-:Y:S01]  /*5750*/  IMAD.MOV R4, RZ, RZ, -R4 ;  /* 0x000000ffff047224 */ /* 0x000fe200078e0a04 */
[----:B------:R-:W-:Y:S01]  /*5760*/  IABS R14, R7 ;  /* 0x00000007000e7213 */ /* 0x000fe20000000000 */
[----:B------:R-:W-:Y:S01]  /*5770*/  @!P5 IMAD.IADD R0, R0, 0x1, -R22 ;  /* 0x000000010000d824 */ /* 0x000fe200078e0a16 */
[----:B0-----:R-:W-:Y:S01]  /*5780*/  IADD3 R8, R2, 0x156, RZ ;  /* 0x0000015602087810 */ /* 0x001fe20007ffe0ff */
[C---:B------:R-:W-:Y:S01]  /*5790*/  IMAD R9, R22.reuse, R4, R9 ;  /* 0x0000000416097224 */ /* 0x040fe200078e0209 */
[----:B------:R-:W-:Y:S01]  /*57a0*/  IABS R4, R17 ;  /* 0x0000001100047213 */ /* 0x000fe20000000000 */
[----:B------:R-:W-:Y:S01]  /*57b0*/  IMAD.HI.U32 R6, R3, R15, RZ ;  /* 0x0000000f03067227 */ /* 0x000fe200078e00ff */
[----:B------:R-:W-:-:S02]  /*57c0*/  ISETP.GT.U32.AND P5, PT, R22, R0, PT ;  /* 0x000000001600720c */ /* 0x000fc40003fa4070 */
[----:B------:R-:W-:Y:S01]  /*57d0*/  IABS R5, R8 ;  /* 0x0000000800057213 */ /* 0x000fe20000000000 */
[----:B------:R-:W-:Y:S02]  /*57e0*/  IMAD.MOV R6, RZ, RZ, -R6 ;  /* 0x000000ffff067224 */ /* 0x000fe400078e0a06 */
[--C-:B------:R-:W-:Y:S01]  /*57f0*/  @!P3 IMAD.IADD R13, R13, 0x1, -R22.reuse ;  /* 0x000000010d0db824 */ /* 0x100fe200078e0a16 */
[----:B------:R-:W-:Y:S01]  /*5800*/  ISETP.GT.U32.AND P3, PT, R22, R9, PT ;  /* 0x000000091600720c */ /* 0x000fe20003f64070 */
[----:B------:R-:W-:Y:S02]  /*5810*/  @!P1 IMAD.IADD R10, R10, 0x1, -R22 ;  /* 0x000000010a0a9824 */ /* 0x000fe400078e0a16 */
[----:B------:R-:W-:Y:S01]  /*5820*/  IMAD R15, R22, R6, R15 ;  /* 0x00000006160f7224 */ /* 0x000fe200078e020f */
[----:B------:R-:W-:Y:S01]  /*5830*/  IADD3 R6, R2, 0x152, RZ ;  /* 0x0000015202067810 */ /* 0x000fe20007ffe0ff */
[----:B------:R-:W-:Y:S01]  /*5840*/  IMAD.HI.U32 R11, R3, R4, RZ ;  /* 0x00000004030b7227 */ /* 0x000fe200078e00ff */
[----:B------:R-:W-:-:S03]  /*5850*/  ISETP.GT.U32.AND P1, PT, R22, R10, PT ;  /* 0x0000000a1600720c */ /* 0x000fc60003f24070 */
[--C-:B------:R-:W-:Y:S01]  /*5860*/  @!P5 IMAD.IADD R0, R0, 0x1, -R22.reuse ;  /* 0x000000010000d824 */ /* 0x100fe200078e0a16 */
[C---:B------:R-:W-:Y:S01]  /*5870*/  ISETP.GT.U32.AND P5, PT, R22.reuse, R15, PT ;  /* 0x0000000f1600720c */ /* 0x040fe20003fa4070 */
[----:B------:R-:W-:Y:S02]  /*5880*/  IMAD.MOV R11, RZ, RZ, -R11 ;  /* 0x000000ffff0b7224 */ /* 0x000fe400078e0a0b */
[----:B------:R-:W-:Y:S01]  /*5890*/  IMAD.MOV.U32 R18, RZ, RZ, R13 ;  /* 0x000000ffff127224 */ /* 0x000fe200078e000d */
[----:B------:R-:W-:Y:S01]  /*58a0*/  IABS R13, R6 ;  /* 0x00000006000d7213 */ /* 0x000fe20000000000 */
[----:B------:R-:W-:Y:S01]  /*58b0*/  @!P3 IMAD.IADD R9, R9, 0x1, -R22 ;  /* 0x000000010909b824 */ /* 0x000fe200078e0a16 */
[----:B------:R-:W-:Y:S01]  /*58c0*/  ISETP.GE.AND P3, PT, R17, RZ, PT ;  /* 0x000000ff1100720c */ /* 0x000fe20003f66270 */
[C---:B------:R-:W-:Y:S02]  /*58d0*/  IMAD R4, R22.reuse, R11, R4 ;  /* 0x0000000b16047224 */ /* 0x040fe400078e0204 */
[----:B------:R-:W-:Y:S01]  /*58e0*/  @!P2 IMAD.MOV R18, RZ, RZ, -R18 ;  /* 0x000000ffff12a224 */ /* 0x000fe200078e0a12 */
[----:B------:R-:W-:Y:S01]  /*58f0*/  ISETP.GT.U32.AND P2, PT, R22, R9, PT ;  /* 0x000000091600720c */ /* 0x000fe20003f44070 */
[--C-:B------:R-:W-:Y:S01]  /*5900*/  @!P1 IMAD.IADD R10, R10, 0x1, -R22.reuse ;  /* 0x000000010a0a9824 */ /* 0x100fe200078e0a16 */
[----:B------:R-:W-:Y:S01]  /*5910*/  ISETP.GT.U32.AND P1, PT, R22, R4, PT ;  /* 0x000000041600720c */ /* 0x000fe20003f24070 */
[----:B------:R-:W-:Y:S01]  /*5920*/  @!P5 IMAD.IADD R15, R15, 0x1, -R22 ;  /* 0x000000010f0fd824 */ /* 0x000fe200078e0a16 */
[----:B------:R0:W-:Y:S01]  /*5930*/  STL [R1+0x2ac], R18 ;  /* 0x0002ac1201007387 */ /* 0x0001e20000100800 */
[----:B------:R-:W-:-:S03]  /*5940*/  IMAD.HI.U32 R16, R3, R5, RZ ;  /* 0x0000000503107227 */ /* 0x000fc600078e00ff */
[----:B------:R-:W-:Y:S01]  /*5950*/  ISETP.GT.U32.AND P5, PT, R22, R15, PT ;  /* 0x0000000f1600720c */ /* 0x000fe20003fa4070 */
[----:B------:R-:W-:-:S04]  /*5960*/  IMAD.HI.U32 R11, R3, R14, RZ ;  /* 0x0000000e030b7227 */ /* 0x000fc800078e00ff */
[----:B------:R-:W-:Y:S02]  /*5970*/  IMAD.MOV R16, RZ, RZ, -R16 ;  /* 0x000000ffff107224 */ /* 0x000fe400078e0a10 */
[----:B0-----:R-:W-:Y:S02]  /*5980*/  IMAD.MOV.U32 R18, RZ, RZ, R10 ;  /* 0x000000ffff127224 */ /* 0x001fe400078e000a */
[----:B------:R-:W-:-:S04]  /*5990*/  IMAD.HI.U32 R10, R3, R13, RZ ;  /* 0x0000000d030a7227 */ /* 0x000fc800078e00ff */
[----:B------:R-:W-:Y:S02]  /*59a0*/  IMAD.MOV R11, RZ, RZ, -R11 ;  /* 0x000000ffff0b7224 */ /* 0x000fe400078e0a0b */
[C---:B------:R-:W-:Y:S02]  /*59b0*/  IMAD R5, R22.reuse, R16, R5 ;  /* 0x0000001016057224 */ /* 0x040fe400078e0205 */
[----:B------:R-:W-:Y:S02]  /*59c0*/  @!P2 IMAD.IADD R9, R9, 0x1, -R22 ;  /* 0x000000010909a824 */ /* 0x000fe400078e0a16 */
[----:B------:R-:W-:Y:S01]  /*59d0*/  IMAD.MOV R10, RZ, RZ, -R10 ;  /* 0x000000ffff0a7224 */ /* 0x000fe200078e0a0a */
[----:B------:R-:W-:Y:S01]  /*59e0*/  ISETP.GT.U32.AND P2, PT, R22, R5, PT ;  /* 0x000000051600720c */ /* 0x000fe20003f44070 */
[----:B------:R-:W-:Y:S01]  /*59f0*/  @!P1 IMAD.IADD R4, R4, 0x1, -R22 ;  /* 0x0000000104049824 */ /* 0x000fe200078e0a16 */
[----:B------:R-:W-:Y:S01]  /*5a00*/  ISETP.GE.AND P1, PT, R12, RZ, PT ;  /* 0x000000ff0c00720c */ /* 0x000fe20003f26270 */
[----:B------:R-:W-:-:S02]  /*5a10*/  IMAD R14, R22, R11, R14 ;  /* 0x0000000b160e7224 */ /* 0x000fc400078e020e */
[----:B------:R-:W-:Y:S02]  /*5a20*/  IMAD.MOV.U32 R11, RZ, RZ, R9 ;  /* 0x000000ffff0b7224 */ /* 0x000fe400078e0009 */
[C---:B------:R-:W-:Y:S02]  /*5a30*/  IMAD R13, R22.reuse, R10, R13 ;  /* 0x0000000a160d7224 */ /* 0x040fe400078e020d */
[----:B------:R-:W-:Y:S01]  /*5a40*/  @!P4 IMAD.MOV R18, RZ, RZ, -R18 ;  /* 0x000000ffff12c224 */ /* 0x000fe200078e0a12 */
[C---:B------:R-:W-:Y:S01]  /*5a50*/  ISETP.GT.U32.AND P4, PT, R22.reuse, R4, PT ;  /* 0x000000041600720c */ /* 0x040fe20003f84070 */
[----:B------:R-:W-:Y:S01]  /*5a60*/  @!P6 IMAD.MOV R11, RZ, RZ, -R11 ;  /* 0x000000ffff0be224 */ /* 0x000fe200078e0a0b */
[C---:B------:R-:W-:Y:S01]  /*5a70*/  ISETP.GT.U32.AND P6, PT, R22.reuse, R14, PT ;  /* 0x0000000e1600720c */ /* 0x040fe20003fc4070 */
[----:B------:R-:W-:Y:S01]  /*5a80*/  @!P5 IMAD.IADD R15, R15, 0x1, -R22 ;  /* 0x000000010f0fd824 */ /* 0x000fe200078e0a16 */
[----:B------:R-:W-:Y:S01]  /*5a90*/  ISETP.GT.U32.AND P5, PT, R22, R13, PT ;  /* 0x0000000d1600720c */ /* 0x000fe20003fa4070 */
[----:B------:R-:W-:Y:S01]  /*5aa0*/  @!P0 IMAD.MOV R0, RZ, RZ, -R0 ;  /* 0x000000ffff008224 */ /* 0x000fe200078e0a00 */
[----:B------:R-:W-:Y:S01]  /*5ab0*/  STL [R1+0x2a4], R18 ;  /* 0x0002a41201007387 */ /* 0x000fe20000100800 */
[----:B------:R-:W-:Y:S01]  /*5ac0*/  ISETP.GE.AND P0, PT, R8, RZ, PT ;  /* 0x000000ff0800720c */ /* 0x000fe20003f06270 */
[--C-:B------:R-:W-:Y:S01]  /*5ad0*/  @!P2 IMAD.IADD R5, R5, 0x1, -R22.reuse ;  /* 0x000000010505a824 */ /* 0x100fe200078e0a16 */
[----:B------:R-:W-:Y:S01]  /*5ae0*/  IADD3 R8, R2, 0x14e, RZ ;  /* 0x0000014e02087810 */ /* 0x000fe20007ffe0ff */
[----:B------:R0:W-:Y:S01]  /*5af0*/  STL [R1+0x2a0], R0 ;  /* 0x0002a00001007387 */ /* 0x0001e20000100800 */
[----:B------:R-:W-:Y:S01]  /*5b00*/  ISETP.GE.AND P2, PT, R6, RZ, PT ;  /* 0x000000ff0600720c */ /* 0x000fe20003f46270 */
[----:B------:R-:W-:Y:S01]  /*5b10*/  @!P1 IMAD.MOV R15, RZ, RZ, -R15 ;  /* 0x000000ffff0f9224 */ /* 0x000fe200078e0a0f */
[----:B------:R-:W-:Y:S01]  /*5b20*/  IABS R6, R8 ;  /* 0x0000000800067213 */ /* 0x000fe20000000000 */
[--C-:B------:R-:W-:Y:S01]  /*5b30*/  @!P4 IMAD.IADD R4, R4, 0x1, -R22.reuse ;  /* 0x000000010404c824 */ /* 0x100fe200078e0a16 */
[----:B------:R-:W-:Y:S01]  /*5b40*/  ISETP.GE.AND P4, PT, R7, RZ, PT ;  /* 0x000000ff0700720c */ /* 0x000fe20003f86270 */
[--C-:B------:R-:W-:Y:S01]  /*5b50*/  @!P6 IMAD.IADD R14, R14, 0x1, -R22.reuse ;  /* 0x000000010e0ee824 */ /* 0x100fe200078e0a16 */
[----:B------:R-:W-:Y:S01]  /*5b60*/  ISETP.GT.U32.AND P6, PT, R22, R5, PT ;  /* 0x000000051600720c */ /* 0x000fe20003fc4070 */
[----:B------:R-:W-:Y:S01]  /*5b70*/  @!P5 IMAD.IADD R13, R13, 0x1, -R22 ;  /* 0x000000010d0dd824 */ /* 0x000fe200078e0a16 */
[----:B------:R1:W-:Y:S01]  /*5b80*/  STL [R1+0x29c], R11 ;  /* 0x00029c0b01007387 */ /* 0x0003e20000100800 */
[----:B0-----:R-:W-:Y:S01]  /*5b90*/  IADD3 R0, R2, 0x150, RZ ;  /* 0x0000015002007810 */ /* 0x001fe20007ffe0ff */
[----:B------:R-:W-:-:S02]  /*5ba0*/  IMAD.MOV.U32 R10, RZ, RZ, R4 ;  /* 0x000000ffff0a7224 */ /* 0x000fc400078e0004 */
[----:B------:R-:W-:Y:S01]  /*5bb0*/  IMAD.MOV.U32 R4, RZ, RZ, R6 ;  /* 0x000000ffff047224 */ /* 0x000fe200078e0006 */
[----:B------:R-:W-:Y:S01]  /*5bc0*/  IABS R9, R0 ;  /* 0x0000000000097213 */ /* 0x000fe20000000000 */
[----:B------:R-:W-:Y:S01]  /*5bd0*/  @!P3 IMAD.MOV R10, RZ, RZ, -R10 ;  /* 0x000000ffff0ab224 */ /* 0x000fe200078e0a0a */
[C---:B------:R-:W-:Y:S01]  /*5be0*/  ISETP.GT.U32.AND P5, PT, R22.reuse, R13, PT ;  /* 0x0000000d1600720c */ /* 0x040fe20003fa4070 */
[C---:B------:R-:W-:Y:S01]  /*5bf0*/  IMAD.HI.U32 R6, R3.reuse, R4, RZ ;  /* 0x0000000403067227 */ /* 0x040fe200078e00ff */
[----:B------:R-:W-:Y:S02]  /*5c00*/  ISETP.GT.U32.AND P3, PT, R22, R14, PT ;  /* 0x0000000e1600720c */ /* 0x000fe40003f64070 */
[----:B-1----:R-:W-:Y:S01]  /*5c10*/  IADD3 R11, R2, 0x14c, RZ ;  /* 0x0000014c020b7810 */ /* 0x002fe20007ffe0ff */
[----:B------:R-:W-:Y:S01]  /*5c20*/  IMAD.HI.U32 R7, R3, R9, RZ ;  /* 0x0000000903077227 */ /* 0x000fe200078e00ff */
[----:B------:R0:W-:Y:S02]  /*5c30*/  STL [R1+0x278], R10 ;  /* 0x0002780a01007387 */ /* 0x0001e40000100800 */
[----:B------:R-:W-:Y:S01]  /*5c40*/  IABS R12, R11 ;  /* 0x0000000b000c7213 */ /* 0x000fe20000000000 */
[----:B------:R-:W-:Y:S01]  /*5c50*/  IMAD.MOV R7, RZ, RZ, -R7 ;  /* 0x000000ffff077224 */ /* 0x000fe200078e0a07 */
[----:B------:R1:W-:Y:S01]  /*5c60*/  STL [R1+0x27c], R15 ;  /* 0x00027c0f01007387 */ /* 0x0003e20000100800 */
[----:B------:R-:W-:-:S02]  /*5c70*/  IMAD.MOV R6, RZ, RZ, -R6 ;  /* 0x000000ffff067224 */ /* 0x000fc400078e0a06 */
[----:B------:R-:W-:Y:S02]  /*5c80*/  IMAD R9, R22, R7, R9 ;  /* 0x0000000716097224 */ /* 0x000fe400078e0209 */
[----:B------:R-:W-:Y:S01]  /*5c90*/  @!P6 IMAD.IADD R5, R5, 0x1, -R22 ;  /* 0x000000010505e824 */ /* 0x000fe200078e0a16 */
[----:B0-----:R-:W-:Y:S01]  /*5ca0*/  IADD3 R10, R2, 0x14a, RZ ;  /* 0x0000014a020a7810 */ /* 0x001fe20007ffe0ff */
[C---:B------:R-:W-:Y:S01]  /*5cb0*/  IMAD R4, R22.reuse, R6, R4 ;  /* 0x0000000616047224 */ /* 0x040fe200078e0204 */
[C---:B------:R-:W-:Y:S01]  /*5cc0*/  ISETP.GT.U32.AND P6, PT, R22.reuse, R9, PT ;  /* 0x000000091600720c */ /* 0x040fe20003fc4070 */
[----:B------:R-:W-:Y:S01]  /*5cd0*/  @!P5 IMAD.IADD R13, R13, 0x1, -R22 ;  /* 0x000000010d0dd824 */ /* 0x000fe200078e0a16 */
[----:B------:R-:W-:Y:S01]  /*5ce0*/  IABS R17, R10 ;  /* 0x0000000a00117213 */ /* 0x000fe20000000000 */
[----:B------:R-:W-:Y:S01]  /*5cf0*/  IMAD.HI.U32 R6, R3, R12, RZ ;  /* 0x0000000c03067227 */ /* 0x000fe200078e00ff */
[----:B------:R-:W-:-:S03]  /*5d00*/  ISETP.GT.U32.AND P5, PT, R22, R4, PT ;  /* 0x000000041600720c */ /* 0x000fc60003fa4070 */
[----:B------:R-:W-:Y:S01]  /*5d10*/  @!P3 IMAD.IADD R14, R14, 0x1, -R22 ;  /* 0x000000010e0eb824 */ /* 0x000fe200078e0a16 */
[----:B------:R-:W-:Y:S01]  /*5d20*/  ISETP.GE.AND P3, PT, R0, RZ, PT ;  /* 0x000000ff0000720c */ /* 0x000fe20003f66270 */
[----:B------:R-:W-:Y:S01]  /*5d30*/  IMAD.HI.U32 R7, R3, R17, RZ ;  /* 0x0000001103077227 */ /* 0x000fe200078e00ff */
[----:B------:R-:W-:-:S03]  /*5d40*/  IADD3 R0, R2, 0x148, RZ ;  /* 0x0000014802007810 */ /* 0x000fc60007ffe0ff */
[----:B------:R-:W-:Y:S01]  /*5d50*/  @!P6 IMAD.IADD R9, R9, 0x1, -R22 ;  /* 0x000000010909e824 */ /* 0x000fe200078e0a16 */
[----:B------:R-:W-:Y:S01]  /*5d60*/  ISETP.GE.AND P6, PT, R8, RZ, PT ;  /* 0x000000ff0800720c */ /* 0x000fe20003fc6270 */
[----:B------:R-:W-:Y:S01]  /*5d70*/  IMAD.MOV R6, RZ, RZ, -R6 ;  /* 0x000000ffff067224 */ /* 0x000fe200078e0a06 */
[----:B------:R-:W-:Y:S01]  /*5d80*/  IADD3 R8, R2, 0x146, RZ ;  /* 0x0000014602087810 */ /* 0x000fe20007ffe0ff */
[----:B------:R-:W-:Y:S01]  /*5d90*/  @!P5 IMAD.IADD R4, R4, 0x1, -R22 ;  /* 0x000000010404d824 */ /* 0x000fe200078e0a16 */
[C---:B------:R-:W-:Y:S01]  /*5da0*/  ISETP.GT.U32.AND P5, PT, R22.reuse, R9, PT ;  /* 0x000000091600720c */ /* 0x040fe20003fa4070 */
[----:B------:R-:W-:Y:S02]  /*5db0*/  IMAD.MOV R7, RZ, RZ, -R7 ;  /* 0x000000ffff077224 */ /* 0x000fe400078e0a07 */
[C---:B------:R-:W-:Y:S01]  /*5dc0*/  IMAD R12, R22.reuse, R6, R12 ;  /* 0x00000006160c7224 */ /* 0x040fe200078e020c */
[----:B------:R-:W-:Y:S01]  /*5dd0*/  IABS R6, R0 ;  /* 0x0000000000067213 */ /* 0x000fe20000000000 */
[----:B------:R-:W-:Y:S01]  /*5de0*/  IMAD.MOV.U32 R16, RZ, RZ, R5 ;  /* 0x000000ffff107224 */ /* 0x000fe200078e0005 */
[C---:B------:R-:W-:Y:S01]  /*5df0*/  ISETP.GT.U32.AND P1, PT, R22.reuse, R4, PT ;  /* 0x000000041600720c */ /* 0x040fe20003f24070 */
[----:B------:R-:W-:Y:S01]  /*5e00*/  IMAD R17, R22, R7, R17 ;  /* 0x0000000716117224 */ /* 0x000fe200078e0211 */
[----:B------:R-:W-:Y:S01]  /*5e10*/  IABS R7, R8 ;  /* 0x0000000800077213 */ /* 0x000fe20000000000 */
[----:B-1----:R-:W-:-:S02]  /*5e20*/  IMAD.MOV.U32 R15, RZ, RZ, R13 ;  /* 0x000000ffff0f7224 */ /* 0x002fc400078e000d */
[----:B------:R-:W-:-:S04]  /*5e30*/  IMAD.HI.U32 R5, R3, R6, RZ ;  /* 0x0000000603057227 */ /* 0x000fc800078e00ff */
[----:B------:R-:W-:Y:S01]  /*5e40*/  @!P0 IMAD.MOV R16, RZ, RZ, -R16 ;  /* 0x000000ffff108224 */ /* 0x000fe200078e0a10 */
[C---:B------:R-:W-:Y:S01]  /*5e50*/  ISETP.GT.U32.AND P0, PT, R22.reuse, R12, PT ;  /* 0x0000000c1600720c */ /* 0x040fe20003f04070 */
[----:B------:R-:W-:Y:S01]  /*5e60*/  @!P4 IMAD.MOV R14, RZ, RZ, -R14 ;  /* 0x000000ffff0ec224 */ /* 0x000fe200078e0a0e */
[----:B------:R-:W-:Y:S01]  /*5e70*/  ISETP.GT.U32.AND P4, PT, R22, R17, PT ;  /* 0x000000111600720c */ /* 0x000fe20003f84070 */
[----:B------:R-:W-:Y:S01]  /*5e80*/  @!P2 IMAD.MOV R15, RZ, RZ, -R15 ;  /* 0x000000ffff0fa224 */ /* 0x000fe200078e0a0f */
[----:B------:R-:W-:Y:S01]  /*5e90*/  STL [R1+0x298], R16 ;  /* 0x0002981001007387 */ /* 0x000fe20000100800 */
[----:B------:R-:W-:Y:S01]  /*5ea0*/  IMAD.HI.U32 R13, R3, R7, RZ ;  /* 0x00000007030d7227 */ /* 0x000fe200078e00ff */
[----:B------:R-:W-:Y:S02]  /*5eb0*/  ISETP.GE.AND P2, PT, R11, RZ, PT ;  /* 0x000000ff0b00720c */ /* 0x000fe40003f46270 */
[----:B------:R0:W-:Y:S01]  /*5ec0*/  STL [R1+0x284], R14 ;  /* 0x0002840e01007387 */ /* 0x0001e20000100800 */
[----:B------:R-:W-:Y:S01]  /*5ed0*/  @!P5 IMAD.IADD R9, R9, 0x1, -R22 ;  /* 0x000000010909d824 */ /* 0x000fe200078e0a16 */
[----:B------:R-:W-:Y:S01]  /*5ee0*/  ISETP.GE.AND P5, PT, R10, RZ, PT ;  /* 0x000000ff0a00720c */ /* 0x000fe20003fa6270 */
[----:B------:R-:W-:Y:S01]  /*5ef0*/  IMAD.MOV R5, RZ, RZ, -R5 ;  /* 0x000000ffff057224 */ /* 0x000fe200078e0a05 */
[----:B------:R1:W-:Y:S01]  /*5f00*/  STL [R1+0x294], R15 ;  /* 0x0002940f01007387 */ /* 0x0003e20000100800 */
[----:B------:R-:W-:-:S02]  /*5f10*/  IMAD.MOV R13, RZ, RZ, -R13 ;  /* 0x000000ffff0d7224 */ /* 0x000fc400078e0a0d */
[----:B------:R-:W-:Y:S01]  /*5f20*/  @!P1 IMAD.IADD R4, R4, 0x1, -R22 ;  /* 0x0000000104049824 */ /* 0x000fe200078e0a16 */
[----:B------:R-:W-:Y:S01]  /*5f30*/  ISETP.GE.AND P1, PT, R0, RZ, PT ;  /* 0x000000ff0000720c */ /* 0x000fe20003f26270 */
[----:B------:R-:W-:Y:S01]  /*5f40*/  IMAD R6, R22, R5, R6 ;  /* 0x0000000516067224 */ /* 0x000fe200078e0206 */
[----:B------:R-:W-:Y:S01]  /*5f50*/  IADD3 R0, R2, 0x144, RZ ;  /* 0x0000014402007810 */ /* 0x000fe20007ffe0ff */
[----:B------:R-:W-:Y:S01]  /*5f60*/  IMAD R7, R22, R13, R7 ;  /* 0x0000000d16077224 */ /* 0x000fe200078e0207 */
[----:B------:R-:W-:Y:S01]  /*5f70*/  IADD3 R5, R2, 0x142, RZ ;  /* 0x0000014202057810 */ /* 0x000fe20007ffe0ff */
[----:B0-----:R-:W-:Y:S02]  /*5f80*/  IMAD.MOV.U32 R14, RZ, RZ, R4 ;  /* 0x000000ffff0e7224 */ /* 0x001fe400078e0004 */
[----:B-1----:R-:W-:Y:S01]  /*5f90*/  IMAD.MOV.U32 R15, RZ, RZ, R9 ;  /* 0x000000ffff0f7224 */ /* 0x002fe200078e0009 */
[----:B------:R-:W-:Y:S01]  /*5fa0*/  IABS R9, R0 ;  /* 0x0000000000097213 */ /* 0x000fe20000000000 */
[----:B------:R-:W-:Y:S01]  /*5fb0*/  @!P4 IMAD.IADD R17, R17, 0x1, -R22 ;  /* 0x000000011111c824 */ /* 0x000fe200078e0a16 */
[----:B------:R-:W-:Y:S01]  /*5fc0*/  IABS R4, R5 ;  /* 0x0000000500047213 */ /* 0x000fe20000000000 */
[----:B------:R-:W-:Y:S01]  /*5fd0*/  @!P3 IMAD.MOV R15, RZ, RZ, -R15 ;  /* 0x000000ffff0fb224 */ /* 0x000fe200078e0a0f */
[C---:B------:R-:W-:Y:S01]  /*5fe0*/  ISETP.GT.U32.AND P3, PT, R22.reuse, R6, PT ;  /* 0x000000061600720c */ /* 0x040fe20003f64070 */
[----:B------:R-:W-:Y:S01]  /*5ff0*/  @!P6 IMAD.MOV R14, RZ, RZ, -R14 ;  /* 0x000000ffff0ee224 */ /* 0x000fe200078e0a0e */
[----:B------:R-:W-:Y:S01]  /*6000*/  ISETP.GT.U32.AND P6, PT, R22, R7, PT ;  /* 0x000000071600720c */ /* 0x000fe20003fc4070 */
[----:B------:R-:W-:Y:S01]  /*6010*/  @!P0 IMAD.IADD R12, R12, 0x1, -R22 ;  /* 0x000000010c0c8824 */ /* 0x000fe200078e0a16 */
[C---:B------:R-:W-:Y:S01]  /*6020*/  ISETP.GT.U32.AND P4, PT, R22.reuse, R17, PT ;  /* 0x000000111600720c */ /* 0x040fe20003f84070 */
[----:B------:R-:W-:Y:S01]  /*6030*/  IMAD.HI.U32 R10, R3, R9, RZ ;  /* 0x00000009030a7227 */ /* 0x000fe200078e00ff */
[----:B------:R-:W-:Y:S02]  /*6040*/  STL [R1+0x288], R15 ;  /* 0x0002880f01007387 */ /* 0x000fe40000100800 */
[----:B------:R-:W-:Y:S01]  /*6050*/  ISETP.GT.U32.AND P0, PT, R22, R12, PT ;  /* 0x0000000c1600720c */ /* 0x000fe20003f04070 */
[----:B------:R-:W-:Y:S01]  /*6060*/  IMAD.MOV R10, RZ, RZ, -R10 ;  /* 0x000000ffff0a7224 */ /* 0x000fe200078e0a0a */
[----:B------:R0:W-:Y:S03]  /*6070*/  STL [R1+0x290], R14 ;  /* 0x0002900e01007387 */ /* 0x0001e60000100800 */
[----:B------:R-:W-:-:S02]  /*6080*/  @!P3 IMAD.IADD R6, R6, 0x1, -R22 ;  /* 0x000000010606b824 */ /* 0x000fc400078e0a16 */
[--C-:B------:R-:W-:Y:S02]  /*6090*/  @!P6 IMAD.IADD R7, R7, 0x1, -R22.reuse ;  /* 0x000000010707e824 */ /* 0x100fe400078e0a16 */
[----:B------:R-:W-:Y:S01]  /*60a0*/  @!P4 IMAD.IADD R17, R17, 0x1, -R22 ;  /* 0x000000011111c824 */ /* 0x000fe200078e0a16 */
[C---:B------:R-:W-:Y:S01]  /*60b0*/  ISETP.GT.U32.AND P3, PT, R22.reuse, R6, PT ;  /* 0x000000061600720c */ /* 0x040fe20003f64070 */
[----:B------:R-:W-:Y:S01]  /*60c0*/  IMAD R9, R22, R10, R9 ;  /* 0x0000000a16097224 */ /* 0x000fe200078e0209 */
[----:B------:R-:W-:Y:S01]  /*60d0*/  ISETP.GE.AND P4, PT, R0, RZ, PT ;  /* 0x000000ff0000720c */ /* 0x000fe20003f86270 */
[----:B------:R-:W-:Y:S01]  /*60e0*/  IMAD.HI.U32 R0, R3, R4, RZ ;  /* 0x0000000403007227 */ /* 0x000fe200078e00ff */
[----:B------:R-:W-:Y:S02]  /*60f0*/  ISETP.GT.U32.AND P6, PT, R22, R7, PT ;  /* 0x000000071600720c */ /* 0x000fe40003fc4070 */
[----:B------:R-:W-:Y:S01]  /*6100*/  IADD3 R10, R2, 0x13e, RZ ;  /* 0x0000013e020a7810 */ /* 0x000fe20007ffe0ff */
[----:B------:R-:W-:-:S02]  /*6110*/  IMAD.MOV R0, RZ, RZ, -R0 ;  /* 0x000000ffff007224 */ /* 0x000fc400078e0a00 */
[----:B------:R-:W-:Y:S01]  /*6120*/  @!P0 IMAD.IADD R12, R12, 0x1, -R22 ;  /* 0x000000010c0c8824 */ /* 0x000fe200078e0a16 */
[----:B------:R-:W-:Y:S01]  /*6130*/  ISETP.GE.AND P0, PT, R8, RZ, PT ;  /* 0x000000ff0800720c */ /* 0x000fe20003f06270 */
[----:B------:R-:W-:Y:S01]  /*6140*/  IMAD R4, R22, R0, R4 ;  /* 0x0000000016047224 */ /* 0x000fe200078e0204 */
[----:B------:R-:W-:Y:S01]  /*6150*/  IADD3 R8, R2, 0x140, RZ ;  /* 0x0000014002087810 */ /* 0x000fe20007ffe0ff */
[----:B------:R-:W-:Y:S01]  /*6160*/  @!P3 IMAD.IADD R6, R6, 0x1, -R22 ;  /* 0x000000010606b824 */ /* 0x000fe200078e0a16 */
[C---:B------:R-:W-:Y:S01]  /*6170*/  ISETP.GT.U32.AND P3, PT, R22.reuse, R9, PT ;  /* 0x000000091600720c */ /* 0x040fe20003f64070 */
[----:B------:R-:W-:Y:S01]  /*6180*/  IMAD.MOV.U32 R13, RZ, RZ, R12 ;  /* 0x000000ffff0d7224 */ /* 0x000fe200078e000c */
[----:B------:R-:W-:Y:S01]  /*6190*/  IABS R11, R8 ;  /* 0x00000008000b7213 */ /* 0x000fe20000000000 */
[----:B------:R-:W-:Y:S01]  /*61a0*/  @!P6 IMAD.IADD R7, R7, 0x1, -R22 ;  /* 0x000000010707e824 */ /* 0x000fe200078e0a16 */
[----:B------:R-:W-:Y:S01]  /*61b0*/  ISETP.GT.U32.AND P6, PT, R22, R4, PT ;  /* 0x000000041600720c */ /* 0x000fe20003fc4070 */
[----:B------:R-:W-:Y:S01]  /*61c0*/  @!P2 IMAD.MOV R13, RZ, RZ, -R13 ;  /* 0x000000ffff0da224 */ /* 0x000fe200078e0a0d */
[----:B0-----:R-:W-:Y:S01]  /*61d0*/  IABS R14, R10 ;  /* 0x0000000a000e7213 */ /* 0x001fe20000000000 */
[----:B------:R-:W-:Y:S01]  /*61e0*/  IMAD.HI.U32 R0, R3, R11, RZ ;  /* 0x0000000b03007227 */ /* 0x000fe200078e00ff */
[----:B------:R-:W-:-:S02]  /*61f0*/  ISETP.GE.AND P2, PT, R5, RZ, PT ;  /* 0x000000ff0500720c */ /* 0x000fc40003f46270 */
[C---:B------:R-:W-:Y:S01]  /*6200*/  IADD3 R12, R2.reuse, 0x13c, RZ ;  /* 0x0000013c020c7810 */ /* 0x040fe20007ffe0ff */
[----:B------:R-:W-:Y:S01]  /*6210*/  IMAD.MOV R0, RZ, RZ, -R0 ;  /* 0x000000ffff007224 */ /* 0x000fe200078e0a00 */
[----:B------:R-:W-:Y:S01]  /*6220*/  IADD3 R5, R2, 0x13a, RZ ;  /* 0x0000013a02057810 */ /* 0x000fe20007ffe0ff */
[--C-:B------:R-:W-:Y:S01]  /*6230*/  @!P3 IMAD.IADD R9, R9, 0x1, -R22.reuse ;  /* 0x000000010909b824 */ /* 0x100fe200078e0a16 */
[----:B------:R0:W-:Y:S01]  /*6240*/  STL [R1+0x28c], R13 ;  /* 0x00028c0d01007387 */ /* 0x0001e20000100800 */
[----:B------:R-:W-:Y:S01]  /*6250*/  IMAD R11, R22, R0, R11 ;  /* 0x00000000160b7224 */ /* 0x000fe200078e020b */
[----:B------:R-:W-:Y:S01]  /*6260*/  IABS R16, R12 ;  /* 0x0000000c00107213 */ /* 0x000fe20000000000 */
[----:B------:R-:W-:Y:S01]  /*6270*/  @!P6 IMAD.IADD R4, R4, 0x1, -R22 ;  /* 0x000000010404e824 */ /* 0x000fe200078e0a16 */
[C---:B------:R-:W-:Y:S01]  /*6280*/  ISETP.GT.U32.AND P6, PT, R22.reuse, R9, PT ;  /* 0x000000091600720c */ /* 0x040fe20003fc4070 */
[----:B------:R-:W-:Y:S01]  /*6290*/  IMAD.HI.U32 R18, R3, R14, RZ ;  /* 0x0000000e03127227 */ /* 0x000fe200078e00ff */
[----:B------:R-:W-:-:S02]  /*62a0*/  ISETP.GT.U32.AND P3, PT, R22, R11, PT ;  /* 0x0000000b1600720c */ /* 0x000fc40003f64070 */
[----:B------:R-:W-:Y:S01]  /*62b0*/  IADD3 R0, R2, 0x138, RZ ;  /* 0x0000013802007810 */ /* 0x000fe20007ffe0ff */
[----:B------:R-:W-:Y:S01]  /*62c0*/  IMAD.MOV R18, RZ, RZ, -R18 ;  /* 0x000000ffff127224 */ /* 0x000fe200078e0a12 */
[----:B0-----:R-:W-:Y:S01]  /*62d0*/  IABS R13, R5 ;  /* 0x00000005000d7213 */ /* 0x001fe20000000000 */
[----:B------:R-:W-:Y:S01]  /*62e0*/  @!P5 IMAD.MOV R17, RZ, RZ, -R17 ;  /* 0x000000ffff11d224 */ /* 0x000fe200078e0a11 */
[----:B------:R-:W-:Y:S01]  /*62f0*/  ISETP.GE.AND P5, PT, R8, RZ, PT ;  /* 0x000000ff0800720c */ /* 0x000fe20003fa6270 */
[C---:B------:R-:W-:Y:S01]  /*6300*/  IMAD R8, R22.reuse, R18, R14 ;  /* 0x0000001216087224 */ /* 0x040fe200078e020e */
[----:B------:R-:W-:Y:S01]  /*6310*/  IABS R14, R0 ;  /* 0x00000000000e7213 */ /* 0x000fe20000000000 */
[----:B------:R-:W-:Y:S01]  /*6320*/  IMAD.HI.U32 R15, R3, R16, RZ ;  /* 0x00000010030f7227 */ /* 0x000fe200078e00ff */
[----:B------:R0:W-:Y:S03]  /*6330*/  STL [R1+0x280], R17 ;  /* 0x0002801101007387 */ /* 0x0001e60000100800 */
[--C-:B------:R-:W-:Y:S01]  /*6340*/  @!P6 IMAD.IADD R9, R9, 0x1, -R22.reuse ;  /* 0x000000010909e824 */ /* 0x100fe200078e0a16 */
[----:B------:R-:W-:Y:S01]  /*6350*/  ISETP.GT.U32.AND P6, PT, R22, R8, PT ;  /* 0x000000081600720c */ /* 0x000fe20003fc4070 */
[----:B------:R-:W-:-:S02]  /*6360*/  @!P3 IMAD.IADD R11, R11, 0x1, -R22 ;  /* 0x000000010b0bb824 */ /* 0x000fc400078e0a16 */
[----:B------:R-:W-:Y:S02]  /*6370*/  IMAD.MOV R15, RZ, RZ, -R15 ;  /* 0x000000ffff0f7224 */ /* 0x000fe400078e0a0f */
[----:B0-----:R-:W-:Y:S01]  /*6380*/  IMAD.MOV.U32 R17, RZ, RZ, R6 ;  /* 0x000000ffff117224 */ /* 0x001fe200078e0006 */
[----:B------:R-:W-:Y:S01]  /*6390*/  ISETP.GT.U32.AND P3, PT, R22, R11, PT ;  /* 0x0000000b1600720c */ /* 0x000fe20003f64070 */
[----:B------:R-:W-:-:S04]  /*63a0*/  IMAD.HI.U32 R6, R3, R13, RZ ;  /* 0x0000000d03067227 */ /* 0x000fc800078e00ff */
[----:B------:R-:W-:Y:S02]  /*63b0*/  IMAD.MOV R6, RZ, RZ, -R6 ;  /* 0x000000ffff067224 */ /* 0x000fe400078e0a06 */
[C---:B------:R-:W-:Y:S02]  /*63c0*/  IMAD R16, R22.reuse, R15, R16 ;  /* 0x0000000f16107224 */ /* 0x040fe400078e0210 */
[----:B------:R-:W-:Y:S01]  /*63d0*/  @!P1 IMAD.MOV R17, RZ, RZ, -R17 ;  /* 0x000000ffff119224 */ /* 0x000fe200078e0a11 */
[C---:B------:R-:W-:Y:S01]  /*63e0*/  ISETP.GT.U32.AND P1, PT, R22.reuse, R4, PT ;  /* 0x000000041600720c */ /* 0x040fe20003f24070 */
[----:B------:R-:W-:Y:S02]  /*63f0*/  IMAD.MOV.U32 R15, RZ, RZ, R9 ;  /* 0x000000ffff0f7224 */ /* 0x000fe400078e0009 */
[C---:B------:R-:W-:Y:S01]  /*6400*/  IMAD R13, R22.reuse, R6, R13 ;  /* 0x00000006160d7224 */ /* 0x040fe200078e020d */
[----:B------:R0:W-:Y:S01]  /*6410*/  STL [R1+0x274], R17 ;  /* 0x0002741101007387 */ /* 0x0001e20000100800 */
[----:B------:R-:W-:Y:S01]  /*6420*/  @!P4 IMAD.MOV R15, RZ, RZ, -R15 ;  /* 0x000000ffff0fc224 */ /* 0x000fe200078e0a0f */
[----:B------:R-:W-:Y:S01]  /*6430*/  ISETP.GT.U32.AND P4, PT, R22, R16, PT ;  /* 0x000000101600720c */ /* 0x000fe20003f84070 */
[--C-:B------:R-:W-:Y:S01]  /*6440*/  @!P6 IMAD.IADD R8, R8, 0x1, -R22.reuse ;  /* 0x000000010808e824 */ /* 0x100fe200078e0a16 */
[----:B------:R-:W-:Y:S01]  /*6450*/  ISETP.GT.U32.AND P6, PT, R22, R13, PT ;  /* 0x0000000d1600720c */ /* 0x000fe20003fc4070 */
[----:B------:R-:W-:Y:S01]  /*6460*/  @!P3 IMAD.IADD R11, R11, 0x1, -R22 ;  /* 0x000000010b0bb824 */ /* 0x000fe200078e0a16 */
[----:B------:R-:W-:-:S03]  /*6470*/  ISETP.GE.AND P3, PT, R5, RZ, PT ;  /* 0x000000ff0500720c */ /* 0x000fc60003f66270 */
[----:B------:R-:W-:Y:S01]  /*6480*/  @!P1 IMAD.IADD R4, R4, 0x1, -R22 ;  /* 0x0000000104049824 */ /* 0x000fe200078e0a16 */
[----:B------:R-:W-:Y:S01]  /*6490*/  ISETP.GE.AND P1, PT, R12, RZ, PT ;  /* 0x000000ff0c00720c */ /* 0x000fe20003f26270 */
[----:B0-----:R-:W-:Y:S02]  /*64a0*/  IMAD.MOV.U32 R17, RZ, RZ, R7 ;  /* 0x000000ffff117224 */ /* 0x001fe400078e0007 */
[----:B------:R-:W-:-:S04]  /*64b0*/  IMAD.HI.U32 R7, R3, R14, RZ ;  /* 0x0000000e03077227 */ /* 0x000fc800078e00ff */
[----:B------:R-:W-:Y:S02]  /*64c0*/  IMAD.MOV R7, RZ, RZ, -R7 ;  /* 0x000000ffff077224 */ /* 0x000fe400078e0a07 */
[----:B------:R-:W-:Y:S01]  /*64d0*/  @!P4 IMAD.IADD R16, R16, 0x1, -R22 ;  /* 0x000000011010c824 */ /* 0x000fe200078e0a16 */
[C---:B------:R-:W-:Y:S01]  /*64e0*/  ISETP.GT.U32.AND P4, PT, R22.reuse, R8, PT ;  /* 0x000000081600720c */ /* 0x040fe20003f84070 */
[----:B------:R-:W-:Y:S01]  /*64f0*/  IMAD R5, R22, R7, R14 ;  /* 0x0000000716057224 */ /* 0x000fe200078e020e */
[C---:B------:R-:W-:Y:S01]  /*6500*/  IADD3 R14, R2.reuse, 0x136, RZ ;  /* 0x00000136020e7810 */ /* 0x040fe20007ffe0ff */
[----:B------:R-:W-:Y:S01]  /*6510*/  @!P6 IMAD.IADD R13, R13, 0x1, -R22 ;  /* 0x000000010d0de824 */ /* 0x000fe200078e0a16 */
[----:B------:R-:W-:Y:S01]  /*6520*/  IADD3 R7, R2, 0x132, RZ ;  /* 0x0000013202077810 */ /* 0x000fe20007ffe0ff */
[----:B------:R-:W-:Y:S01]  /*6530*/  IMAD.MOV.U32 R9, RZ, RZ, R4 ;  /* 0x000000ffff097224 */ /* 0x000fe200078e0004 */
[----:B------:R-:W-:Y:S01]  /*6540*/  IABS R6, R14 ;  /* 0x0000000e00067213 */ /* 0x000fe20000000000 */
[----:B------:R-:W-:Y:S01]  /*6550*/  @!P0 IMAD.MOV R17, RZ, RZ, -R17 ;  /* 0x000000ffff118224 */ /* 0x000fe200078e0a11 */
[C---:B------:R-:W-:Y:S01]  /*6560*/  ISETP.GT.U32.AND P6, PT, R22.reuse, R13, PT ;  /* 0x0000000d1600720c */ /* 0x040fe20003fc4070 */
[----:B------:R-:W-:Y:S01]  /*6570*/  @!P2 IMAD.MOV R9, RZ, RZ, -R9 ;  /* 0x000000ffff09a224 */ /* 0x000fe200078e0a09 */
[----:B------:R-:W-:Y:S01]  /*6580*/  ISETP.GT.U32.AND P2, PT, R22, R16, PT ;  /* 0x000000101600720c */ /* 0x000fe20003f44070 */
[----:B------:R-:W-:Y:S01]  /*6590*/  IMAD.HI.U32 R4, R3, R6, RZ ;  /* 0x0000000603047227 */ /* 0x000fe200078e00ff */
[----:B------:R-:W-:Y:S01]  /*65a0*/  STL [R1+0x270], R17 ;  /* 0x0002701101007387 */ /* 0x000fe20000100800 */
[----:B------:R-:W-:-:S02]  /*65b0*/  ISETP.GE.AND P0, PT, R10, RZ, PT ;  /* 0x000000ff0a00720c */ /* 0x000fc40003f06270 */
[----:B------:R-:W-:Y:S01]  /*65c0*/  IMAD.MOV R4, RZ, RZ, -R4 ;  /* 0x000000ffff047224 */ /* 0x000fe200078e0a04 */
[----:B------:R0:W-:Y:S01]  /*65d0*/  STL [R1+0x26c], R15 ;  /* 0x00026c0f01007387 */ /* 0x0001e20000100800 */
[----:B------:R-:W-:Y:S01]  /*65e0*/  @!P4 IMAD.IADD R8, R8, 0x1, -R22 ;  /* 0x000000010808c824 */ /* 0x000fe200078e0a16 */
[C---:B------:R-:W-:Y:S01]  /*65f0*/  ISETP.GT.U32.AND P4, PT, R22.reuse, R5, PT ;  /* 0x000000051600720c */ /* 0x040fe20003f84070 */
[----:B------:R-:W-:Y:S01]  /*6600*/  IMAD R6, R22, R4, R6 ;  /* 0x0000000416067224 */ /* 0x000fe200078e0206 */
[----:B------:R-:W-:Y:S01]  /*6610*/  IADD3 R10, R2, 0x130, RZ ;  /* 0x00000130020a7810 */ /* 0x000fe20007ffe0ff */
[--C-:B------:R-:W-:Y:S01]  /*6620*/  @!P6 IMAD.IADD R13, R13, 0x1, -R22.reuse ;  /* 0x000000010d0de824 */ /* 0x100fe200078e0a16 */
[----:B------:R-:W-:Y:S01]  /*6630*/  IABS R12, R7 ;  /* 0x00000007000c7213 */ /* 0x000fe20000000000 */
[----:B------:R1:W-:Y:S01]  /*6640*/  STL [R1+0x268], R9 ;  /* 0x0002680901007387 */ /* 0x0003e20000100800 */
[----:B------:R-:W-:Y:S01]  /*6650*/  ISETP.GT.U32.AND P6, PT, R22, R6, PT ;  /* 0x000000061600720c */ /* 0x000fe20003fc4070 */
[----:B------:R-:W-:Y:S01]  /*6660*/  @!P2 IMAD.IADD R16, R16, 0x1, -R22 ;  /* 0x000000011010a824 */ /* 0x000fe200078e0a16 */
[----:B0-----:R-:W-:Y:S01]  /*6670*/  IADD3 R15, R2, 0x134, RZ ;  /* 0x00000134020f7810 */ /* 0x001fe20007ffe0ff */
[----:B------:R-:W-:Y:S01]  /*6680*/  IMAD.HI.U32 R4, R3, R12, RZ ;  /* 0x0000000c03047227 */ /* 0x000fe200078e00ff */
[----:B------:R-:W-:-:S02]  /*6690*/  ISETP.GE.AND P2, PT, R0, RZ, PT ;  /* 0x000000ff0000720c */ /* 0x000fc40003f46270 */
[----:B------:R-:W-:Y:S01]  /*66a0*/  IABS R17, R15 ;  /* 0x0000000f00117213 */ /* 0x000fe20000000000 */
[----:B------:R-:W-:Y:S01]  /*66b0*/  @!P4 IMAD.IADD R5, R5, 0x1, -R22 ;  /* 0x000000010505c824 */ /* 0x000fe200078e0a16 */
[----:B------:R-:W-:Y:S01]  /*66c0*/  ISETP.GE.AND P4, PT, R14, RZ, PT ;  /* 0x000000ff0e00720c */ /* 0x000fe20003f86270 */
[----:B------:R-:W-:Y:S01]  /*66d0*/  IMAD.MOV R4, RZ, RZ, -R4 ;  /* 0x000000ffff047224 */ /* 0x000fe200078e0a04 */
[----:B-1----:R-:W-:Y:S01]  /*66e0*/  IABS R9, R10 ;  /* 0x0000000a00097213 */ /* 0x002fe20000000000 */
[----:B------:R-:W-:-:S04]  /*66f0*/  IMAD.HI.U32 R18, R3, R17, RZ ;  /* 0x0000001103127227 */ /* 0x000fc800078e00ff */
[----:B------:R-:W-:Y:S02]  /*6700*/  IMAD.MOV R18, RZ, RZ, -R18 ;  /* 0x000000ffff127224 */ /* 0x000fe400078e0a12 */
[----:B------:R-:W-:Y:S01]  /*6710*/  @!P6 IMAD.IADD R6, R6, 0x1, -R22 ;  /* 0x000000010606e824 */ /* 0x000fe200078e0a16 */
[----:B------:R-:W-:Y:S01]  /*6720*/  ISETP.GT.U32.AND P6, PT, R22, R5, PT ;  /* 0x000000051600720c */ /* 0x000fe20003fc4070 */
[----:B------:R-:W-:-:S04]  /*6730*/  IMAD.HI.U32 R0, R3, R9, RZ ;  /* 0x0000000903007227 */ /* 0x000fc800078e00ff */
[C---:B------:R-:W-:Y:S02]  /*6740*/  IMAD R14, R22.reuse, R18, R17 ;  /* 0x00000012160e7224 */ /* 0x040fe400078e0211 */
[----:B------:R-:W-:Y:S02]  /*6750*/  IMAD.MOV.U32 R20, RZ, RZ, R11 ;  /* 0x000000ffff147224 */ /* 0x000fe400078e000b */
[----:B------:R-:W-:Y:S02]  /*6760*/  IMAD.MOV.U32 R19, RZ, RZ, R8 ;  /* 0x000000ffff137224 */ /* 0x000fe400078e0008 */
[----:B------:R-:W-:Y:S02]  /*6770*/  IMAD.MOV R0, RZ, RZ, -R0 ;  /* 0x000000ffff007224 */ /* 0x000fe400078e0a00 */
[----:B------:R-:W-:Y:S01]  /*6780*/  IMAD R12, R22, R4, R12 ;  /* 0x00000004160c7224 */ /* 0x000fe200078e020c */
[----:B------:R-:W-:Y:S01]  /*6790*/  IADD3 R4, R2, 0x12e, RZ ;  /* 0x0000012e02047810 */ /* 0x000fe20007ffe0ff */
[----:B------:R-:W-:Y:S01]  /*67a0*/  @!P5 IMAD.MOV R20, RZ, RZ, -R20 ;  /* 0x000000ffff14d224 */ /* 0x000fe200078e0a14 */
[C---:B------:R-:W-:Y:S01]  /*67b0*/  ISETP.GT.U32.AND P5, PT, R22.reuse, R14, PT ;  /* 0x0000000e1600720c */ /* 0x040fe20003fa4070 */
[----:B------:R-:W-:Y:S01]  /*67c0*/  @!P0 IMAD.MOV R19, RZ, RZ, -R19 ;  /* 0x000000ffff138224 */ /* 0x000fe200078e0a13 */
[C---:B------:R-:W-:Y:S01]  /*67d0*/  ISETP.GT.U32.AND P0, PT, R22.reuse, R6, PT ;  /* 0x000000061600720c */ /* 0x040fe20003f04070 */
[C---:B------:R-:W-:Y:S01]  /*67e0*/  IMAD R9, R22.reuse, R0, R9 ;  /* 0x0000000016097224 */ /* 0x040fe200078e0209 */
[----:B------:R-:W-:Y:S01]  /*67f0*/  IABS R11, R4 ;  /* 0x00000004000b7213 */ /* 0x000fe20000000000 */
[----:B------:R-:W-:Y:S01]  /*6800*/  @!P1 IMAD.MOV R16, RZ, RZ, -R16 ;  /* 0x000000ffff109224 */ /* 0x000fe200078e0a10 */
[C---:B------:R-:W-:Y:S01]  /*6810*/  ISETP.GT.U32.AND P1, PT, R22.reuse, R12, PT ;  /* 0x0000000c1600720c */ /* 0x040fe20003f24070 */
[----:B------:R-:W-:Y:S01]  /*6820*/  @!P6 IMAD.IADD R5, R5, 0x1, -R22 ;  /* 0x000000010505e824 */ /* 0x000fe200078e0a16 */
[----:B------:R-:W-:Y:S01]  /*6830*/  ISETP.GT.U32.AND P6, PT, R22, R9, PT ;  /* 0x000000091600720c */ /* 0x000fe20003fc4070 */
[----:B------:R-:W-:Y:S01]  /*6840*/  IMAD.MOV.U32 R17, RZ, RZ, R13 ;  /* 0x000000ffff117224 */ /* 0x000fe200078e000d */
[----:B------:R-:W-:Y:S01]  /*6850*/  STL [R1+0x21c], R20 ;  /* 0x00021c1401007387 */ /* 0x000fe20000100800 */
[----:B------:R-:W-:Y:S01]  /*6860*/  IMAD.HI.U32 R13, R3, R11, RZ ;  /* 0x0000000b030d7227 */ /* 0x000fe200078e00ff */
[----:B------:R-:W-:-:S02]  /*6870*/  IADD3 R0, R2, 0x12c, RZ ;  /* 0x0000012c02007810 */ /* 0x000fc40007ffe0ff */
[----:B------:R-:W-:Y:S01]  /*6880*/  STL [R1+0x228], R19 ;  /* 0x0002281301007387 */ /* 0x000fe20000100800 */
[----:B------:R-:W-:Y:S01]  /*6890*/  IMAD.MOV R13, RZ, RZ, -R13 ;  /* 0x000000ffff0d7224 */ /* 0x000fe200078e0a0d */
[----:B------:R-:W-:Y:S01]  /*68a0*/  IABS R8, R0 ;  /* 0x0000000000087213 */ /* 0x000fe20000000000 */
[--C-:B------:R-:W-:Y:S01]  /*68b0*/  @!P0 IMAD.IADD R6, R6, 0x1, -R22.reuse ;  /* 0x0000000106068824 */ /* 0x100fe200078e0a16 */
[----:B------:R0:W-:Y:S01]  /*68c0*/  STL [R1+0x230], R16 ;  /* 0x0002301001007387 */ /* 0x0001e20000100800 */
[--C-:B------:R-:W-:Y:S01]  /*68d0*/  @!P5 IMAD.IADD R14, R14, 0x1, -R22.reuse ;  /* 0x000000010e0ed824 */ /* 0x100fe200078e0a16 */
[----:B------:R-:W-:Y:S01]  /*68e0*/  ISETP.GE.AND P5, PT, R10, RZ, PT ;  /* 0x000000ff0a00720c */ /* 0x000fe20003fa6270 */
[----:B------:R-:W-:Y:S01]  /*68f0*/  IMAD R11, R22, R13, R11 ;  /* 0x0000000d160b7224 */ /* 0x000fe200078e020b */
[----:B------:R-:W-:Y:S01]  /*6900*/  ISETP.GE.AND P0, PT, R7, RZ, PT ;  /* 0x000000ff0700720c */ /* 0x000fe20003f06270 */
[----:B------:R-:W-:Y:S01]  /*6910*/  @!P1 IMAD.IADD R12, R12, 0x1, -R22 ;  /* 0x000000010c0c9824 */ /* 0x000fe200078e0a16 */
[----:B------:R-:W-:Y:S01]  /*6920*/  ISETP.GT.U32.AND P1, PT, R22, R14, PT ;  /* 0x0000000e1600720c */ /* 0x000fe20003f24070 */
[----:B------:R-:W-:-:S02]  /*6930*/  IMAD.MOV.U32 R10, RZ, RZ, R6 ;  /* 0x000000ffff0a7224 */ /* 0x000fc400078e0006 */
[----:B------:R-:W-:Y:S01]  /*6940*/  @!P6 IMAD.IADD R9, R9, 0x1, -R22 ;  /* 0x000000010909e824 */ /* 0x000fe200078e0a16 */
[----:B------:R-:W-:Y:S01]  /*6950*/  ISETP.GT.U32.AND P6, PT, R22, R12, PT ;  /* 0x0000000c1600720c */ /* 0x000fe20003fc4070 */
[----:B0-----:R-:W-:Y:S01]  /*6960*/  IMAD.MOV.U32 R16, RZ, RZ, R5 ;  /* 0x000000ffff107224 */ /* 0x001fe200078e0005 */
[----:B------:R-:W-:Y:S01]  /*6970*/  IADD3 R5, R2, 0x12a, RZ ;  /* 0x0000012a02057810 */ /* 0x000fe20007ffe0ff */
[----:B------:R-:W-:Y:S01]  /*6980*/  @!P4 IMAD.MOV R10, RZ, RZ, -R10 ;  /* 0x000000ffff0ac224 */ /* 0x000fe200078e0a0a */
[C---:B------:R-:W-:Y:S01]  /*6990*/  ISETP.GT.U32.AND P4, PT, R22.reuse, R11, PT ;  /* 0x0000000b1600720c */ /* 0x040fe20003f84070 */
[----:B------:R-:W-:Y:S01]  /*69a0*/  @!P2 IMAD.MOV R16, RZ, RZ, -R16 ;  /* 0x000000ffff10a224 */ /* 0x000fe200078e0a10 */
[----:B------:R-:W-:Y:S01]  /*69b0*/  ISETP.GT.U32.AND P2, PT, R22, R9, PT ;  /* 0x000000091600720c */ /* 0x000fe20003f44070 */
[----:B------:R-:W-:Y:S01]  /*69c0*/  @!P3 IMAD.MOV R17, RZ, RZ, -R17 ;  /* 0x000000ffff11b224 */ /* 0x000fe200078e0a11 */
[----:B------:R-:W-:Y:S01]  /*69d0*/  ISETP.GE.AND P3, PT, R15, RZ, PT ;  /* 0x000000ff0f00720c */ /* 0x000fe20003f66270 */
[----:B------:R-:W-:Y:S01]  /*69e0*/  @!P1 IMAD.IADD R14, R14, 0x1, -R22 ;  /* 0x000000010e0e9824 */ /* 0x000fe200078e0a16 */
[----:B------:R-:W-:Y:S01]  /*69f0*/  IABS R6, R5 ;  /* 0x0000000500067213 */ /* 0x000fe20000000000 */
[C---:B------:R-:W-:Y:S01]  /*6a00*/  IMAD.HI.U32 R7, R3.reuse, R8, RZ ;  /* 0x0000000803077227 */ /* 0x040fe200078e00ff */
[----:B------:R-:W-:Y:S01]  /*6a10*/  ISETP.GE.AND P1, PT, R4, RZ, PT ;  /* 0x000000ff0400720c */ /* 0x000fe20003f26270 */
[----:B------:R-:W-:Y:S02]  /*6a20*/  STL [R1+0x260], R17 ;  /* 0x0002601101007387 */ /* 0x000fe40000100800 */
[----:B------:R-:W-:-:S02]  /*6a30*/  IMAD.HI.U32 R13, R3, R6, RZ ;  /* 0x00000006030d7227 */ /* 0x000fc400078e00ff */
[----:B------:R-:W-:Y:S02]  /*6a40*/  STL [R1+0x234], R16 ;  /* 0x0002341001007387 */ /* 0x000fe40000100800 */
[----:B------:R-:W-:Y:S01]  /*6a50*/  @!P4 IMAD.IADD R11, R11, 0x1, -R22 ;  /* 0x000000010b0bc824 */ /* 0x000fe200078e0a16 */
[----:B------:R-:W-:Y:S01]  /*6a60*/  ISETP.GE.AND P4, PT, R5, RZ, PT ;  /* 0x000000ff0500720c */ /* 0x000fe20003f86270 */
[----:B------:R-:W-:Y:S01]  /*6a70*/  IMAD.MOV.U32 R15, RZ, RZ, R14 ;  /* 0x000000ffff0f7224 */ /* 0x000fe200078e000e */
[----:B------:R0:W-:Y:S01]  /*6a80*/  STL [R1+0x25c], R10 ;  /* 0x00025c0a01007387 */ /* 0x0001e20000100800 */
[----:B------:R-:W-:Y:S02]  /*6a90*/  IMAD.MOV R7, RZ, RZ, -R7 ;  /* 0x000000ffff077224 */ /* 0x000fe400078e0a07 */
[----:B------:R-:W-:Y:S02]  /*6aa0*/  IMAD.MOV R13, RZ, RZ, -R13 ;  /* 0x000000ffff0d7224 */ /* 0x000fe400078e0a0d */
[----:B------:R-:W-:Y:S01]  /*6ab0*/  @!P2 IMAD.IADD R9, R9, 0x1, -R22 ;  /* 0x000000010909a824 */ /* 0x000fe200078e0a16 */
[----:B------:R-:W-:Y:S01]  /*6ac0*/  ISETP.GE.AND P2, PT, R0, RZ, PT ;  /* 0x000000ff0000720c */ /* 0x000fe20003f46270 */
[----:B------:R-:W-:Y:S01]  /*6ad0*/  @!P3 IMAD.MOV R15, RZ, RZ, -R15 ;  /* 0x000000ffff0fb224 */ /* 0x000fe200078e0a0f */
[----:B------:R-:W-:Y:S01]  /*6ae0*/  IADD3 R0, R2, 0x126, RZ ;  /* 0x0000012602007810 */ /* 0x000fe20007ffe0ff */
[C---:B------:R-:W-:Y:S01]  /*6af0*/  IMAD R8, R22.reuse, R7, R8 ;  /* 0x0000000716087224 */ /* 0x040fe200078e0208 */
[----:B------:R-:W-:Y:S01]  /*6b00*/  ISETP.GT.U32.AND P3, PT, R22, R11, PT ;  /* 0x0000000b1600720c */ /* 0x000fe20003f64070 */
[----:B------:R-:W-:Y:S01]  /*6b10*/  @!P6 IMAD.IADD R12, R12, 0x1, -R22 ;  /* 0x000000010c0ce824 */ /* 0x000fe200078e0a16 */
[----:B------:R-:W-:Y:S01]  /*6b20*/  IABS R5, R0 ;  /* 0x0000000000057213 */ /* 0x000fe20000000000 */
[----:B------:R-:W-:Y:S01]  /*6b30*/  IMAD R6, R22, R13, R6 ;  /* 0x0000000d16067224 */ /* 0x000fe200078e0206 */
[----:B------:R-:W-:Y:S01]  /*6b40*/  IADD3 R7, R2, 0x128, RZ ;  /* 0x0000012802077810 */ /* 0x000fe20007ffe0ff */
[----:B------:R-:W-:Y:S01]  /*6b50*/  @!P0 IMAD.MOV R12, RZ, RZ, -R12 ;  /* 0x000000ffff0c8224 */ /* 0x000fe200078e0a0c */
[C---:B------:R-:W-:Y:S01]  /*6b60*/  ISETP.GT.U32.AND P6, PT, R22.reuse, R8, PT ;  /* 0x000000081600720c */ /* 0x040fe20003fc4070 */
[----:B------:R-:W-:Y:S01]  /*6b70*/  IMAD.MOV.U32 R14, RZ, RZ, R9 ;  /* 0x000000ffff0e7224 */ /* 0x000fe200078e0009 */
[----:B------:R-:W-:Y:S01]  /*6b80*/  ISETP.GT.U32.AND P0, PT, R22, R6, PT ;  /* 0x000000061600720c */ /* 0x000fe20003f04070 */
[----:B------:R-:W-:Y:S01]  /*6b90*/  IMAD.HI.U32 R9, R3, R5, RZ ;  /* 0x0000000503097227 */ /* 0x000fe200078e00ff */
[----:B------:R-:W-:Y:S01]  /*6ba0*/  IABS R4, R7 ;  /* 0x0000000700047213 */ /* 0x000fe20000000000 */
[----:B------:R1:W-:Y:S02]  /*6bb0*/  STL [R1+0x238], R15 ;  /* 0x0002380f01007387 */ /* 0x0003e40000100800 */
[----:B------:R-:W-:-:S02]  /*6bc0*/  IMAD.MOV R9, RZ, RZ, -R9 ;  /* 0x000000ffff097224 */ /* 0x000fc400078e0a09 */
[----:B------:R-:W-:Y:S01]  /*6bd0*/  @!P3 IMAD.IADD R11, R11, 0x1, -R22 ;  /* 0x000000010b0bb824 */ /* 0x000fe200078e0a16 */
[----:B------:R2:W-:Y:S01]  /*6be0*/  STL [R1+0x254], R12 ;  /* 0x0002540c01007387 */ /* 0x0005e20000100800 */
[----:B0-----:R-:W-:-:S04]  /*6bf0*/  IMAD.HI.U32 R10, R3, R4, RZ ;  /* 0x00000004030a7227 */ /* 0x001fc800078e00ff */
[----:B------:R-:W-:Y:S01]  /*6c00*/  IMAD R5, R22, R9, R5 ;  /* 0x0000000916057224 */ /* 0x000fe200078e0205 */
[C---:B------:R-:W-:Y:S01]  /*6c10*/  IADD3 R9, R2.reuse, 0x120, RZ ;  /* 0x0000012002097810 */ /* 0x040fe20007ffe0ff */
[----:B------:R-:W-:Y:S01]  /*6c20*/  IMAD.MOV.U32 R13, RZ, RZ, R11 ;  /* 0x000000ffff0d7224 */ /* 0x000fe200078e000b */
[----:B-1----:R-:W-:Y:S01]  /*6c30*/  IADD3 R15, R2, 0x11a, RZ ;  /* 0x0000011a020f7810 */ /* 0x002fe20007ffe0ff */
[----:B------:R-:W-:Y:S02]  /*6c40*/  IMAD.MOV R10, RZ, RZ, -R10 ;  /* 0x000000ffff0a7224 */ /* 0x000fe400078e0a0a */
[--C-:B------:R-:W-:Y:S02]  /*6c50*/  @!P6 IMAD.IADD R8, R8, 0x1, -R22.reuse ;  /* 0x000000010808e824 */ /* 0x100fe400078e0a16 */
[----:B------:R-:W-:Y:S02]  /*6c60*/  @!P0 IMAD.IADD R6, R6, 0x1, -R22 ;  /* 0x0000000106068824 */ /* 0x000fe400078e0a16 */
[----:B------:R-:W-:Y:S01]  /*6c70*/  @!P1 IMAD.MOV R13, RZ, RZ, -R13 ;  /* 0x000000ffff0d9224 */ /* 0x000fe200078e0a0d */
[C---:B------:R-:W-:Y:S01]  /*6c80*/  ISETP.GT.U32.AND P1, PT, R22.reuse, R5, PT ;  /* 0x000000051600720c */ /* 0x040fe20003f24070 */
[C---:B------:R-:W-:Y:S01]  /*6c90*/  IMAD R4, R22.reuse, R10, R4 ;  /* 0x0000000a16047224 */ /* 0x040fe200078e0204 */
[C---:B------:R-:W-:Y:S01]  /*6ca0*/  ISETP.GT.U32.AND P6, PT, R22.reuse, R8, PT ;  /* 0x000000081600720c */ /* 0x040fe20003fc4070 */
[----:B------:R-:W-:Y:S01]  /*6cb0*/  @!P5 IMAD.MOV R14, RZ, RZ, -R14 ;  /* 0x000000ffff0ed224 */ /* 0x000fe200078e0a0e */
[----:B------:R-:W-:-:S02]  /*6cc0*/  ISETP.GT.U32.AND P0, PT, R22, R6, PT ;  /* 0x000000061600720c */ /* 0x000fc40003f04070 */
[----:B------:R-:W-:Y:S02]  /*6cd0*/  ISETP.GE.AND P5, PT, R7, RZ, PT ;  /* 0x000000ff0700720c */ /* 0x000fe40003fa6270 */
[----:B------:R-:W-:Y:S01]  /*6ce0*/  IADD3 R7, R2, 0x124, RZ ;  /* 0x0000012402077810 */ /* 0x000fe20007ffe0ff */
[----:B------:R-:W-:Y:S01]  /*6cf0*/  STL [R1+0x258], R14 ;  /* 0x0002580e01007387 */ /* 0x000fe20000100800 */
[----:B------:R-:W-:Y:S02]  /*6d00*/  ISETP.GT.U32.AND P3, PT, R22, R4, PT ;  /* 0x000000041600720c */ /* 0x000fe40003f64070 */
[----:B------:R-:W-:Y:S01]  /*6d10*/  IABS R18, R7 ;  /* 0x0000000700127213 */ /* 0x000fe20000000000 */
[--C-:B------:R-:W-:Y:S01]  /*6d20*/  @!P1 IMAD.IADD R5, R5, 0x1, -R22.reuse ;  /* 0x0000000105059824 */ /* 0x100fe200078e0a16 */
[----:B------:R-:W-:Y:S01]  /*6d30*/  IADD3 R10, R2, 0x122, RZ ;  /* 0x00000122020a7810 */ /* 0x000fe20007ffe0ff */
[----:B------:R-:W-:Y:S01]  /*6d40*/  @!P6 IMAD.IADD R8, R8, 0x1, -R22 ;  /* 0x000000010808e824 */ /* 0x000fe200078e0a16 */
[----:B------:R0:W-:Y:S01]  /*6d50*/  STL [R1+0x24c], R13 ;  /* 0x00024c0d01007387 */ /* 0x0001e20000100800 */
[----:B------:R-:W-:Y:S01]  /*6d60*/  IMAD.HI.U32 R11, R3, R18, RZ ;  /* 0x00000012030b7227 */ /* 0x000fe200078e00ff */
[----:B------:R-:W-:-:S02]  /*6d70*/  IABS R19, R10 ;  /* 0x0000000a00137213 */ /* 0x000fc40000000000 */
[----:B------:R-:W-:Y:S01]  /*6d80*/  ISETP.GT.U32.AND P1, PT, R22, R5, PT ;  /* 0x000000051600720c */ /* 0x000fe20003f24070 */
[--C-:B------:R-:W-:Y:S01]  /*6d90*/  @!P0 IMAD.IADD R6, R6, 0x1, -R22.reuse ;  /* 0x0000000106068824 */ /* 0x100fe200078e0a16 */
[----:B------:R-:W-:Y:S01]  /*6da0*/  ISETP.GE.AND P0, PT, R10, RZ, PT ;  /* 0x000000ff0a00720c */ /* 0x000fe20003f06270 */
[----:B------:R-:W-:Y:S01]  /*6db0*/  IMAD.MOV R10, RZ, RZ, -R11 ;  /* 0x000000ffff0a7224 */ /* 0x000fe200078e0a0b */
[----:B------:R-:W-:Y:S01]  /*6dc0*/  ISETP.GE.AND P6, PT, R0, RZ, PT ;  /* 0x000000ff0000720c */ /* 0x000fe20003fc6270 */
[----:B------:R-:W-:Y:S01]  /*6dd0*/  @!P3 IMAD.IADD R4, R4, 0x1, -R22 ;  /* 0x000000010404b824 */ /* 0x000fe200078e0a16 */
[----:B------:R-:W-:Y:S01]  /*6de0*/  IABS R0, R9 ;  /* 0x0000000900007213 */ /* 0x000fe20000000000 */
[----:B--2---:R-:W-:Y:S02]  /*6df0*/  IMAD.MOV.U32 R12, RZ, RZ, R8 ;  /* 0x000000ffff0c7224 */ /* 0x004fe400078e0008 */
[----:B------:R-:W-:Y:S01]  /*6e00*/  IMAD.HI.U32 R8, R3, R19, RZ ;  /* 0x0000001303087227 */ /* 0x000fe200078e00ff */
[----:B------:R-:W-:-:S03]  /*6e10*/  ISETP.GT.U32.AND P3, PT, R22, R4, PT ;  /* 0x000000041600720c */ /* 0x000fc60003f64070 */
[----:B------:R-:W-:Y:S01]  /*6e20*/  IMAD R18, R22, R10, R18 ;  /* 0x0000000a16127224 */ /* 0x000fe200078e0212 */
[C---:B------:R-:W-:Y:S01]  /*6e30*/  IADD3 R10, R2.reuse, 0x11e, RZ ;  /* 0x0000011e020a7810 */ /* 0x040fe20007ffe0ff */
[----:B0-----:R-:W-:Y:S01]  /*6e40*/  IMAD.MOV.U32 R13, RZ, RZ, R6 ;  /* 0x000000ffff0d7224 */ /* 0x001fe200078e0006 */
[----:B------:R-:W-:Y:S01]  /*6e50*/  IADD3 R6, R2, 0x118, RZ ;  /* 0x0000011802067810 */ /* 0x000fe20007ffe0ff */
[----:B------:R-:W-:Y:S02]  /*6e60*/  IMAD.MOV R8, RZ, RZ, -R8 ;  /* 0x000000ffff087224 */ /* 0x000fe400078e0a08 */
[----:B------:R-:W-:Y:S01]  /*6e70*/  @!P4 IMAD.MOV R13, RZ, RZ, -R13 ;  /* 0x000000ffff0dc224 */ /* 0x000fe200078e0a0d */
[C---:B------:R-:W-:Y:S01]  /*6e80*/  ISETP.GT.U32.AND P4, PT, R22.reuse, R18, PT ;  /* 0x000000121600720c */ /* 0x040fe20003f84070 */
[----:B------:R-:W-:Y:S01]  /*6e90*/  IMAD R19, R22, R8, R19 ;  /* 0x0000000816137224 */ /* 0x000fe200078e0213 */
[----:B------:R-:W-:Y:S01]  /*6ea0*/  IADD3 R8, R2, 0x11c, RZ ;  /* 0x0000011c02087810 */ /* 0x000fe20007ffe0ff */
[----:B------:R-:W-:Y:S01]  /*6eb0*/  @!P1 IMAD.IADD R5, R5, 0x1, -R22 ;  /* 0x0000000105059824 */ /* 0x000fe200078e0a16 */
[----:B------:R-:W-:Y:S01]  /*6ec0*/  IABS R14, R6 ;  /* 0x00000006000e7213 */ /* 0x000fe20000000000 */
[----:B------:R-:W-:Y:S01]  /*6ed0*/  @!P2 IMAD.MOV R12, RZ, RZ, -R12 ;  /* 0x000000ffff0ca224 */ /* 0x000fe200078e0a0c */
[----:B------:R-:W-:Y:S01]  /*6ee0*/  ISETP.GT.U32.AND P1, PT, R22, R19, PT ;  /* 0x000000131600720c */ /* 0x000fe20003f24070 */
[----:B------:R-:W-:Y:S01]  /*6ef0*/  @!P3 IMAD.IADD R4, R4, 0x1, -R22 ;  /* 0x000000010404b824 */ /* 0x000fe200078e0a16 */
[----:B------:R-:W-:Y:S01]  /*6f00*/  ISETP.GE.AND P2, PT, R7, RZ, PT ;  /* 0x000000ff0700720c */ /* 0x000fe20003f46270 */
[----:B------:R-:W-:Y:S01]  /*6f10*/  IMAD.HI.U32 R7, R3, R0, RZ ;  /* 0x0000000003077227 */ /* 0x000fe200078e00ff */
[----:B------:R0:W-:Y:S01]  /*6f20*/  STL [R1+0x250], R12 ;  /* 0x0002500c01007387 */ /* 0x0001e20000100800 */
[----:B------:R-:W-:-:S02]  /*6f30*/  ISETP.GE.AND P3, PT, R9, RZ, PT ;  /* 0x000000ff0900720c */ /* 0x000fc40003f66270 */
[--C-:B------:R-:W-:Y:S01]  /*6f40*/  @!P4 IMAD.IADD R18, R18, 0x1, -R22.reuse ;  /* 0x000000011212c824 */ /* 0x100fe200078e0a16 */
[----:B------:R-:W-:Y:S01]  /*6f50*/  IABS R9, R8 ;  /* 0x0000000800097213 */ /* 0x000fe20000000000 */
[----:B------:R-:W-:Y:S01]  /*6f60*/  IMAD.MOV R7, RZ, RZ, -R7 ;  /* 0x000000ffff077224 */ /* 0x000fe200078e0a07 */
[----:B------:R1:W-:Y:S01]  /*6f70*/  STL [R1+0x240], R13 ;  /* 0x0002400d01007387 */ /* 0x0003e20000100800 */
[----:B------:R-:W-:Y:S01]  /*6f80*/  IMAD.MOV.U32 R16, RZ, RZ, R5 ;  /* 0x000000ffff107224 */ /* 0x000fe200078e0005 */
[C---:B------:R-:W-:Y:S01]  /*6f90*/  ISETP.GT.U32.AND P4, PT, R22.reuse, R18, PT ;  /* 0x000000121600720c */ /* 0x040fe20003f84070 */
[----:B------:R-:W-:Y:S02]  /*6fa0*/  @!P1 IMAD.IADD R19, R19, 0x1, -R22 ;  /* 0x0000000113139824 */ /* 0x000fe400078e0a16 */
[----:B0-----:R-:W-:Y:S02]  /*6fb0*/  IMAD.MOV.U32 R12, RZ, RZ, R4 ;  /* 0x000000ffff0c7224 */ /* 0x001fe400078e0004 */
[C---:B------:R-:W-:Y:S01]  /*6fc0*/  IMAD R0, R22.reuse, R7, R0 ;  /* 0x0000000716007224 */ /* 0x040fe200078e0200 */
[----:B------:R-:W-:Y:S01]  /*6fd0*/  ISETP.GT.U32.AND P1, PT, R22, R19, PT ;  /* 0x000000131600720c */ /* 0x000fe20003f24070 */
[----:B------:R-:W-:Y:S01]  /*6fe0*/  @!P5 IMAD.MOV R12, RZ, RZ, -R12 ;  /* 0x000000ffff0cd224 */ /* 0x000fe200078e0a0c */
[----:B------:R-:W-:Y:S01]  /*6ff0*/  ISETP.GE.AND P5, PT, R10, RZ, PT ;  /* 0x000000ff0a00720c */ /* 0x000fe20003fa6270 */
[----:B------:R-:W-:Y:S01]  /*7000*/  @!P6 IMAD.MOV R16, RZ, RZ, -R16 ;  /* 0x000000ffff10e224 */ /* 0x000fe200078e0a10 */
[----:B------:R-:W-:Y:S01]  /*7010*/  IABS R10, R10 ;  /* 0x0000000a000a7213 */ /* 0x000fe20000000000 */
[C---:B------:R-:W-:Y:S01]  /*7020*/  IMAD.HI.U32 R7, R3.reuse, R9, RZ ;  /* 0x0000000903077227 */ /* 0x040fe200078e00ff */
[----:B------:R-:W-:Y:S01]  /*7030*/  ISETP.GT.U32.AND P6, PT, R22, R0, PT ;  /* 0x000000001600720c */ /* 0x000fe20003fc4070 */
[----:B------:R-:W-:Y:S01]  /*7040*/  STL [R1+0x244], R12 ;  /* 0x0002440c01007387 */ /* 0x000fe20000100800 */
[----:B-1----:R-:W-:Y:S01]  /*7050*/  IABS R13, R15 ;  /* 0x0000000f000d7213 */ /* 0x002fe20000000000 */
[----:B------:R-:W-:-:S02]  /*7060*/  IMAD.HI.U32 R11, R3, R10, RZ ;  /* 0x0000000a030b7227 */ /* 0x000fc400078e00ff */
[----:B------:R0:W-:Y:S02]  /*7070*/  STL [R1+0x23c], R16 ;  /* 0x00023c1001007387 */ /* 0x0001e40000100800 */
[----:B------:R-:W-:Y:S02]  /*7080*/  IMAD.MOV R11, RZ, RZ, -R11 ;  /* 0x000000ffff0b7224 */ /* 0x000fe400078e0a0b */
[----:B------:R-:W-:Y:S01]  /*7090*/  @!P4 IMAD.IADD R18, R18, 0x1, -R22 ;  /* 0x000000011212c824 */ /* 0x000fe200078e0a16 */
[----:B------:R-:W-:Y:S01]  /*70a0*/  ISETP.GE.AND P4, PT, R8, RZ, PT ;  /* 0x000000ff0800720c */ /* 0x000fe20003f86270 */
[----:B------:R-:W-:Y:S01]  /*70b0*/  IMAD R8, R22, R11, R10 ;  /* 0x0000000b16087224 */ /* 0x000fe200078e020a */
[C---:B------:R-:W-:Y:S01]  /*70c0*/  IADD3 R10, R2.reuse, 0x114, RZ ;  /* 0x00000114020a7810 */ /* 0x040fe20007ffe0ff */
[----:B------:R-:W-:Y:S01]  /*70d0*/  IMAD.MOV R7, RZ, RZ, -R7 ;  /* 0x000000ffff077224 */ /* 0x000fe200078e0a07 */
[----:B------:R-:W-:Y:S01]  /*70e0*/  IADD3 R11, R2, 0x112, RZ ;  /* 0x00000112020b7810 */ /* 0x000fe20007ffe0ff */
[--C-:B------:R-:W-:Y:S01]  /*70f0*/  @!P1 IMAD.IADD R19, R19, 0x1, -R22.reuse ;  /* 0x0000000113139824 */ /* 0x100fe200078e0a16 */
[C---:B------:R-:W-:Y:S01]  /*7100*/  ISETP.GT.U32.AND P1, PT, R22.reuse, R8, PT ;  /* 0x000000081600720c */ /* 0x040fe20003f24070 */
[----:B------:R-:W-:Y:S01]  /*7110*/  IMAD R9, R22, R7, R9 ;  /* 0x0000000716097224 */ /* 0x000fe200078e0209 */
[----:B0-----:R-:W-:Y:S01]  /*7120*/  IABS R16, R10 ;  /* 0x0000000a00107213 */ /* 0x001fe20000000000 */
[----:B------:R-:W-:Y:S01]  /*7130*/  @!P6 IMAD.IADD R0, R0, 0x1, -R22 ;  /* 0x000000010000e824 */ /* 0x000fe200078e0a16 */
[----:B------:R-:W-:Y:S01]  /*7140*/  IABS R17, R11 ;  /* 0x0000000b00117213 */ /* 0x000fe20000000000 */
[----:B------:R-:W-:Y:S01]  /*7150*/  IMAD.HI.U32 R12, R3, R13, RZ ;  /* 0x0000000d030c7227 */ /* 0x000fe200078e00ff */
[----:B------:R-:W-:-:S03]  /*7160*/  ISETP.GT.U32.AND P6, PT, R22, R9, PT ;  /* 0x000000091600720c */ /* 0x000fc60003fc4070 */
[----:B------:R-:W-:Y:S01]  /*7170*/  IMAD.MOV R5, RZ, RZ, -R12 ;  /* 0x000000ffff057224 */ /* 0x000fe200078e0a0c */
[----:B------:R-:W-:Y:S01]  /*7180*/  IADD3 R12, R2, 0x116, RZ ;  /* 0x00000116020c7810 */ /* 0x000fe20007ffe0ff */
[----:B------:R-:W-:Y:S02]  /*7190*/  IMAD.MOV.U32 R21, RZ, RZ, R18 ;  /* 0x000000ffff157224 */ /* 0x000fe400078e0012 */
[----:B------:R-:W-:Y:S01]  /*71a0*/  @!P1 IMAD.IADD R8, R8, 0x1, -R22 ;  /* 0x0000000108089824 */ /* 0x000fe200078e0a16 */
[C---:B------:R-:W-:Y:S01]  /*71b0*/  ISETP.GT.U32.AND P1, PT, R22.reuse, R0, PT ;  /* 0x000000001600720c */ /* 0x040fe20003f24070 */
[----:B------:R-:W-:Y:S01]  /*71c0*/  IMAD R13, R22, R5, R13 ;  /* 0x00000005160d7224 */ /* 0x000fe200078e020d */
[----:B------:R-:W-:Y:S01]  /*71d0*/  IABS R5, R12 ;  /* 0x0000000c00057213 */ /* 0x000fe20000000000 */
[----:B------:R-:W-:-:S04]  /*71e0*/  IMAD.HI.U32 R4, R3, R14, RZ ;  /* 0x0000000e03047227 */ /* 0x000fc800078e00ff */
[----:B------:R-:W-:Y:S02]  /*71f0*/  @!P6 IMAD.IADD R9, R9, 0x1, -R22 ;  /* 0x000000010909e824 */ /* 0x000fe400078e0a16 */
[----:B------:R-:W-:Y:S01]  /*7200*/  @!P2 IMAD.MOV R21, RZ, RZ, -R21 ;  /* 0x000000ffff15a224 */ /* 0x000fe200078e0a15 */
[C---:B------:R-:W-:Y:S01]  /*7210*/  ISETP.GT.U32.AND P2, PT, R22.reuse, R8, PT ;  /* 0x000000081600720c */ /* 0x040fe20003f44070 */
[----:B------:R-:W-:Y:S01]  /*7220*/  IMAD.MOV R4, RZ, RZ, -R4 ;  /* 0x000000ffff047224 */ /* 0x000fe200078e0a04 */
[C---:B------:R-:W-:Y:S01]  /*7230*/  ISETP.GT.U32.AND P6, PT, R22.reuse, R9, PT ;  /* 0x000000091600720c */ /* 0x040fe20003fc4070 */
[C---:B------:R-:W-:Y:S01]  /*7240*/  IMAD.HI.U32 R20, R3.reuse, R5, RZ ;  /* 0x0000000503147227 */ /* 0x040fe200078e00ff */
[----:B------:R-:W-:Y:S03]  /*7250*/  STL [R1+0x224], R21 ;  /* 0x0002241501007387 */ /* 0x000fe60000100800 */
[----:B------:R-:W-:Y:S01]  /*7260*/  IMAD R14, R22, R4, R14 ;  /* 0x00000004160e7224 */ /* 0x000fe200078e020e */
[----:B------:R-:W-:Y:S01]  /*7270*/  IADD3 R4, R2, 0x110, RZ ;  /* 0x0000011002047810 */ /* 0x000fe20007ffe0ff */
[----:B------:R-:W-:-:S03]  /*7280*/  IMAD.HI.U32 R18, R3, R16, RZ ;  /* 0x0000001003127227 */ /* 0x000fc600078e00ff */
[----:B------:R-:W-:Y:S01]  /*7290*/  IABS R7, R4 ;  /* 0x0000000400077213 */ /* 0x000fe20000000000 */
[----:B------:R-:W-:Y:S02]  /*72a0*/  IMAD.MOV R20, RZ, RZ, -R20 ;  /* 0x000000ffff147224 */ /* 0x000fe400078e0a14 */
[----:B------:R-:W-:Y:S01]  /*72b0*/  @!P1 IMAD.IADD R0, R0, 0x1, -R22 ;  /* 0x0000000100009824 */ /* 0x000fe200078e0a16 */
[C---:B------:R-:W-:Y:S01]  /*72c0*/  ISETP.GT.U32.AND P1, PT, R22.reuse, R14, PT ;  /* 0x0000000e1600720c */ /* 0x040fe20003f24070 */
[----:B------:R-:W-:Y:S02]  /*72d0*/  IMAD.MOV R18, RZ, RZ, -R18 ;  /* 0x000000ffff127224 */ /* 0x000fe400078e0a12 */
[----:B------:R-:W-:Y:S01]  /*72e0*/  @!P0 IMAD.MOV R19, RZ, RZ, -R19 ;  /* 0x000000ffff138224 */ /* 0x000fe200078e0a13 */
[C---:B------:R-:W-:Y:S01]  /*72f0*/  ISETP.GT.U32.AND P0, PT, R22.reuse, R13, PT ;  /* 0x0000000d1600720c */ /* 0x040fe20003f04070 */
[C---:B------:R-:W-:Y:S02]  /*7300*/  IMAD R5, R22.reuse, R20, R5 ;  /* 0x0000001416057224 */ /* 0x040fe400078e0205 */
[----:B------:R-:W-:Y:S01]  /*7310*/  IMAD R16, R22, R18, R16 ;  /* 0x0000001216107224 */ /* 0x000fe200078e0210 */
[----:B------:R0:W-:Y:S01]  /*7320*/  STL [R1+0x220], R19 ;  /* 0x0002201301007387 */ /* 0x0001e20000100800 */
[--C-:B------:R-:W-:Y:S01]  /*7330*/  @!P2 IMAD.IADD R8, R8, 0x1, -R22.reuse ;  /* 0x000000010808a824 */ /* 0x100fe200078e0a16 */
[C---:B------:R-:W-:Y:S01]  /*7340*/  ISETP.GT.U32.AND P2, PT, R22.reuse, R5, PT ;  /* 0x000000051600720c */ /* 0x040fe20003f44070 */
[--C-:B------:R-:W-:Y:S01]  /*7350*/  @!P6 IMAD.IADD R9, R9, 0x1, -R22.reuse ;  /* 0x000000010909e824 */ /* 0x100fe200078e0a16 */
[----:B------:R-:W-:Y:S01]  /*7360*/  ISETP.GT.U32.AND P6, PT, R22, R16, PT ;  /* 0x000000101600720c */ /* 0x000fe20003fc4070 */
[----:B------:R-:W-:Y:S01]  /*7370*/  @!P1 IMAD.IADD R14, R14, 0x1, -R22 ;  /* 0x000000010e0e9824 */ /* 0x000fe200078e0a16 */
[----:B------:R-:W-:Y:S01]  /*7380*/  ISETP.GE.AND P1, PT, R6, RZ, PT ;  /* 0x000000ff0600720c */ /* 0x000fe20003f26270 */
[----:B------:R-:W-:Y:S01]  /*7390*/  IMAD.MOV.U32 R23, RZ, RZ, R0 ;  /* 0x000000ffff177224 */ /* 0x000fe200078e0000 */
[C---:B------:R-:W-:Y:S01]  /*73a0*/  IADD3 R6, R2.reuse, 0x10c, RZ ;  /* 0x0000010c02067810 */ /* 0x040fe20007ffe0ff */
[----:B------:R-:W-:Y:S01]  /*73b0*/  @!P0 IMAD.IADD R13, R13, 0x1, -R22 ;  /* 0x000000010d0d8824 */ /* 0x000fe200078e0a16 */
[----:B------:R-:W-:Y:S01]  /*73c0*/  ISETP.GE.AND P0, PT, R15, RZ, PT ;  /* 0x000000ff0f00720c */ /* 0x000fe20003f06270 */
[----:B0-----:R-:W-:Y:S01]  /*73d0*/  IMAD.HI.U32 R19, R3, R17, RZ ;  /* 0x0000001103137227 */ /* 0x001fe200078e00ff */
[----:B------:R-:W-:-:S02]  /*73e0*/  IADD3 R15, R2, 0x10e, RZ ;  /* 0x0000010e020f7810 */ /* 0x000fc40007ffe0ff */
[----:B------:R-:W-:Y:S01]  /*73f0*/  IABS R0, R6 ;  /* 0x0000000600007213 */ /* 0x000fe20000000000 */
[----:B------:R-:W-:Y:S01]  /*7400*/  @!P3 IMAD.MOV R23, RZ, RZ, -R23 ;  /* 0x000000ffff17b224 */ /* 0x000fe200078e0a17 */
[C---:B------:R-:W-:Y:S01]  /*7410*/  ISETP.GT.U32.AND P3, PT, R22.reuse, R14, PT ;  /* 0x0000000e1600720c */ /* 0x040fe20003f64070 */
[----:B------:R-:W-:Y:S02]  /*7420*/  IMAD.MOV R19, RZ, RZ, -R19 ;  /* 0x000000ffff137224 */ /* 0x000fe400078e0a13 */
[----:B------:R-:W-:Y:S01]  /*7430*/  @!P2 IMAD.IADD R5, R5, 0x1, -R22 ;  /* 0x000000010505a824 */ /* 0x000fe200078e0a16 */
[C---:B------:R-:W-:Y:S01]  /*7440*/  ISETP.GT.U32.AND P2, PT, R22.reuse, R13, PT ;  /* 0x0000000d1600720c */ /* 0x040fe20003f44070 */
[----:B------:R-:W-:Y:S01]  /*7450*/  IMAD.HI.U32 R20, R3, R7, RZ ;  /* 0x0000000703147227 */ /* 0x000fe200078e00ff */
[----:B------:R-:W-:Y:S03]  /*7460*/  STL [R1+0x218], R23 ;  /* 0x0002181701007387 */ /* 0x000fe60000100800 */
[----:B------:R-:W-:-:S02]  /*7470*/  IMAD R17, R22, R19, R17 ;  /* 0x0000001316117224 */ /* 0x000fc400078e0211 */
[----:B------:R-:W-:Y:S01]  /*7480*/  @!P6 IMAD.IADD R16, R16, 0x1, -R22 ;  /* 0x000000011010e824 */ /* 0x000fe200078e0a16 */
[C---:B------:R-:W-:Y:S01]  /*7490*/  ISETP.GT.U32.AND P6, PT, R22.reuse, R5, PT ;  /* 0x000000051600720c */ /* 0x040fe20003fc4070 */
[----:B------:R-:W-:Y:S02]  /*74a0*/  IMAD.MOV R20, RZ, RZ, -R20 ;  /* 0x000000ffff147224 */ /* 0x000fe400078e0a14 */
[----:B------:R-:W-:Y:S01]  /*74b0*/  IMAD.MOV.U32 R21, RZ, RZ, R8 ;  /* 0x000000ffff157224 */ /* 0x000fe200078e0008 */
[----:B------:R-:W-:Y:S01]  /*74c0*/  IABS R8, R15 ;  /* 0x0000000f00087213 */ /* 0x000fe20000000000 */
[----:B------:R-:W-:Y:S01]  /*74d0*/  @!P4 IMAD.MOV R9, RZ, RZ, -R9 ;  /* 0x000000ffff09c224 */ /* 0x000fe200078e0a09 */
[C---:B------:R-:W-:Y:S01]  /*74e0*/  ISETP.GT.U32.AND P4, PT, R22.reuse, R17, PT ;  /* 0x000000111600720c */ /* 0x040fe20003f84070 */
[C---:B------:R-:W-:Y:S02]  /*74f0*/  IMAD R7, R22.reuse, R20, R7 ;  /* 0x0000001416077224 */ /* 0x040fe400078e0207 */
[----:B------:R-:W-:Y:S01]  /*7500*/  @!P5 IMAD.MOV R21, RZ, RZ, -R21 ;  /* 0x000000ffff15d224 */ /* 0x000fe200078e0a15 */
[----:B------:R-:W-:Y:S01]  /*7510*/  ISETP.GT.U32.AND P5, PT, R22, R16, PT ;  /* 0x000000101600720c */ /* 0x000fe20003fa4070 */
[--C-:B------:R-:W-:Y:S01]  /*7520*/  @!P3 IMAD.IADD R14, R14, 0x1, -R22.reuse ;  /* 0x000000010e0eb824 */ /* 0x100fe200078e0a16 */
[----:B------:R-:W-:Y:S01]  /*7530*/  ISETP.GT.U32.AND P3, PT, R22, R7, PT ;  /* 0x000000071600720c */ /* 0x000fe20003f64070 */
[--C-:B------:R-:W-:Y:S01]  /*7540*/  @!P2 IMAD.IADD R13, R13, 0x1, -R22.reuse ;  /* 0x000000010d0da824 */ /* 0x100fe200078e0a16 */
[----:B------:R-:W-:Y:S01]  /*7550*/  STL [R1+0x214], R21 ;  /* 0x0002141501007387 */ /* 0x000fe20000100800 */
[----:B------:R-:W-:Y:S01]  /*7560*/  ISETP.GE.AND P2, PT, R12, RZ, PT ;  /* 0x000000ff0c00720c */ /* 0x000fe20003f46270 */
[----:B------:R-:W-:Y:S01]  /*7570*/  @!P6 IMAD.IADD R5, R5, 0x1, -R22 ;  /* 0x000000010505e824 */ /* 0x000fe200078e0a16 */
[----:B------:R-:W-:Y:S01]  /*7580*/  ISETP.GE.AND P6, PT, R10, RZ, PT ;  /* 0x000000ff0a00720c */ /* 0x000fe20003fc6270 */
[----:B------:R0:W-:Y:S01]  /*7590*/  STL [R1+0x210], R9 ;  /* 0x0002100901007387 */ /* 0x0001e20000100800 */
[----:B------:R-:W-:-:S04]  /*75a0*/  IMAD.HI.U32 R10, R3, R0, RZ ;  /* 0x00000000030a7227 */ /* 0x000fc800078e00ff */
[--C-:B------:R-:W-:Y:S01]  /*75b0*/  @!P4 IMAD.IADD R17, R17, 0x1, -R22.reuse ;  /* 0x000000011111c824 */ /* 0x100fe200078e0a16 */
[----:B------:R-:W-:Y:S01]  /*75c0*/  ISETP.GE.AND P4, PT, R4, RZ, PT ;  /* 0x000000ff0400720c */ /* 0x000fe20003f86270 */
[----:B------:R-:W-:Y:S02]  /*75d0*/  IMAD.MOV.U32 R19, RZ, RZ, R13 ;  /* 0x000000ffff137224 */ /* 0x000fe400078e000d */
[----:B------:R-:W-:Y:S01]  /*75e0*/  @!P5 IMAD.IADD R16, R16, 0x1, -R22 ;  /* 0x000000011010d824 */ /* 0x000fe200078e0a16 */
[----:B------:R-:W-:Y:S01]  /*75f0*/  ISETP.GE.AND P5, PT, R11, RZ, PT ;  /* 0x000000ff0b00720c */ /* 0x000fe20003fa6270 */
[----:B0-----:R-:W-:Y:S01]  /*7600*/  IMAD.HI.U32 R9, R3, R8, RZ ;  /* 0x0000000803097227 */ /* 0x001fe200078e00ff */
[----:B------:R-:W-:-:S03]  /*7610*/  IADD3 R11, R2, 0x106, RZ ;  /* 0x00000106020b7810 */ /* 0x000fc60007ffe0ff */
[----:B------:R-:W-:Y:S02]  /*7620*/  IMAD.MOV R9, RZ, RZ, -R9 ;  /* 0x000000ffff097224 */ /* 0x000fe400078e0a09 */
[----:B------:R-:W-:Y:S02]  /*7630*/  IMAD.MOV R4, RZ, RZ, -R10 ;  /* 0x000000ffff047224 */ /* 0x000fe400078e0a0a */
[C---:B------:R-:W-:Y:S02]  /*7640*/  IMAD R8, R22.reuse, R9, R8 ;  /* 0x0000000916087224 */ /* 0x040fe400078e0208 */
[----:B------:R-:W-:Y:S01]  /*7650*/  @!P0 IMAD.MOV R19, RZ, RZ, -R19 ;  /* 0x000000ffff138224 */ /* 0x000fe200078e0a13 */
[C---:B------:R-:W-:Y:S01]  /*7660*/  ISETP.GT.U32.AND P0, PT, R22.reuse, R17, PT ;  /* 0x000000111600720c */ /* 0x040fe20003f04070 */
[----:B------:R-:W-:Y:S02]  /*7670*/  @!P3 IMAD.IADD R7, R7, 0x1, -R22 ;  /* 0x000000010707b824 */ /* 0x000fe400078e0a16 */
[----:B------:R-:W-:Y:S01]  /*7680*/  IMAD.MOV.U32 R18, RZ, RZ, R14 ;  /* 0x000000ffff127224 */ /* 0x000fe200078e000e */
[----:B------:R-:W-:Y:S01]  /*7690*/  STL [R1+0x20c], R19 ;  /* 0x00020c1301007387 */ /* 0x000fe20000100800 */
[C---:B------:R-:W-:Y:S01]  /*76a0*/  IMAD R4, R22.reuse, R4, R0 ;  /* 0x0000000416047224 */ /* 0x040fe200078e0200 */
[----:B------:R-:W-:Y:S01]  /*76b0*/  ISETP.GT.U32.AND P3, PT, R22, R7, PT ;  /* 0x000000071600720c */ /* 0x000fe20003f64070 */
[----:B------:R-:W-:Y:S01]  /*76c0*/  IMAD.MOV.U32 R10, RZ, RZ, R16 ;  /* 0x000000ffff0a7224 */ /* 0x000fe200078e0010 */
[----:B------:R-:W-:Y:S01]  /*76d0*/  IADD3 R0, R2, 0x108, RZ ;  /* 0x0000010802007810 */ /* 0x000fe20007ffe0ff */
[----:B------:R-:W-:Y:S01]  /*76e0*/  @!P2 IMAD.MOV R5, RZ, RZ, -R5 ;  /* 0x000000ffff05a224 */ /* 0x000fe200078e0a05 */
[C---:B------:R-:W-:Y:S01]  /*76f0*/  ISETP.GT.U32.AND P2, PT, R22.reuse, R8, PT ;  /* 0x000000081600720c */ /* 0x040fe20003f44070 */
[----:B------:R-:W-:Y:S01]  /*7700*/  @!P1 IMAD.MOV R18, RZ, RZ, -R18 ;  /* 0x000000ffff129224 */ /* 0x000fe200078e0a12 */
[----:B------:R-:W-:Y:S01]  /*7710*/  ISETP.GE.AND P1, PT, R15, RZ, PT ;  /* 0x000000ff0f00720c */ /* 0x000fe20003f26270 */
[----:B------:R-:W-:Y:S01]  /*7720*/  @!P6 IMAD.MOV R10, RZ, RZ, -R10 ;  /* 0x000000ffff0ae224 */ /* 0x000fe200078e0a0a */
[----:B------:R-:W-:Y:S01]  /*7730*/  ISETP.GT.U32.AND P6, PT, R22, R4, PT ;  /* 0x000000041600720c */ /* 0x000fe20003fc4070 */
[----:B------:R-:W-:Y:S01]  /*7740*/  @!P0 IMAD.IADD R17, R17, 0x1, -R22 ;  /* 0x0000000111118824 */ /* 0x000fe200078e0a16 */
[----:B------:R-:W-:Y:S01]  /*7750*/  STL [R1+0x208], R18 ;  /* 0x0002081201007387 */ /* 0x000fe20000100800 */
[----:B------:R-:W-:-:S02]  /*7760*/  ISETP.GE.AND P0, PT, R6, RZ, PT ;  /* 0x000000ff0600720c */ /* 0x000fc40003f06270 */
[----:B------:R-:W-:Y:S01]  /*7770*/  IABS R6, R0 ;  /* 0x0000000000067213 */ /* 0x000fe20000000000 */
[----:B------:R0:W-:Y:S01]  /*7780*/  STL [R1+0x1e8], R5 ;  /* 0x0001e80501007387 */ /* 0x0001e20000100800 */
[--C-:B------:R-:W-:Y:S01]  /*7790*/  @!P3 IMAD.IADD R7, R7, 0x1, -R22.reuse ;  /* 0x000000010707b824 */ /* 0x100fe200078e0a16 */
[----:B------:R-:W-:Y:S01]  /*77a0*/  IADD3 R14, R2, 0xfc, RZ ;  /* 0x000000fc020e7810 */ /* 0x000fe20007ffe0ff */
[--C-:B------:R-:W-:Y:S01]  /*77b0*/  @!P2 IMAD.IADD R8, R8, 0x1, -R22.reuse ;  /* 0x000000010808a824 */ /* 0x100fe200078e0a16 */
[----:B------:R-:W-:Y:S01]  /*77c0*/  ISETP.GE.AND P2, PT, R0, RZ, PT ;  /* 0x000000ff0000720c */ /* 0x000fe20003f46270 */
[----:B------:R-:W-:Y:S01]  /*77d0*/  IMAD.MOV.U32 R9, RZ, RZ, R17 ;  /* 0x000000ffff097224 */ /* 0x000fe200078e0011 */
[----:B------:R1:W-:Y:S01]  /*77e0*/  STL [R1+0x8], R10 ;  /* 0x0000080a01007387 */ /* 0x0003e20000100800 */
[----:B------:R-:W-:Y:S01]  /*77f0*/  @!P6 IMAD.IADD R4, R4, 0x1, -R22 ;  /* 0x000000010404e824 */ /* 0x000fe200078e0a16 */
[----:B------:R-:W-:Y:S01]  /*7800*/  ISETP.GT.U32.AND P6, PT, R22, R8, PT ;  /* 0x000000081600720c */ /* 0x000fe20003fc4070 */
[----:B------:R-:W-:Y:S01]  /*7810*/  @!P5 IMAD.MOV R9, RZ, RZ, -R9 ;  /* 0x000000ffff09d224 */ /* 0x000fe200078e0a09 */
[----:B0-----:R-:W-:Y:S01]  /*7820*/  IADD3 R5, R2, 0x10a, RZ ;  /* 0x0000010a02057810 */ /* 0x001fe20007ffe0ff */
[----:B------:R-:W-:Y:S01]  /*7830*/  @!P4 IMAD.MOV R7, RZ, RZ, -R7 ;  /* 0x000000ffff07c224 */ /* 0x000fe200078e0a07 */
[----:B------:R-:W-:-:S02]  /*7840*/  ISETP.GT.U32.AND P5, PT, R22, R4, PT ;  /* 0x000000041600720c */ /* 0x000fc40003fa4070 */
[----:B------:R-:W-:Y:S01]  /*7850*/  IABS R12, R5 ;  /* 0x00000005000c7213 */ /* 0x000fe20000000000 */
[----:B------:R-:W-:Y:S01]  /*7860*/  STL [R1+0x1ec], R9 ;  /* 0x0001ec0901007387 */ /* 0x000fe20000100800 */
[----:B------:R-:W-:Y:S01]  /*7870*/  ISETP.GE.AND P3, PT, R5, RZ, PT ;  /* 0x000000ff0500720c */ /* 0x000fe20003f66270 */
[----:B------:R-:W-:Y:S01]  /*7880*/  IMAD.MOV.U32 R5, RZ, RZ, R6 ;  /* 0x000000ffff057224 */ /* 0x000fe200078e0006 */
[----:B------:R-:W-:Y:S01]  /*7890*/  ISETP.GE.AND P4, PT, R11, RZ, PT ;  /* 0x000000ff0b00720c */ /* 0x000fe20003f86270 */
[C---:B------:R-:W-:Y:S01]  /*78a0*/  IMAD.HI.U32 R6, R3.reuse, R12, RZ ;  /* 0x0000000c03067227 */ /* 0x040fe200078e00ff */
[----:B------:R-:W-:Y:S01]  /*78b0*/  IABS R11, R11 ;  /* 0x0000000b000b7213 */ /* 0x000fe20000000000 */
[----:B------:R0:W-:Y:S01]  /*78c0*/  STL [R1+0x1f4], R7 ;  /* 0x0001f40701007387 */ /* 0x0001e20000100800 */
[C---:B-1----:R-:W-:Y:S01]  /*78d0*/  IADD3 R10, R2.reuse, 0x102, RZ ;  /* 0x00000102020a7810 */ /* 0x042fe20007ffe0ff */
[----:B------:R-:W-:Y:S01]  /*78e0*/  IMAD.MOV R6, RZ, RZ, -R6 ;  /* 0x000000ffff067224 */ /* 0x000fe200078e0a06 */
[----:B------:R-:W-:Y:S01]  /*78f0*/  IADD3 R17, R2, 0xfe, RZ ;  /* 0x000000fe02117810 */ /* 0x000fe20007ffe0ff */
[----:B------:R-:W-:-:S04]  /*7900*/  IMAD.HI.U32 R0, R3, R5, RZ ;  /* 0x0000000503007227 */ /* 0x000fc800078e00ff */
[----:B------:R-:W-:Y:S02]  /*7910*/  IMAD R12, R22, R6, R12 ;  /* 0x00000006160c7224 */ /* 0x000fe400078e020c */
[----:B------:R-:W-:Y:S01]  /*7920*/  @!P6 IMAD.IADD R8, R8, 0x1, -R22 ;  /* 0x000000010808e824 */ /* 0x000fe200078e0a16 */
[----:B0-----:R-:W-:Y:S01]  /*7930*/  IADD3 R7, R2, 0x104, RZ ;  /* 0x0000010402077810 */ /* 0x001fe20007ffe0ff */
[----:B------:R-:W-:Y:S01]  /*7940*/  IMAD.MOV R0, RZ, RZ, -R0 ;  /* 0x000000ffff007224 */ /* 0x000fe200078e0a00 */
[C---:B------:R-:W-:Y:S01]  /*7950*/  ISETP.GT.U32.AND P6, PT, R22.reuse, R12, PT ;  /* 0x0000000c1600720c */ /* 0x040fe20003fc4070 */
[----:B------:R-:W-:Y:S02]  /*7960*/  IMAD.MOV.U32 R13, RZ, RZ, R8 ;  /* 0x000000ffff0d7224 */ /* 0x000fe400078e0008 */
[----:B------:R-:W-:Y:S01]  /*7970*/  IMAD R5, R22, R0, R5 ;  /* 0x0000000016057224 */ /* 0x000fe200078e0205 */
[----:B------:R-:W-:Y:S01]  /*7980*/  IADD3 R0, R2, 0x100, RZ ;  /* 0x0000010002007810 */ /* 0x000fe20007ffe0ff */
[----:B------:R-:W-:-:S02]  /*7990*/  @!P1 IMAD.MOV R13, RZ, RZ, -R13 ;  /* 0x000000ffff0d9224 */ /* 0x000fc400078e0a0d */
[--C-:B------:R-:W-:Y:S01]  /*79a0*/  @!P5 IMAD.IADD R4, R4, 0x1, -R22.reuse ;  /* 0x000000010404d824 */ /* 0x100fe200078e0a16 */
[----:B------:R-:W-:Y:S01]  /*79b0*/  ISETP.GT.U32.AND P1, PT, R22, R5, PT ;  /* 0x000000051600720c */ /* 0x000fe20003f24070 */
[----:B------:R-:W-:Y:S01]  /*79c0*/  IMAD.HI.U32 R6, R3, R11, RZ ;  /* 0x0000000b03067227 */ /* 0x000fe200078e00ff */
[----:B------:R-:W-:Y:S01]  /*79d0*/  ISETP.GE.AND P5, PT, R7, RZ, PT ;  /* 0x000000ff0700720c */ /* 0x000fe20003fa6270 */
[----:B------:R-:W-:Y:S01]  /*79e0*/  STL [R1+0x1f8], R13 ;  /* 0x0001f80d01007387 */ /* 0x000fe20000100800 */
[----:B------:R-:W-:Y:S01]  /*79f0*/  IABS R7, R7 ;  /* 0x0000000700077213 */ /* 0x000fe20000000000 */
[----:B------:R-:W-:Y:S02]  /*7a00*/  @!P6 IMAD.IADD R12, R12, 0x1, -R22 ;  /* 0x000000010c0ce824 */ /* 0x000fe400078e0a16 */
[----:B------:R-:W-:Y:S02]  /*7a10*/  IMAD.MOV.U32 R9, RZ, RZ, R4 ;  /* 0x000000ffff097224 */ /* 0x000fe400078e0004 */
[----:B------:R-:W-:Y:S01]  /*7a20*/  IMAD.MOV R6, RZ, RZ, -R6 ;  /* 0x000000ffff067224 */ /* 0x000fe200078e0a06 */
[----:B------:R-:W-:Y:S01]  /*7a30*/  ISETP.GT.U32.AND P6, PT, R22, R12, PT ;  /* 0x0000000c1600720c */ /* 0x000fe20003fc4070 */
[----:B------:R-:W-:Y:S01]  /*7a40*/  @!P0 IMAD.MOV R9, RZ, RZ, -R9 ;  /* 0x000000ffff098224 */ /* 0x000fe200078e0a09 */
[----:B------:R-:W-:Y:S01]  /*7a50*/  ISETP.GE.AND P0, PT, R10, RZ, PT ;  /* 0x000000ff0a00720c */ /* 0x000fe20003f06270 */
[----:B------:R-:W-:Y:S01]  /*7a60*/  @!P1 IMAD.IADD R5, R5, 0x1, -R22 ;  /* 0x0000000105059824 */ /* 0x000fe200078e0a16 */
[----:B------:R-:W-:Y:S01]  /*7a70*/  IABS R10, R10 ;  /* 0x0000000a000a7213 */ /* 0x000fe20000000000 */
[C---:B------:R-:W-:Y:S01]  /*7a80*/  IMAD R11, R22.reuse, R6, R11 ;  /* 0x00000006160b7224 */ /* 0x040fe200078e020b */
[----:B------:R0:W-:Y:S01]  /*7a90*/  STL [R1+0x204], R9 ;  /* 0x0002040901007387 */ /* 0x0001e20000100800 */
[----:B------:R-:W-:Y:S01]  /*7aa0*/  IMAD.MOV.U32 R8, RZ, RZ, R7 ;  /* 0x000000ffff087224 */ /* 0x000fe200078e0007 */
[----:B------:R-:W-:Y:S01]  /*7ab0*/  ISETP.GT.U32.AND P1, PT, R22, R5, PT ;  /* 0x000000051600720c */ /* 0x000fe20003f24070 */
[----:B------:R-:W-:-:S04]  /*7ac0*/  IMAD.HI.U32 R6, R3, R10, RZ ;  /* 0x0000000a03067227 */ /* 0x000fc800078e00ff */
[----:B------:R-:W-:Y:S01]  /*7ad0*/  @!P6 IMAD.IADD R12, R12, 0x1, -R22 ;  /* 0x000000010c0ce824 */ /* 0x000fe200078e0a16 */
[----:B------:R-:W-:Y:S01]  /*7ae0*/  ISETP.GT.U32.AND P6, PT, R22, R11, PT ;  /* 0x0000000b1600720c */ /* 0x000fe20003fc4070 */
[----:B------:R-:W-:Y:S01]  /*7af0*/  IMAD.HI.U32 R4, R3, R8, RZ ;  /* 0x0000000803047227 */ /* 0x000fe200078e00ff */
[----:B0-----:R-:W-:-:S03]  /*7b00*/  IABS R9, R0 ;  /* 0x0000000000097213 */ /* 0x001fc60000000000 */
[----:B------:R-:W-:Y:S02]  /*7b10*/  IMAD.MOV R6, RZ, RZ, -R6 ;  /* 0x000000ffff067224 */ /* 0x000fe400078e0a06 */
[----:B------:R-:W-:-:S04]  /*7b20*/  IMAD.HI.U32 R7, R3, R9, RZ ;  /* 0x0000000903077227 */ /* 0x000fc800078e00ff */
[----:B------:R-:W-:Y:S02]  /*7b30*/  IMAD.MOV R4, RZ, RZ, -R4 ;  /* 0x000000ffff047224 */ /* 0x000fe400078e0a04 */
[----:B------:R-:W-:Y:S02]  /*7b40*/  IMAD.MOV R7, RZ, RZ, -R7 ;  /* 0x000000ffff077224 */ /* 0x000fe400078e0a07 */
[C---:B------:R-:W-:Y:S02]  /*7b50*/  IMAD R10, R22.reuse, R6, R10 ;  /* 0x00000006160a7224 */ /* 0x040fe400078e020a */
[C---:B------:R-:W-:Y:S01]  /*7b60*/  IMAD R8, R22.reuse, R4, R8 ;  /* 0x0000000416087224 */ /* 0x040fe200078e0208 */
[----:B------:R-:W-:Y:S01]  /*7b70*/  IABS R4, R17 ;  /* 0x0000001100047213 */ /* 0x000fe20000000000 */
[----:B------:R-:W-:Y:S02]  /*7b80*/  IMAD.MOV.U32 R13, RZ, RZ, R12 ;  /* 0x000000ffff0d7224 */ /* 0x000fe400078e000c */
[----:B------:R-:W-:Y:S01]  /*7b90*/  IMAD R9, R22, R7, R9 ;  /* 0x0000000716097224 */ /* 0x000fe200078e0209 */
[----:B------:R-:W-:Y:S01]  /*7ba0*/  IADD3 R7, R2, 0xfa, RZ ;  /* 0x000000fa02077810 */ /* 0x000fe20007ffe0ff */
[--C-:B------:R-:W-:Y:S01]  /*7bb0*/  @!P1 IMAD.IADD R5, R5, 0x1, -R22.reuse ;  /* 0x0000000105059824 */ /* 0x100fe200078e0a16 */
[C---:B------:R-:W-:Y:S01]  /*7bc0*/  ISETP.GT.U32.AND P1, PT, R22.reuse, R10, PT ;  /* 0x0000000a1600720c */ /* 0x040fe20003f24070 */
[----:B------:R-:W-:Y:S01]  /*7bd0*/  @!P3 IMAD.MOV R13, RZ, RZ, -R13 ;  /* 0x000000ffff0db224 */ /* 0x000fe200078e0a0d */
[C---:B------:R-:W-:Y:S01]  /*7be0*/  ISETP.GT.U32.AND P3, PT, R22.reuse, R8, PT ;  /* 0x000000081600720c */ /* 0x040fe20003f64070 */
[----:B------:R-:W-:Y:S01]  /*7bf0*/  @!P6 IMAD.IADD R11, R11, 0x1, -R22 ;  /* 0x000000010b0be824 */ /* 0x000fe200078e0a16 */
[----:B------:R-:W-:Y:S01]  /*7c00*/  ISETP.GT.U32.AND P6, PT, R22, R9, PT ;  /* 0x000000091600720c */ /* 0x000fe20003fc4070 */
[----:B------:R-:W-:Y:S01]  /*7c10*/  IMAD.MOV.U32 R12, RZ, RZ, R5 ;  /* 0x000000ffff0c7224 */ /* 0x000fe200078e0005 */
[----:B------:R0:W-:Y:S01]  /*7c20*/  STL [R1+0x200], R13 ;  /* 0x0002000d01007387 */ /* 0x0001e20000100800 */
[----:B------:R-:W-:Y:S01]  /*7c30*/  IMAD.HI.U32 R6, R3, R4, RZ ;  /* 0x0000000403067227 */ /* 0x000fe200078e00ff */
[----:B------:R-:W-:-:S03]  /*7c40*/  IABS R16, R7 ;  /* 0x0000000700107213 */ /* 0x000fc60000000000 */
[----:B------:R-:W-:Y:S02]  /*7c50*/  IMAD.MOV R6, RZ, RZ, -R6 ;  /* 0x000000ffff067224 */ /* 0x000fe400078e0a06 */
[--C-:B------:R-:W-:Y:S02]  /*7c60*/  @!P1 IMAD.IADD R10, R10, 0x1, -R22.reuse ;  /* 0x000000010a0a9824 */ /* 0x100fe400078e0a16 */
[--C-:B------:R-:W-:Y:S01]  /*7c70*/  @!P3 IMAD.IADD R8, R8, 0x1, -R22.reuse ;  /* 0x000000010808b824 */ /* 0x100fe200078e0a16 */
[----:B0-----:R-:W-:Y:S01]  /*7c80*/  IABS R13, R14 ;  /* 0x0000000e000d7213 */ /* 0x001fe20000000000 */
[----:B------:R-:W-:Y:S01]  /*7c90*/  @!P6 IMAD.IADD R9, R9, 0x1, -R22 ;  /* 0x000000010909e824 */ /* 0x000fe200078e0a16 */
[C---:B------:R-:W-:Y:S01]  /*7ca0*/  ISETP.GT.U32.AND P3, PT, R22.reuse, R11, PT ;  /* 0x0000000b1600720c */ /* 0x040fe20003f64070 */
[----:B------:R-:W-:Y:S01]  /*7cb0*/  @!P2 IMAD.MOV R12, RZ, RZ, -R12 ;  /* 0x000000ffff0ca224 */ /* 0x000fe200078e0a0c */
[C---:B------:R-:W-:Y:S01]  /*7cc0*/  ISETP.GT.U32.AND P6, PT, R22.reuse, R10, PT ;  /* 0x0000000a1600720c */ /* 0x040fe20003fc4070 */
[----:B------:R-:W-:Y:S01]  /*7cd0*/  IMAD.HI.U32 R5, R3, R13, RZ ;  /* 0x0000000d03057227 */ /* 0x000fe200078e00ff */
[----:B------:R-:W-:-:S02]  /*7ce0*/  ISETP.GT.U32.AND P2, PT, R22, R9, PT ;  /* 0x000000091600720c */ /* 0x000fc40003f44070 */
[C---:B------:R-:W-:Y:S01]  /*7cf0*/  ISETP.GT.U32.AND P1, PT, R22.reuse, R8, PT ;  /* 0x000000081600720c */ /* 0x040fe20003f24070 */
[----:B------:R-:W-:Y:S01]  /*7d00*/  IMAD.MOV R5, RZ, RZ, -R5 ;  /* 0x000000ffff057224 */ /* 0x000fe200078e0a05 */
[----:B------:R0:W-:Y:S01]  /*7d10*/  STL [R1+0x1fc], R12 ;  /* 0x0001fc0c01007387 */ /* 0x0001e20000100800 */
[----:B------:R-:W-:Y:S01]  /*7d20*/  IMAD R4, R22, R6, R4 ;  /* 0x0000000616047224 */ /* 0x000fe200078e0204 */
[----:B------:R-:W-:Y:S01]  /*7d30*/  IADD3 R6, R2, 0xf8, RZ ;  /* 0x000000f802067810 */ /* 0x000fe20007ffe0ff */
[----:B------:R-:W-:Y:S01]  /*7d40*/  IMAD R13, R22, R5, R13 ;  /* 0x00000005160d7224 */ /* 0x000fe200078e020d */
[----:B------:R-:W-:Y:S01]  /*7d50*/  IADD3 R5, R2, 0xf6, RZ ;  /* 0x000000f602057810 */ /* 0x000fe20007ffe0ff */
[--C-:B------:R-:W-:Y:S01]  /*7d60*/  @!P3 IMAD.IADD R11, R11, 0x1, -R22.reuse ;  /* 0x000000010b0bb824 */ /* 0x100fe200078e0a16 */
[----:B------:R-:W-:Y:S01]  /*7d70*/  ISETP.GT.U32.AND P3, PT, R22, R4, PT ;  /* 0x000000041600720c */ /* 0x000fe20003f64070 */
[--C-:B------:R-:W-:Y:S01]  /*7d80*/  @!P6 IMAD.IADD R10, R10, 0x1, -R22.reuse ;  /* 0x000000010a0ae824 */ /* 0x100fe200078e0a16 */
[----:B------:R-:W-:Y:S01]  /*7d90*/  ISETP.GT.U32.AND P6, PT, R22, R13, PT ;  /* 0x0000000d1600720c */ /* 0x000fe20003fc4070 */
[--C-:B------:R-:W-:Y:S01]  /*7da0*/  @!P2 IMAD.IADD R9, R9, 0x1, -R22.reuse ;  /* 0x000000010909a824 */ /* 0x100fe200078e0a16 */
[----:B------:R-:W-:Y:S01]  /*7db0*/  ISETP.GE.AND P2, PT, R17, RZ, PT ;  /* 0x000000ff1100720c */ /* 0x000fe20003f46270 */
[----:B------:R-:W-:Y:S01]  /*7dc0*/  @!P1 IMAD.IADD R8, R8, 0x1, -R22 ;  /* 0x0000000108089824 */ /* 0x000fe200078e0a16 */
[----:B------:R-:W-:Y:S01]  /*7dd0*/  IABS R17, R5 ;  /* 0x0000000500117213 */ /* 0x000fe20000000000 */
[----:B0-----:R-:W-:Y:S01]  /*7de0*/  IMAD.HI.U32 R12, R3, R16, RZ ;  /* 0x00000010030c7227 */ /* 0x001fe200078e00ff */
[----:B------:R-:W-:-:S02]  /*7df0*/  ISETP.GE.AND P1, PT, R0, RZ, PT ;  /* 0x000000ff0000720c */ /* 0x000fc40003f26270 */
[----:B------:R-:W-:Y:S01]  /*7e00*/  IABS R15, R6 ;  /* 0x00000006000f7213 */ /* 0x000fe20000000000 */
[----:B------:R-:W-:Y:S02]  /*7e10*/  IMAD.MOV.U32 R19, RZ, RZ, R11 ;  /* 0x000000ffff137224 */ /* 0x000fe400078e000b */
[--C-:B------:R-:W-:Y:S01]  /*7e20*/  @!P3 IMAD.IADD R4, R4, 0x1, -R22.reuse ;  /* 0x000000010404b824 */ /* 0x100fe200078e0a16 */
[----:B------:R-:W-:Y:S01]  /*7e30*/  ISETP.GE.AND P3, PT, R14, RZ, PT ;  /* 0x000000ff0e00720c */ /* 0x000fe20003f66270 */
[----:B------:R-:W-:Y:S02]  /*7e40*/  @!P6 IMAD.IADD R13, R13, 0x1, -R22 ;  /* 0x000000010d0de824 */ /* 0x000fe400078e0a16 */
[----:B------:R-:W-:Y:S02]  /*7e50*/  IMAD.MOV.U32 R14, RZ, RZ, R17 ;  /* 0x000000ffff0e7224 */ /* 0x000fe400078e0011 */
[----:B------:R-:W-:Y:S01]  /*7e60*/  IMAD.MOV R12, RZ, RZ, -R12 ;  /* 0x000000ffff0c7224 */ /* 0x000fe200078e0a0c */
[----:B------:R-:W-:Y:S01]  /*7e70*/  ISETP.GT.U32.AND P6, PT, R22, R13, PT ;  /* 0x0000000d1600720c */ /* 0x000fe20003fc4070 */
[----:B------:R-:W-:-:S04]  /*7e80*/  IMAD.HI.U32 R11, R3, R14, RZ ;  /* 0x0000000e030b7227 */ /* 0x000fc800078e00ff */
[----:B------:R-:W-:Y:S02]  /*7e90*/  IMAD.MOV.U32 R18, RZ, RZ, R8 ;  /* 0x000000ffff127224 */ /* 0x000fe400078e0008 */
[----:B------:R-:W-:Y:S01]  /*7ea0*/  @!P4 IMAD.MOV R19, RZ, RZ, -R19 ;  /* 0x000000ffff13c224 */ /* 0x000fe200078e0a13 */
[C---:B------:R-:W-:Y:S01]  /*7eb0*/  ISETP.GT.U32.AND P4, PT, R22.reuse, R4, PT ;  /* 0x000000041600720c */ /* 0x040fe20003f84070 */
[----:B------:R-:W-:Y:S02]  /*7ec0*/  IMAD.MOV R8, RZ, RZ, -R11 ;  /* 0x000000ffff087224 */ /* 0x000fe400078e0a0b */
[C---:B------:R-:W-:Y:S01]  /*7ed0*/  IMAD R16, R22.reuse, R12, R16 ;  /* 0x0000000c16107224 */ /* 0x040fe200078e0210 */
[----:B------:R0:W-:Y:S01]  /*7ee0*/  STL [R1+0x1d0], R19 ;  /* 0x0001d01301007387 */ /* 0x0001e20000100800 */
[C---:B------:R-:W-:Y:S02]  /*7ef0*/  IMAD R14, R22.reuse, R8, R14 ;  /* 0x00000008160e7224 */ /* 0x040fe400078e020e */
[----:B------:R-:W-:Y:S01]  /*7f00*/  @!P5 IMAD.MOV R18, RZ, RZ, -R18 ;  /* 0x000000ffff12d224 */ /* 0x000fe200078e0a12 */
[C---:B------:R-:W-:Y:S01]  /*7f10*/  ISETP.GT.U32.AND P5, PT, R22.reuse, R16, PT ;  /* 0x000000101600720c */ /* 0x040fe20003fa4070 */
[--C-:B------:R-:W-:Y:S01]  /*7f20*/  @!P6 IMAD.IADD R13, R13, 0x1, -R22.reuse ;  /* 0x000000010d0de824 */ /* 0x100fe200078e0a16 */
[----:B------:R-:W-:Y:S01]  /*7f30*/  ISETP.GT.U32.AND P6, PT, R22, R14, PT ;  /* 0x0000000e1600720c */ /* 0x000fe20003fc4070 */
[----:B------:R-:W-:Y:S01]  /*7f40*/  IMAD.HI.U32 R0, R3, R15, RZ ;  /* 0x0000000f03007227 */ /* 0x000fe200078e00ff */
[----:B------:R-:W-:Y:S03]  /*7f50*/  STL [R1+0x1d4], R18 ;  /* 0x0001d41201007387 */ /* 0x000fe60000100800 */
[----:B------:R-:W-:Y:S01]  /*7f60*/  @!P4 IMAD.IADD R4, R4, 0x1, -R22 ;  /* 0x000000010404c824 */ /* 0x000fe200078e0a16 */
[----:B------:R-:W-:Y:S01]  /*7f70*/  ISETP.GE.AND P4, PT, R6, RZ, PT ;  /* 0x000000ff0600720c */ /* 0x000fe20003f86270 */
[----:B------:R-:W-:Y:S01]  /*7f80*/  @!P0 IMAD.MOV R10, RZ, RZ, -R10 ;  /* 0x000000ffff0a8224 */ /* 0x000fe200078e0a0a */
[----:B------:R-:W-:Y:S01]  /*7f90*/  ISETP.GE.AND P0, PT, R7, RZ, PT ;  /* 0x000000ff0700720c */ /* 0x000fe20003f06270 */
[----:B------:R-:W-:Y:S01]  /*7fa0*/  IMAD.MOV.U32 R7, RZ, RZ, R4 ;  /* 0x000000ffff077224 */ /* 0x000fe200078e0004 */
[C---:B------:R-:W-:Y:S01]  /*7fb0*/  IADD3 R6, R2.reuse, 0xf2, RZ ;  /* 0x000000f202067810 */ /* 0x040fe20007ffe0ff */
[----:B------:R-:W-:Y:S01]  /*7fc0*/  IMAD.MOV R0, RZ, RZ, -R0 ;  /* 0x000000ffff007224 */ /* 0x000fe200078e0a00 */
[----:B------:R-:W-:Y:S01]  /*7fd0*/  STL [R1+0x1d8], R10 ;  /* 0x0001d80a01007387 */ /* 0x000fe20000100800 */
[----:B------:R-:W-:Y:S01]  /*7fe0*/  @!P1 IMAD.MOV R9, RZ, RZ, -R9 ;  /* 0x000000ffff099224 */ /* 0x000fe200078e0a09 */
[----:B------:R-:W-:Y:S01]  /*7ff0*/  IADD3 R4, R2, 0xee, RZ ;  /* 0x000000ee02047810 */ /* 0x000fe20007ffe0ff */
[--C-:B------:R-:W-:Y:S01]  /*8000*/  @!P5 IMAD.IADD R16, R16, 0x1, -R22.reuse ;  /* 0x000000011010d824 */ /* 0x100fe200078e0a16 */
[----:B------:R-:W-:Y:S01]  /*8010*/  ISETP.GE.AND P5, PT, R5, RZ, PT ;  /* 0x000000ff0500720c */ /* 0x000fe20003fa6270 */
[----:B------:R-:W-:Y:S01]  /*8020*/  @!P2 IMAD.MOV R7, RZ, RZ, -R7 ;  /* 0x000000ffff07a224 */ /* 0x000fe200078e0a07 */
[----:B------:R-:W-:Y:S01]  /*8030*/  IABS R5, R6 ;  /* 0x0000000600057213 */ /* 0x000fe20000000000 */
[----:B------:R-:W-:Y:S01]  /*8040*/  @!P6 IMAD.IADD R14, R14, 0x1, -R22 ;  /* 0x000000010e0ee824 */ /* 0x000fe200078e0a16 */
[----:B------:R1:W-:Y:S01]  /*8050*/  STL [R1+0x1dc], R9 ;  /* 0x0001dc0901007387 */ /* 0x0003e20000100800 */
[----:B------:R-:W-:Y:S01]  /*8060*/  IMAD R15, R22, R0, R15 ;  /* 0x00000000160f7224 */ /* 0x000fe200078e020f */
[----:B------:R-:W-:Y:S01]  /*8070*/  IADD3 R0, R2, 0xf4, RZ ;  /* 0x000000f402007810 */ /* 0x000fe20007ffe0ff */
[----:B0-----:R-:W-:Y:S01]  /*8080*/  IMAD.MOV.U32 R19, RZ, RZ, R13 ;  /* 0x000000ffff137224 */ /* 0x001fe200078e000d */
[----:B------:R0:W-:Y:S01]  /*8090*/  STL [R1+0x1e4], R7 ;  /* 0x0001e40701007387 */ /* 0x0001e20000100800 */
[----:B------:R-:W-:-:S02]  /*80a0*/  ISETP.GT.U32.AND P6, PT, R22, R14, PT ;  /* 0x0000000e1600720c */ /* 0x000fc40003fc4070 */
[----:B------:R-:W-:Y:S01]  /*80b0*/  IABS R11, R0 ;  /* 0x00000000000b7213 */ /* 0x000fe20000000000 */
[----:B------:R-:W-:Y:S01]  /*80c0*/  @!P3 IMAD.MOV R19, RZ, RZ, -R19 ;  /* 0x000000ffff13b224 */ /* 0x000fe200078e0a13 */
[C---:B------:R-:W-:Y:S02]  /*80d0*/  ISETP.GT.U32.AND P1, PT, R22.reuse, R15, PT ;  /* 0x0000000f1600720c */ /* 0x040fe40003f24070 */
[----:B------:R-:W-:Y:S01]  /*80e0*/  ISETP.GT.U32.AND P2, PT, R22, R16, PT ;  /* 0x000000101600720c */ /* 0x000fe20003f44070 */
[C---:B------:R-:W-:Y:S01]  /*80f0*/  IMAD.HI.U32 R8, R3.reuse, R11, RZ ;  /* 0x0000000b03087227 */ /* 0x040fe200078e00ff */
[----:B-1----:R-:W-:Y:S01]  /*8100*/  IADD3 R9, R2, 0xf0, RZ ;  /* 0x000000f002097810 */ /* 0x002fe20007ffe0ff */
[----:B------:R-:W-:Y:S02]  /*8110*/  STL [R1+0x14c], R19 ;  /* 0x00014c1301007387 */ /* 0x000fe40000100800 */
[----:B0-----:R-:W-:Y:S01]  /*8120*/  IMAD.HI.U32 R7, R3, R5, RZ ;  /* 0x0000000503077227 */ /* 0x001fe200078e00ff */
[----:B------:R-:W-:-:S03]  /*8130*/  IABS R12, R9 ;  /* 0x00000009000c7213 */ /* 0x000fc60000000000 */
[----:B------:R-:W-:Y:S02]  /*8140*/  IMAD.MOV R7, RZ, RZ, -R7 ;  /* 0x000000ffff077224 */ /* 0x000fe400078e0a07 */
[----:B------:R-:W-:Y:S02]  /*8150*/  IMAD.MOV R8, RZ, RZ, -R8 ;  /* 0x000000ffff087224 */ /* 0x000fe400078e0a08 */
[----:B------:R-:W-:Y:S01]  /*8160*/  IMAD R5, R22, R7, R5 ;  /* 0x0000000716057224 */ /* 0x000fe200078e0205 */
[----:B------:R-:W-:Y:S01]  /*8170*/  IADD3 R7, R2, 0xec, RZ ;  /* 0x000000ec02077810 */ /* 0x000fe20007ffe0ff */
[--C-:B------:R-:W-:Y:S02]  /*8180*/  @!P6 IMAD.IADD R14, R14, 0x1, -R22.reuse ;  /* 0x000000010e0ee824 */ /* 0x100fe400078e0a16 */
[C---:B------:R-:W-:Y:S01]  /*8190*/  IMAD R11, R22.reuse, R8, R11 ;  /* 0x00000008160b7224 */ /* 0x040fe200078e020b */
[----:B------:R-:W-:Y:S01]  /*81a0*/  ISETP.GT.U32.AND P6, PT, R22, R5, PT ;  /* 0x000000051600720c */ /* 0x000fe20003fc4070 */
[--C-:B------:R-:W-:Y:S01]  /*81b0*/  @!P1 IMAD.IADD R15, R15, 0x1, -R22.reuse ;  /* 0x000000010f0f9824 */ /* 0x100fe200078e0a16 */
[----:B------:R-:W-:Y:S01]  /*81c0*/  IABS R10, R7 ;  /* 0x00000007000a7213 */ /* 0x000fe20000000000 */
[----:B------:R-:W-:Y:S01]  /*81d0*/  @!P2 IMAD.IADD R16, R16, 0x1, -R22 ;  /* 0x000000011010a824 */ /* 0x000fe200078e0a16 */
[C---:B------:R-:W-:Y:S01]  /*81e0*/  ISETP.GT.U32.AND P2, PT, R22.reuse, R11, PT ;  /* 0x0000000b1600720c */ /* 0x040fe20003f44070 */
[----:B------:R-:W-:Y:S01]  /*81f0*/  IMAD.HI.U32 R17, R3, R12, RZ ;  /* 0x0000000c03117227 */ /* 0x000fe200078e00ff */
[----:B------:R-:W-:-:S02]  /*8200*/  ISETP.GT.U32.AND P1, PT, R22, R15, PT ;  /* 0x0000000f1600720c */ /* 0x000fc40003f24070 */
[----:B------:R-:W-:Y:S01]  /*8210*/  IABS R8, R4 ;  /* 0x0000000400087213 */ /* 0x000fe20000000000 */
[----:B------:R-:W-:Y:S02]  /*8220*/  IMAD.MOV.U32 R18, RZ, RZ, R16 ;  /* 0x000000ffff127224 */ /* 0x000fe400078e0010 */
[----:B------:R-:W-:-:S04]  /*8230*/  IMAD.HI.U32 R13, R3, R10, RZ ;  /* 0x0000000a030d7227 */ /* 0x000fc800078e00ff */
[----:B------:R-:W-:Y:S02]  /*8240*/  @!P6 IMAD.IADD R5, R5, 0x1, -R22 ;  /* 0x000000010505e824 */ /* 0x000fe400078e0a16 */
[----:B------:R-:W-:Y:S02]  /*8250*/  @!P0 IMAD.MOV R18, RZ, RZ, -R18 ;  /* 0x000000ffff128224 */ /* 0x000fe400078e0a12 */
[--C-:B------:R-:W-:Y:S01]  /*8260*/  @!P2 IMAD.IADD R11, R11, 0x1, -R22.reuse ;  /* 0x000000010b0ba824 */ /* 0x100fe200078e0a16 */
[----:B------:R-:W-:Y:S01]  /*8270*/  ISETP.GT.U32.AND P0, PT, R22, R5, PT ;  /* 0x000000051600720c */ /* 0x000fe20003f04070 */
[----:B------:R-:W-:Y:S01]  /*8280*/  @!P1 IMAD.IADD R15, R15, 0x1, -R22 ;  /* 0x000000010f0f9824 */ /* 0x000fe200078e0a16 */
[----:B------:R-:W-:Y:S01]  /*8290*/  ISETP.GE.AND P1, PT, R0, RZ, PT ;  /* 0x000000ff0000720c */ /* 0x000fe20003f26270 */
[----:B------:R-:W-:Y:S01]  /*82a0*/  IMAD.MOV R13, RZ, RZ, -R13 ;  /* 0x000000ffff0d7224 */ /* 0x000fe200078e0a0d */
[----:B------:R-:W-:Y:S01]  /*82b0*/  ISETP.GT.U32.AND P3, PT, R22, R11, PT ;  /* 0x0000000b1600720c */ /* 0x000fe20003f64070 */
[----:B------:R-:W-:Y:S01]  /*82c0*/  IMAD.MOV R17, RZ, RZ, -R17 ;  /* 0x000000ffff117224 */ /* 0x000fe200078e0a11 */
[----:B------:R-:W-:Y:S01]  /*82d0*/  ISETP.GE.AND P2, PT, R6, RZ, PT ;  /* 0x000000ff0600720c */ /* 0x000fe20003f46270 */
[----:B------:R-:W-:Y:S01]  /*82e0*/  @!P4 IMAD.MOV R15, RZ, RZ, -R15 ;  /* 0x000000ffff0fc224 */ /* 0x000fe200078e0a0f */
[----:B------:R-:W-:Y:S01]  /*82f0*/  ISETP.GE.AND P4, PT, R9, RZ, PT ;  /* 0x000000ff0900720c */ /* 0x000fe20003f86270 */
[----:B------:R-:W-:Y:S01]  /*8300*/  IMAD R9, R22, R13, R10 ;  /* 0x0000000d16097224 */ /* 0x000fe200078e020a */
[----:B------:R-:W-:Y:S01]  /*8310*/  IADD3 R6, R2, 0xea, RZ ;  /* 0x000000ea02067810 */ /* 0x000fe20007ffe0ff */
[----:B------:R-:W-:Y:S01]  /*8320*/  IMAD.HI.U32 R0, R3, R8, RZ ;  /* 0x0000000803007227 */ /* 0x000fe200078e00ff */
[----:B------:R-:W-:Y:S03]  /*8330*/  STL [R1+0x154], R18 ;  /* 0x0001541201007387 */ /* 0x000fe60000100800 */
[C---:B------:R-:W-:Y:S01]  /*8340*/  IMAD R12, R22.reuse, R17, R12 ;  /* 0x00000011160c7224 */ /* 0x040fe200078e020c */
[----:B------:R-:W-:Y:S01]  /*8350*/  STL [R1+0x168], R15 ;  /* 0x0001680f01007387 */ /* 0x000fe20000100800 */
[----:B------:R-:W-:Y:S01]  /*8360*/  @!P0 IMAD.IADD R5, R5, 0x1, -R22 ;  /* 0x0000000105058824 */ /* 0x000fe200078e0a16 */
[C---:B------:R-:W-:Y:S01]  /*8370*/  ISETP.GT.U32.AND P0, PT, R22.reuse, R9, PT ;  /* 0x000000091600720c */ /* 0x040fe20003f04070 */
[----:B------:R-:W-:Y:S01]  /*8380*/  IMAD.MOV R0, RZ, RZ, -R0 ;  /* 0x000000ffff007224 */ /* 0x000fe200078e0a00 */
[----:B------:R-:W-:Y:S01]  /*8390*/  ISETP.GT.U32.AND P6, PT, R22, R12, PT ;  /* 0x0000000c1600720c */ /* 0x000fe20003fc4070 */
[----:B------:R-:W-:Y:S01]  /*83a0*/  @!P3 IMAD.IADD R11, R11, 0x1, -R22 ;  /* 0x000000010b0bb824 */ /* 0x000fe200078e0a16 */
[----:B------:R-:W-:Y:S01]  /*83b0*/  ISETP.GE.AND P3, PT, R4, RZ, PT ;  /* 0x000000ff0400720c */ /* 0x000fe20003f66270 */
[----:B------:R-:W-:Y:S01]  /*83c0*/  IMAD R8, R22, R0, R8 ;  /* 0x0000000016087224 */ /* 0x000fe200078e0208 */
[----:B------:R-:W-:Y:S01]  /*83d0*/  IADD3 R4, R2, 0xe8, RZ ;  /* 0x000000e802047810 */ /* 0x000fe20007ffe0ff */
[----:B------:R-:W-:Y:S01]  /*83e0*/  @!P5 IMAD.MOV R14, RZ, RZ, -R14 ;  /* 0x000000ffff0ed224 */ /* 0x000fe200078e0a0e */
[----:B------:R-:W-:Y:S01]  /*83f0*/  IABS R0, R6 ;  /* 0x0000000600007213 */ /* 0x000fe20000000000 */
[----:B------:R-:W-:Y:S01]  /*8400*/  IMAD.MOV.U32 R13, RZ, RZ, R11 ;  /* 0x000000ffff0d7224 */ /* 0x000fe200078e000b */
[----:B------:R-:W-:-:S02]  /*8410*/  ISETP.GT.U32.AND P5, PT, R22, R8, PT ;  /* 0x000000081600720c */ /* 0x000fc40003fa4070 */
[----:B------:R-:W-:Y:S01]  /*8420*/  IABS R11, R4 ;  /* 0x00000004000b7213 */ /* 0x000fe20000000000 */
[----:B------:R-:W-:Y:S01]  /*8430*/  @!P1 IMAD.MOV R13, RZ, RZ, -R13 ;  /* 0x000000ffff0d9224 */ /* 0x000fe200078e0a0d */
[----:B------:R-:W-:Y:S01]  /*8440*/  STL [R1+0x1c0], R14 ;  /* 0x0001c00e01007387 */ /* 0x000fe20000100800 */
[--C-:B------:R-:W-:Y:S02]  /*8450*/  @!P0 IMAD.IADD R9, R9, 0x1, -R22.reuse ;  /* 0x0000000109098824 */ /* 0x100fe400078e0a16 */
[--C-:B------:R-:W-:Y:S01]  /*8460*/  @!P6 IMAD.IADD R12, R12, 0x1, -R22.reuse ;  /* 0x000000010c0ce824 */ /* 0x100fe200078e0a16 */
[----:B------:R0:W-:Y:S01]  /*8470*/  STL [R1+0x1c4], R13 ;  /* 0x0001c40d01007387 */ /* 0x0001e20000100800 */
[----:B------:R-:W-:Y:S01]  /*8480*/  IMAD.HI.U32 R10, R3, R0, RZ ;  /* 0x00000000030a7227 */ /* 0x000fe200078e00ff */
[C---:B------:R-:W-:Y:S02]  /*8490*/  ISETP.GT.U32.AND P0, PT, R22.reuse, R9, PT ;  /* 0x000000091600720c */ /* 0x040fe40003f04070 */
[----:B------:R-:W-:Y:S01]  /*84a0*/  ISETP.GT.U32.AND P1, PT, R22, R12, PT ;  /* 0x0000000c1600720c */ /* 0x000fe20003f24070 */
[----:B------:R-:W-:Y:S01]  /*84b0*/  @!P5 IMAD.IADD R8, R8, 0x1, -R22 ;  /* 0x000000010808d824 */ /* 0x000fe200078e0a16 */
[----:B------:R-:W-:Y:S01]  /*84c0*/  ISETP.GE.AND P6, PT, R7, RZ, PT ;  /* 0x000000ff0700720c */ /* 0x000fe20003fc6270 */
[----:B------:R-:W-:Y:S01]  /*84d0*/  IMAD.MOV R10, RZ, RZ, -R10 ;  /* 0x000000ffff0a7224 */ /* 0x000fe200078e0a0a */
[----:B------:R-:W-:Y:S01]  /*84e0*/  IADD3 R7, R2, 0xe6, RZ ;  /* 0x000000e602077810 */ /* 0x000fe20007ffe0ff */
[----:B0-----:R-:W-:Y:S01]  /*84f0*/  IMAD.MOV.U32 R13, RZ, RZ, R5 ;  /* 0x000000ffff0d7224 */ /* 0x001fe200078e0005 */
[----:B------:R-:W-:Y:S01]  /*8500*/  ISETP.GT.U32.AND P5, PT, R22, R8, PT ;  /* 0x000000081600720c */ /* 0x000fe20003fa4070 */
[----:B------:R-:W-:-:S04]  /*8510*/  IMAD.HI.U32 R5, R3, R11, RZ ;  /* 0x0000000b03057227 */ /* 0x000fc800078e00ff */
[----:B------:R-:W-:Y:S02]  /*8520*/  IMAD.MOV R5, RZ, RZ, -R5 ;  /* 0x000000ffff057224 */ /* 0x000fe400078e0a05 */
[C---:B------:R-:W-:Y:S01]  /*8530*/  IMAD R0, R22.reuse, R10, R0 ;  /* 0x0000000a16007224 */ /* 0x040fe200078e0200 */
[----:B------:R-:W-:Y:S01]  /*8540*/  IABS R10, R7 ;  /* 0x00000007000a7213 */ /* 0x000fe20000000000 */
[----:B------:R-:W-:Y:S01]  /*8550*/  IMAD R11, R22, R5, R11 ;  /* 0x00000005160b7224 */ /* 0x000fe200078e020b */
[----:B------:R-:W-:Y:S01]  /*8560*/  IADD3 R5, R2, 0xe2, RZ ;  /* 0x000000e202057810 */ /* 0x000fe20007ffe0ff */
[--C-:B------:R-:W-:Y:S02]  /*8570*/  @!P0 IMAD.IADD R9, R9, 0x1, -R22.reuse ;  /* 0x0000000109098824 */ /* 0x100fe400078e0a16 */
        /* <DEDUP_REMOVED lines=13> */
[--C-:B------:R-:W-:Y:S02]  /*8650*/  @!P0 IMAD.IADD R11, R11, 0x1, -R22.reuse ;  /* 0x000000010b0b8824 */ /* 0x100fe400078e0a16 */
[----:B------:R-:W-:Y:S01]  /*8660*/  @!P1 IMAD.IADD R0, R0, 0x1, -R22 ;  /* 0x0000000100009824 */ /* 0x000fe200078e0a16 */
[----:B------:R-:W-:Y:S01]  /*8670*/  ISETP.GE.AND P1, PT, R7, RZ, PT ;  /* 0x000000ff0700720c */ /* 0x000fe20003f26270 */
        /* <DEDUP_REMOVED lines=49> */
[----:B------:R-:W-:Y:S02]  /*8990*/  IMAD.MOV R11, RZ, RZ, -R11 ;  /* 0x000000ffff0b7224 */ /* 0x000fe400078e0a0b */
[----:B------:R-:W-:Y:S02]  /*89a0*/  @!P0 IMAD.IADD R6, R6, 0x1, -R22 ;  /* 0x0000000106068824 */ /* 0x000fe400078e0a16 */
[----:B------:R-:W-:Y:S01]  /*89b0*/  @!P1 IMAD.MOV R12, RZ, RZ, -R12 ;  /* 0x000000ffff0c9224 */ /* 0x000fe200078e0a0c */
[----:B------:R-:W-:Y:S01]  /*89c0*/  ISETP.GE.AND P1, PT, R4, RZ, PT ;  /* 0x000000ff0400720c */ /* 0x000fe20003f26270 */
[C---:B------:R-:W-:Y:S02]  /*89d0*/  IMAD R5, R22.reuse, R11, R5 ;  /* 0x0000000b16057224 */ /* 0x040fe400078e0205 */
[C---:B------:R-:W-:Y:S01]  /*89e0*/  IMAD R4, R22.reuse, R8, R7 ;  /* 0x0000000816047224 */ /* 0x040fe200078e0207 */
[----:B------:R0:W-:Y:S01]  /*89f0*/  STL [R1+0x1ac], R12 ;  /* 0x0001ac0c01007387 */ /* 0x0001e20000100800 */
[----:B------:R-:W-:Y:S01]  /*8a00*/  IMAD.MOV.U32 R10, RZ, RZ, R6 ;  /* 0x000000ffff0a7224 */ /* 0x000fe200078e0006 */
[----:B------:R-:W-:Y:S01]  /*8a10*/  ISETP.GT.U32.AND P0, PT, R22, R5, PT ;  /* 0x000000051600720c */ /* 0x000fe20003f04070 */
[----:B------:R-:W-:Y:S01]  /*8a20*/  IMAD.HI.U32 R9, R3, R0, RZ ;  /* 0x0000000003097227 */ /* 0x000fe200078e00ff */
[----:B------:R-:W-:-:S02]  /*8a30*/  IADD3 R6, R2, 0xd8, RZ ;  /* 0x000000d802067810 */ /* 0x000fc40007ffe0ff */
[----:B------:R-:W-:Y:S01]  /*8a40*/  IADD3 R8, R2, 0xd4, RZ ;  /* 0x000000d402087810 */ /* 0x000fe20007ffe0ff */
[----:B------:R-:W-:Y:S01]  /*8a50*/  @!P6 IMAD.MOV R10, RZ, RZ, -R10 ;  /* 0x000000ffff0ae224 */ /* 0x000fe200078e0a0a */
[----:B------:R-:W-:Y:S01]  /*8a60*/  ISETP.GT.U32.AND P6, PT, R22, R4, PT ;  /* 0x000000041600720c */ /* 0x000fe20003fc4070 */
[----:B------:R-:W-:Y:S01]  /*8a70*/  IMAD.MOV R9, RZ, RZ, -R9 ;  /* 0x000000ffff097224 */ /* 0x000fe200078e0a09 */
[----:B------:R-:W-:Y:S01]  /*8a80*/  IADD3 R7, R2, 0xd6, RZ ;  /* 0x000000d602077810 */ /* 0x000fe20007ffe0ff */
[----:B------:R-:W-:Y:S01]  /*8a90*/  @!P2 IMAD.IADD R13, R13, 0x1, -R22 ;  /* 0x000000010d0da824 */ /* 0x000fe200078e0a16 */
[----:B------:R1:W-:Y:S01]  /*8aa0*/  STL [R1+0x1b4], R10 ;  /* 0x0001b40a01007387 */ /* 0x0003e20000100800 */
[----:B------:R-:W-:Y:S01]  /*8ab0*/  IMAD R0, R22, R9, R0 ;  /* 0x0000000916007224 */ /* 0x000fe200078e0200 */
[----:B------:R-:W-:Y:S01]  /*8ac0*/  IADD3 R9, R2, 0xda, RZ ;  /* 0x000000da02097810 */ /* 0x000fe20007ffe0ff */
[----:B------:R-:W-:Y:S01]  /*8ad0*/  IMAD.MOV.U32 R15, RZ, RZ, R13 ;  /* 0x000000ffff0f7224 */ /* 0x000fe200078e000d */
[----:B0-----:R-:W-:Y:S01]  /*8ae0*/  IABS R12, R8 ;  /* 0x00000008000c7213 */ /* 0x001fe20000000000 */
[--C-:B------:R-:W-:Y:S01]  /*8af0*/  @!P0 IMAD.IADD R5, R5, 0x1, -R22.reuse ;  /* 0x0000000105058824 */ /* 0x100fe200078e0a16 */
[----:B------:R-:W-:Y:S01]  /*8b00*/  ISETP.GE.AND P2, PT, R9, RZ, PT ;  /* 0x000000ff0900720c */ /* 0x000fe20003f46270 */
[----:B------:R-:W-:Y:S01]  /*8b10*/  @!P4 IMAD.MOV R15, RZ, RZ, -R15 ;  /* 0x000000ffff0fc224 */ /* 0x000fe200078e0a0f */
[----:B------:R-:W-:Y:S01]  /*8b20*/  ISETP.GT.U32.AND P4, PT, R22, R0, PT ;  /* 0x000000001600720c */ /* 0x000fe20003f84070 */
[----:B------:R-:W-:Y:S01]  /*8b30*/  @!P6 IMAD.IADD R4, R4, 0x1, -R22 ;  /* 0x000000010404e824 */ /* 0x000fe200078e0a16 */
[----:B------:R-:W-:-:S02]  /*8b40*/  ISETP.GT.U32.AND P0, PT, R22, R5, PT ;  /* 0x000000051600720c */ /* 0x000fc40003f04070 */
[----:B------:R-:W-:Y:S01]  /*8b50*/  IABS R9, R9 ;  /* 0x0000000900097213 */ /* 0x000fe20000000000 */
[----:B------:R0:W-:Y:S01]  /*8b60*/  STL [R1+0x1a4], R15 ;  /* 0x0001a40f01007387 */ /* 0x0001e20000100800 */
[----:B------:R-:W-:Y:S02]  /*8b70*/  ISETP.GT.U32.AND P6, PT, R22, R4, PT ;  /* 0x000000041600720c */ /* 0x000fe40003fc4070 */
[----:B-1----:R-:W-:Y:S01]  /*8b80*/  IABS R10, R6 ;  /* 0x00000006000a7213 */ /* 0x002fe20000000000 */
[----:B------:R-:W-:Y:S01]  /*8b90*/  IMAD.HI.U32 R13, R3, R9, RZ ;  /* 0x00000009030d7227 */ /* 0x000fe200078e00ff */
[----:B------:R-:W-:-:S03]  /*8ba0*/  IABS R11, R7 ;  /* 0x00000007000b7213 */ /* 0x000fc60000000000 */
[----:B------:R-:W-:Y:S02]  /*8bb0*/  @!P4 IMAD.IADD R0, R0, 0x1, -R22 ;  /* 0x000000010000c824 */ /* 0x000fe400078e0a16 */
[----:B------:R-:W-:Y:S02]  /*8bc0*/  IMAD.MOV R13, RZ, RZ, -R13 ;  /* 0x000000ffff0d7224 */ /* 0x000fe400078e0a0d */
[----:B------:R-:W-:Y:S01]  /*8bd0*/  IMAD.HI.U32 R14, R3, R10, RZ ;  /* 0x0000000a030e7227 */ /* 0x000fe200078e00ff */
[----:B------:R-:W-:-:S03]  /*8be0*/  ISETP.GT.U32.AND P4, PT, R22, R0, PT ;  /* 0x000000001600720c */ /* 0x000fc60003f84070 */
[--C-:B------:R-:W-:Y:S01]  /*8bf0*/  @!P0 IMAD.IADD R5, R5, 0x1, -R22.reuse ;  /* 0x0000000105058824 */ /* 0x100fe200078e0a16 */
[----:B------:R-:W-:Y:S01]  /*8c00*/  ISETP.GE.AND P0, PT, R6, RZ, PT ;  /* 0x000000ff0600720c */ /* 0x000fe20003f06270 */
[----:B------:R-:W-:Y:S02]  /*8c10*/  IMAD R9, R22, R13, R9 ;  /* 0x0000000d16097224 */ /* 0x000fe400078e0209 */
[----:B------:R-:W-:Y:S02]  /*8c20*/  @!P6 IMAD.IADD R4, R4, 0x1, -R22 ;  /* 0x000000010404e824 */ /* 0x000fe400078e0a16 */
[----:B------:R-:W-:Y:S01]  /*8c30*/  IMAD.MOV R14, RZ, RZ, -R14 ;  /* 0x000000ffff0e7224 */ /* 0x000fe200078e0a0e */
[----:B------:R-:W-:Y:S01]  /*8c40*/  ISETP.GT.U32.AND P6, PT, R22, R9, PT ;  /* 0x000000091600720c */ /* 0x000fe20003fc4070 */
[----:B------:R-:W-:Y:S02]  /*8c50*/  IMAD.MOV.U32 R17, RZ, RZ, R5 ;  /* 0x000000ffff117224 */ /* 0x000fe400078e0005 */
[----:B------:R-:W-:Y:S01]  /*8c60*/  IMAD.MOV.U32 R16, RZ, RZ, R4 ;  /* 0x000000ffff107224 */ /* 0x000fe200078e0004 */
[----:B------:R-:W-:Y:S01]  /*8c70*/  IADD3 R4, R2, 0xd2, RZ ;  /* 0x000000d202047810 */ /* 0x000fe20007ffe0ff */
[----:B------:R-:W-:-:S02]  /*8c80*/  IMAD R10, R22, R14, R10 ;  /* 0x0000000e160a7224 */ /* 0x000fc400078e020a */
[----:B------:R-:W-:-:S04]  /*8c90*/  IMAD.HI.U32 R6, R3, R12, RZ ;  /* 0x0000000c03067227 */ /* 0x000fc800078e00ff */
[----:B------:R-:W-:Y:S01]  /*8ca0*/  @!P5 IMAD.MOV R17, RZ, RZ, -R17 ;  /* 0x000000ffff11d224 */ /* 0x000fe200078e0a11 */
[----:B------:R-:W-:Y:S01]  /*8cb0*/  ISETP.GT.U32.AND P5, PT, R22, R10, PT ;  /* 0x0000000a1600720c */ /* 0x000fe20003fa4070 */
[----:B------:R-:W-:Y:S01]  /*8cc0*/  @!P3 IMAD.MOV R16, RZ, RZ, -R16 ;  /* 0x000000ffff10b224 */ /* 0x000fe200078e0a10 */
[----:B------:R-:W-:Y:S01]  /*8cd0*/  ISETP.GE.AND P3, PT, R7, RZ, PT ;  /* 0x000000ff0700720c */ /* 0x000fe20003f66270 */
[----:B0-----:R-:W-:Y:S01]  /*8ce0*/  IMAD.HI.U32 R15, R3, R11, RZ ;  /* 0x0000000b030f7227 */ /* 0x001fe200078e00ff */
[----:B------:R-:W-:Y:S01]  /*8cf0*/  STL [R1+0x198], R17 ;  /* 0x0001981101007387 */ /* 0x000fe20000100800 */
[----:B------:R-:W-:Y:S02]  /*8d00*/  IADD3 R7, R2, 0xce, RZ ;  /* 0x000000ce02077810 */ /* 0x000fe40007ffe0ff */
[----:B------:R-:W-:Y:S01]  /*8d10*/  IMAD.MOV R6, RZ, RZ, -R6 ;  /* 0x000000ffff067224 */ /* 0x000fe200078e0a06 */
[----:B------:R0:W-:Y:S01]  /*8d20*/  STL [R1+0x194], R16 ;  /* 0x0001941001007387 */ /* 0x0001e20000100800 */
[----:B------:R-:W-:-:S02]  /*8d30*/  @!P4 IMAD.IADD R0, R0, 0x1, -R22 ;  /* 0x000000010000c824 */ /* 0x000fc400078e0a16 */
[----:B------:R-:W-:Y:S02]  /*8d40*/  IMAD.MOV R15, RZ, RZ, -R15 ;  /* 0x000000ffff0f7224 */ /* 0x000fe400078e0a0f */
[----:B------:R-:W-:Y:S01]  /*8d50*/  IMAD R12, R22, R6, R12 ;  /* 0x00000006160c7224 */ /* 0x000fe200078e020c */
[----:B------:R-:W-:Y:S01]  /*8d60*/  IADD3 R6, R2, 0xd0, RZ ;  /* 0x000000d002067810 */ /* 0x000fe20007ffe0ff */
[C---:B------:R-:W-:Y:S01]  /*8d70*/  IMAD R5, R22.reuse, R15, R11 ;  /* 0x0000000f16057224 */ /* 0x040fe200078e020b */
[----:B------:R-:W-:Y:S01]  /*8d80*/  IABS R11, R4 ;  /* 0x00000004000b7213 */ /* 0x000fe20000000000 */
[----:B------:R-:W-:Y:S01]  /*8d90*/  @!P6 IMAD.IADD R9, R9, 0x1, -R22 ;  /* 0x000000010909e824 */ /* 0x000fe200078e0a16 */
[----:B------:R-:W-:Y:S01]  /*8da0*/  IABS R13, R6 ;  /* 0x00000006000d7213 */ /* 0x000fe20000000000 */
        /* <DEDUP_REMOVED lines=8> */
[----:B------:R0:W-:Y:S01]  /*8e30*/  STL [R1+0x190], R16 ;  /* 0x0001901001007387 */ /* 0x0001e20000100800 */
[----:B------:R-:W-:Y:S01]  /*8e40*/  IMAD.MOV R14, RZ, RZ, -R14 ;  /* 0x000000ffff0e7224 */ /* 0x000fe200078e0a0e */
[----:B------:R-:W-:Y:S02]  /*8e50*/  IABS R0, R7 ;  /* 0x0000000700007213 */ /* 0x000fe40000000000 */
[----:B------:R-:W-:Y:S01]  /*8e60*/  IADD3 R17, R2, 0xc0, RZ ;  /* 0x000000c002117810 */ /* 0x000fe20007ffe0ff */
[--C-:B------:R-:W-:Y:S02]  /*8e70*/  @!P4 IMAD.IADD R5, R5, 0x1, -R22.reuse ;  /* 0x000000010505c824 */ /* 0x100fe400078e0a16 */
[--C-:B------:R-:W-:Y:S01]  /*8e80*/  @!P6 IMAD.IADD R9, R9, 0x1, -R22.reuse ;  /* 0x000000010909e824 */ /* 0x100fe200078e0a16 */
[----:B------:R-:W-:Y:S01]  /*8e90*/  ISETP.GE.AND P6, PT, R8, RZ, PT ;  /* 0x000000ff0800720c */ /* 0x000fe20003fc6270 */
[----:B------:R-:W-:Y:S01]  /*8ea0*/  @!P1 IMAD.IADD R12, R12, 0x1, -R22 ;  /* 0x000000010c0c9824 */ /* 0x000fe200078e0a16 */
[----:B------:R-:W-:Y:S01]  /*8eb0*/  ISETP.GT.U32.AND P4, PT, R22, R5, PT ;  /* 0x000000051600720c */ /* 0x000fe20003f84070 */
[----:B------:R-:W-:Y:S01]  /*8ec0*/  IMAD.HI.U32 R8, R3, R13, RZ ;  /* 0x0000000d03087227 */ /* 0x000fe200078e00ff */
[----:B------:R-:W-:-:S02]  /*8ed0*/  IABS R18, R17 ;  /* 0x0000001100127213 */ /* 0x000fc40000000000 */
[----:B------:R-:W-:Y:S01]  /*8ee0*/  ISETP.GT.U32.AND P1, PT, R22, R12, PT ;  /* 0x0000000c1600720c */ /* 0x000fe20003f24070 */
[----:B------:R-:W-:Y:S02]  /*8ef0*/  @!P5 IMAD.IADD R10, R10, 0x1, -R22 ;  /* 0x000000010a0ad824 */ /* 0x000fe400078e0a16 */
[C---:B------:R-:W-:Y:S02]  /*8f00*/  IMAD R11, R22.reuse, R14, R11 ;  /* 0x0000000e160b7224 */ /* 0x040fe400078e020b */
[----:B------:R-:W-:Y:S02]  /*8f10*/  IMAD.MOV R8, RZ, RZ, -R8 ;  /* 0x000000ffff087224 */ /* 0x000fe400078e0a08 */
[----:B------:R-:W-:Y:S01]  /*8f20*/  IMAD.MOV.U32 R15, RZ, RZ, R10 ;  /* 0x000000ffff0f7224 */ /* 0x000fe200078e000a */
[C---:B------:R-:W-:Y:S01]  /*8f30*/  ISETP.GT.U32.AND P5, PT, R22.reuse, R11, PT ;  /* 0x0000000b1600720c */ /* 0x040fe20003fa4070 */
[----:B------:R-:W-:Y:S01]  /*8f40*/  IMAD R10, R22, R8, R13 ;  /* 0x00000008160a7224 */ /* 0x000fe200078e020d */
[----:B------:R-:W-:Y:S01]  /*8f50*/  IADD3 R8, R2, 0xc6, RZ ;  /* 0x000000c602087810 */ /* 0x000fe20007ffe0ff */
[----:B0-----:R-:W-:-:S02]  /*8f60*/  IMAD.MOV.U32 R16, RZ, RZ, R9 ;  /* 0x000000ffff107224 */ /* 0x001fc400078e0009 */
[----:B------:R-:W-:Y:S01]  /*8f70*/  @!P1 IMAD.IADD R12, R12, 0x1, -R22 ;  /* 0x000000010c0c9824 */ /* 0x000fe200078e0a16 */
[----:B------:R-:W-:Y:S01]  /*8f80*/  ISETP.GT.U32.AND P1, PT, R22, R10, PT ;  /* 0x0000000a1600720c */ /* 0x000fe20003f24070 */
[----:B------:R-:W-:Y:S01]  /*8f90*/  @!P2 IMAD.MOV R16, RZ, RZ, -R16 ;  /* 0x000000ffff10a224 */ /* 0x000fe200078e0a10 */
[----:B------:R-:W-:Y:S01]  /*8fa0*/  ISETP.GE.AND P2, PT, R4, RZ, PT ;  /* 0x000000ff0400720c */ /* 0x000fe20003f46270 */
[----:B------:R-:W-:-:S03]  /*8fb0*/  IMAD.HI.U32 R9, R3, R0, RZ ;  /* 0x0000000003097227 */ /* 0x000fc600078e00ff */
[----:B------:R-:W-:Y:S01]  /*8fc0*/  STL [R1+0x18c], R16 ;  /* 0x00018c1001007387 */ /* 0x000fe20000100800 */
[----:B------:R-:W-:Y:S01]  /*8fd0*/  @!P0 IMAD.MOV R15, RZ, RZ, -R15 ;  /* 0x000000ffff0f8224 */ /* 0x000fe200078e0a0f */
[----:B------:R-:W-:Y:S01]  /*8fe0*/  ISETP.GE.AND P0, PT, R6, RZ, PT ;  /* 0x000000ff0600720c */ /* 0x000fe20003f06270 */
[----:B------:R-:W-:Y:S01]  /*8ff0*/  @!P4 IMAD.IADD R5, R5, 0x1, -R22 ;  /* 0x000000010505c824 */ /* 0x000fe200078e0a16 */
[----:B------:R-:W-:Y:S01]  /*9000*/  ISETP.GE.AND P4, PT, R7, RZ, PT ;  /* 0x000000ff0700720c */ /* 0x000fe20003f86270 */
[----:B------:R-:W-:Y:S01]  /*9010*/  IMAD.MOV R9, RZ, RZ, -R9 ;  /* 0x000000ffff097224 */ /* 0x000fe200078e0a09 */
[----:B------:R0:W-:Y:S01]  /*9020*/  STL [R1+0x16c], R15 ;  /* 0x00016c0f01007387 */ /* 0x0001e20000100800 */
[----:B------:R-:W-:Y:S01]  /*9030*/  IMAD.MOV.U32 R14, RZ, RZ, R12 ;  /* 0x000000ffff0e7224 */ /* 0x000fe200078e000c */
[----:B------:R-:W-:Y:S01]  /*9040*/  IABS R12, R8 ;  /* 0x00000008000c7213 */ /* 0x000fe20000000000 */
[----:B------:R-:W-:Y:S02]  /*9050*/  @!P5 IMAD.IADD R11, R11, 0x1, -R22 ;  /* 0x000000010b0bd824 */ /* 0x000fe400078e0a16 */
[----:B------:R-:W-:Y:S01]  /*9060*/  IMAD R4, R22, R9, R0 ;  /* 0x0000000916047224 */ /* 0x000fe200078e0200 */
[----:B------:R-:W-:Y:S01]  /*9070*/  IADD3 R0, R2, 0xcc, RZ ;  /* 0x000000cc02007810 */ /* 0x000fe20007ffe0ff */
[----:B------:R-:W-:Y:S01]  /*9080*/  @!P6 IMAD.MOV R14, RZ, RZ, -R14 ;  /* 0x000000ffff0ee224 */ /* 0x000fe200078e0a0e */
[----:B------:R-:W-:Y:S01]  /*9090*/  ISETP.GT.U32.AND P5, PT, R22, R11, PT ;  /* 0x0000000b1600720c */ /* 0x000fe20003fa4070 */
[----:B------:R-:W-:Y:S01]  /*90a0*/  @!P1 IMAD.IADD R10, R10, 0x1, -R22 ;  /* 0x000000010a0a9824 */ /* 0x000fe200078e0a16 */
[----:B------:R-:W-:Y:S01]  /*90b0*/  IABS R7, R0 ;  /* 0x0000000000077213 */ /* 0x000fe20000000000 */
[----:B0-----:R-:W-:Y:S01]  /*90c0*/  IMAD.MOV.U32 R15, RZ, RZ, R5 ;  /* 0x000000ffff0f7224 */ /* 0x001fe200078e0005 */
[----:B------:R-:W-:Y:S01]  /*90d0*/  IADD3 R5, R2, 0xca, RZ ;  /* 0x000000ca02057810 */ /* 0x000fe20007ffe0ff */
[----:B------:R-:W-:Y:S01]  /*90e0*/  IMAD.HI.U32 R21, R3, R18, RZ ;  /* 0x0000001203157227 */ /* 0x000fe200078e00ff */
[----:B------:R-:W-:-:S02]  /*90f0*/  ISETP.GT.U32.AND P1, PT, R22, R10, PT ;  /* 0x0000000a1600720c */ /* 0x000fc40003f24070 */
[----:B------:R-:W-:Y:S01]  /*9100*/  ISETP.GE.AND P6, PT, R5, RZ, PT ;  /* 0x000000ff0500720c */ /* 0x000fe20003fc6270 */
[----:B------:R-:W-:Y:S01]  /*9110*/  @!P3 IMAD.MOV R15, RZ, RZ, -R15 ;  /* 0x000000ffff0fb224 */ /* 0x000fe200078e0a0f */
[----:B------:R-:W-:Y:S01]  /*9120*/  ISETP.GE.AND P3, PT, R0, RZ, PT ;  /* 0x000000ff0000720c */ /* 0x000fe20003f66270 */
[----:B------:R-:W-:Y:S01]  /*9130*/  IMAD.HI.U32 R9, R3, R7, RZ ;  /* 0x0000000703097227 */ /* 0x000fe200078e00ff */
[----:B------:R-:W-:Y:S02]  /*9140*/  IADD3 R0, R2, 0xc8, RZ ;  /* 0x000000c802007810 */ /* 0x000fe40007ffe0ff */
[----:B------:R0:W-:Y:S01]  /*9150*/  STL [R1+0x184], R15 ;  /* 0x0001840f01007387 */ /* 0x0001e20000100800 */
[----:B------:R-:W-:Y:S01]  /*9160*/  IMAD.MOV R9, RZ, RZ, -R9 ;  /* 0x000000ffff097224 */ /* 0x000fe200078e0a09 */
[----:B------:R-:W-:Y:S01]  /*9170*/  IABS R6, R0 ;  /* 0x0000000000067213 */ /* 0x000fe20000000000 */
[--C-:B------:R-:W-:Y:S01]  /*9180*/  @!P5 IMAD.IADD R11, R11, 0x1, -R22.reuse ;  /* 0x000000010b0bd824 */ /* 0x100fe200078e0a16 */
[----:B------:R1:W-:Y:S01]  /*9190*/  STL [R1+0x188], R14 ;  /* 0x0001880e01007387 */ /* 0x0003e20000100800 */
[C---:B------:R-:W-:Y:S01]  /*91a0*/  IMAD R7, R22.reuse, R9, R7 ;  /* 0x0000000916077224 */ /* 0x040fe200078e0207 */
[----:B------:R-:W-:Y:S01]  /*91b0*/  ISETP.GT.U32.AND P5, PT, R22, R4, PT ;  /* 0x000000041600720c */ /* 0x000fe20003fa4070 */
[----:B------:R-:W-:-:S02]  /*91c0*/  @!P1 IMAD.IADD R10, R10, 0x1, -R22 ;  /* 0x000000010a0a9824 */ /* 0x000fc400078e0a16 */
[----:B------:R-:W-:Y:S01]  /*91d0*/  IMAD.HI.U32 R9, R3, R6, RZ ;  /* 0x0000000603097227 */ /* 0x000fe200078e00ff */
[----:B------:R-:W-:-:S03]  /*91e0*/  ISETP.GT.U32.AND P1, PT, R22, R7, PT ;  /* 0x000000071600720c */ /* 0x000fc60003f24070 */
[----:B0-----:R-:W-:Y:S01]  /*91f0*/  IMAD.MOV.U32 R15, RZ, RZ, R11 ;  /* 0x000000ffff0f7224 */ /* 0x001fe200078e000b */
[----:B-1----:R-:W-:Y:S01]  /*9200*/  IABS R14, R5 ;  /* 0x00000005000e7213 */ /* 0x002fe20000000000 */
[----:B------:R-:W-:Y:S01]  /*9210*/  IMAD.MOV.U32 R13, RZ, RZ, R10 ;  /* 0x000000ffff0d7224 */ /* 0x000fe200078e000a */
[----:B------:R-:W-:Y:S01]  /*9220*/  IADD3 R11, R2, 0xbc, RZ ;  /* 0x000000bc020b7810 */ /* 0x000fe20007ffe0ff */
[----:B------:R-:W-:Y:S02]  /*9230*/  @!P2 IMAD.MOV R15, RZ, RZ, -R15 ;  /* 0x000000ffff0fa224 */ /* 0x000fe400078e0a0f */
[----:B------:R-:W-:Y:S01]  /*9240*/  IMAD.HI.U32 R5, R3, R14, RZ ;  /* 0x0000000e03057227 */ /* 0x000fe200078e00ff */
[----:B------:R-:W-:Y:S02]  /*9250*/  IABS R10, R11 ;  /* 0x0000000b000a7213 */ /* 0x000fe40000000000 */
[----:B------:R0:W-:Y:S01]  /*9260*/  STL [R1+0x17c], R15 ;  /* 0x00017c0f01007387 */ /* 0x0001e20000100800 */
[----:B------:R-:W-:-:S02]  /*9270*/  IMAD.MOV R5, RZ, RZ, -R5 ;  /* 0x000000ffff057224 */ /* 0x000fc400078e0a05 */
[----:B------:R-:W-:Y:S02]  /*9280*/  @!P1 IMAD.IADD R7, R7, 0x1, -R22 ;  /* 0x0000000107079824 */ /* 0x000fe400078e0a16 */
[C---:B------:R-:W-:Y:S02]  /*9290*/  IMAD R14, R22.reuse, R5, R14 ;  /* 0x00000005160e7224 */ /* 0x040fe400078e020e */
[----:B------:R-:W-:Y:S01]  /*92a0*/  IMAD.HI.U32 R5, R3, R12, RZ ;  /* 0x0000000c03057227 */ /* 0x000fe200078e00ff */
[C---:B------:R-:W-:Y:S02]  /*92b0*/  ISETP.GT.U32.AND P1, PT, R22.reuse, R7, PT ;  /* 0x000000071600720c */ /* 0x040fe40003f24070 */
[----:B------:R-:W-:Y:S01]  /*92c0*/  ISETP.GT.U32.AND P2, PT, R22, R14, PT ;  /* 0x0000000e1600720c */ /* 0x000fe20003f44070 */
[----:B------:R-:W-:Y:S01]  /*92d0*/  IMAD.MOV R9, RZ, RZ, -R9 ;  /* 0x000000ffff097224 */ /* 0x000fe200078e0a09 */
[----:B0-----:R-:W-:Y:S01]  /*92e0*/  IADD3 R15, R2, 0xc4, RZ ;  /* 0x000000c4020f7810 */ /* 0x001fe20007ffe0ff */
[----:B------:R-:W-:-:S02]  /*92f0*/  IMAD.MOV R5, RZ, RZ, -R5 ;  /* 0x000000ffff057224 */ /* 0x000fc400078e0a05 */
[----:B------:R-:W-:Y:S01]  /*9300*/  @!P0 IMAD.MOV R13, RZ, RZ, -R13 ;  /* 0x000000ffff0d8224 */ /* 0x000fe200078e0a0d */
[----:B------:R-:W-:Y:S01]  /*9310*/  ISETP.GE.AND P0, PT, R0, RZ, PT ;  /* 0x000000ff0000720c */ /* 0x000fe20003f06270 */
[C---:B------:R-:W-:Y:S01]  /*9320*/  IMAD R0, R22.reuse, R9, R6 ;  /* 0x0000000916007224 */ /* 0x040fe200078e0206 */
[----:B------:R-:W-:Y:S01]  /*9330*/  IABS R9, R15 ;  /* 0x0000000f00097213 */ /* 0x000fe20000000000 */
[----:B------:R-:W-:Y:S01]  /*9340*/  IMAD R12, R22, R5, R12 ;  /* 0x00000005160c7224 */ /* 0x000fe200078e020c */
[----:B------:R-:W-:Y:S01]  /*9350*/  IADD3 R5, R2, 0xc2, RZ ;  /* 0x000000c202057810 */ /* 0x000fe20007ffe0ff */
[--C-:B------:R-:W-:Y:S01]  /*9360*/  @!P1 IMAD.IADD R7, R7, 0x1, -R22.reuse ;  /* 0x0000000107079824 */ /* 0x100fe200078e0a16 */
[----:B------:R0:W-:Y:S01]  /*9370*/  STL [R1+0x180], R13 ;  /* 0x0001800d01007387 */ /* 0x0001e20000100800 */
[--C-:B------:R-:W-:Y:S01]  /*9380*/  @!P2 IMAD.IADD R14, R14, 0x1, -R22.reuse ;  /* 0x000000010e0ea824 */ /* 0x100fe200078e0a16 */
[----:B------:R-:W-:Y:S01]  /*9390*/  IABS R20, R5 ;  /* 0x0000000500147213 */ /* 0x000fe20000000000 */
[----:B------:R-:W-:Y:S01]  /*93a0*/  @!P5 IMAD.IADD R4, R4, 0x1, -R22 ;  /* 0x000000010404d824 */ /* 0x000fe200078e0a16 */
[C---:B------:R-:W-:Y:S01]  /*93b0*/  ISETP.GT.U32.AND P1, PT, R22.reuse, R0, PT ;  /* 0x000000001600720c */ /* 0x040fe20003f24070 */
[----:B------:R-:W-:Y:S01]  /*93c0*/  IMAD.MOV R21, RZ, RZ, -R21 ;  /* 0x000000ffff157224 */ /* 0x000fe200078e0a15 */
[C---:B------:R-:W-:Y:S01]  /*93d0*/  ISETP.GT.U32.AND P2, PT, R22.reuse, R14, PT ;  /* 0x0000000e1600720c */ /* 0x040fe20003f44070 */
[----:B------:R-:W-:Y:S01]  /*93e0*/  IMAD.HI.U32 R19, R3, R20, RZ ;  /* 0x0000001403137227 */ /* 0x000fe200078e00ff */
[----:B------:R-:W-:-:S02]  /*93f0*/  ISETP.GT.U32.AND P5, PT, R22, R4, PT ;  /* 0x000000041600720c */ /* 0x000fc40003fa4070 */
[----:B------:R-:W-:Y:S01]  /*9400*/  IADD3 R6, R2, 0xbe, RZ ;  /* 0x000000be02067810 */ /* 0x000fe20007ffe0ff */
[----:B0-----:R-:W-:-:S04]  /*9410*/  IMAD.HI.U32 R13, R3, R9, RZ ;  /* 0x00000009030d7227 */ /* 0x001fc800078e00ff */
[----:B------:R-:W-:Y:S02]  /*9420*/  IMAD.MOV R13, RZ, RZ, -R13 ;  /* 0x000000ffff0d7224 */ /* 0x000fe400078e0a0d */
[----:B------:R-:W-:Y:S02]  /*9430*/  IMAD.MOV R19, RZ, RZ, -R19 ;  /* 0x000000ffff137224 */ /* 0x000fe400078e0a13 */
[--C-:B------:R-:W-:Y:S01]  /*9440*/  @!P2 IMAD.IADD R14, R14, 0x1, -R22.reuse ;  /* 0x000000010e0ea824 */ /* 0x100fe200078e0a16 */
[C---:B------:R-:W-:Y:S01]  /*9450*/  ISETP.GT.U32.AND P2, PT, R22.reuse, R12, PT ;  /* 0x0000000c1600720c */ /* 0x040fe20003f44070 */
[----:B------:R-:W-:Y:S02]  /*9460*/  IMAD R9, R22, R13, R9 ;  /* 0x0000000d16097224 */ /* 0x000fe400078e0209 */
[----:B------:R-:W-:Y:S02]  /*9470*/  @!P1 IMAD.IADD R0, R0, 0x1, -R22 ;  /* 0x0000000100009824 */ /* 0x000fe400078e0a16 */
[C---:B------:R-:W-:Y:S01]  /*9480*/  IMAD R19, R22.reuse, R19, R20 ;  /* 0x0000001316137224 */ /* 0x040fe200078e0214 */
[----:B------:R-:W-:Y:S01]  /*9490*/  ISETP.GT.U32.AND P1, PT, R22, R9, PT ;  /* 0x000000091600720c */ /* 0x000fe20003f24070 */
[----:B------:R-:W-:Y:S01]  /*94a0*/  @!P5 IMAD.IADD R4, R4, 0x1, -R22 ;  /* 0x000000010404d824 */ /* 0x000fe200078e0a16 */
[----:B------:R-:W-:Y:S01]  /*94b0*/  ISETP.GE.AND P5, PT, R8, RZ, PT ;  /* 0x000000ff0800720c */ /* 0x000fe20003fa6270 */
[----:B------:R-:W-:Y:S01]  /*94c0*/  IMAD R18, R22, R21, R18 ;  /* 0x0000001516127224 */ /* 0x000fe200078e0212 */
[----:B------:R-:W-:Y:S01]  /*94d0*/  IABS R8, R6 ;  /* 0x0000000600087213 */ /* 0x000fe20000000000 */
[----:B------:R-:W-:-:S02]  /*94e0*/  IMAD.MOV.U32 R23, RZ, RZ, R4 ;  /* 0x000000ffff177224 */ /* 0x000fc400078e0004 */
[----:B------:R-:W-:Y:S01]  /*94f0*/  @!P2 IMAD.IADD R12, R12, 0x1, -R22 ;  /* 0x000000010c0ca824 */ /* 0x000fe200078e0a16 */
[C---:B------:R-:W-:Y:S01]  /*9500*/  ISETP.GT.U32.AND P2, PT, R22.reuse, R19, PT ;  /* 0x000000131600720c */ /* 0x040fe20003f44070 */
[----:B------:R-:W-:Y:S01]  /*9510*/  @!P4 IMAD.MOV R23, RZ, RZ, -R23 ;  /* 0x000000ffff17c224 */ /* 0x000fe200078e0a17 */
[----:B------:R-:W-:Y:S01]  /*9520*/  ISETP.GT.U32.AND P4, PT, R22, R0, PT ;  /* 0x000000001600720c */ /* 0x000fe20003f84070 */
[----:B------:R-:W-:-:S03]  /*9530*/  IMAD.HI.U32 R16, R3, R8, RZ ;  /* 0x0000000803107227 */ /* 0x000fc600078e00ff */
[----:B------:R0:W-:Y:S01]  /*9540*/  STL [R1+0x164], R23 ;  /* 0x0001641701007387 */ /* 0x0001e20000100800 */
[----:B------:R-:W-:Y:S01]  /*9550*/  @!P1 IMAD.IADD R9, R9, 0x1, -R22 ;  /* 0x0000000109099824 */ /* 0x000fe200078e0a16 */
[C---:B------:R-:W-:Y:S01]  /*9560*/  ISETP.GT.U32.AND P1, PT, R22.reuse, R12, PT ;  /* 0x0000000c1600720c */ /* 0x040fe20003f24070 */
[----:B------:R-:W-:Y:S01]  /*9570*/  @!P6 IMAD.MOV R14, RZ, RZ, -R14 ;  /* 0x000000ffff0ee224 */ /* 0x000fe200078e0a0e */
[----:B------:R-:W-:Y:S01]  /*9580*/  ISETP.GT.U32.AND P6, PT, R22, R18, PT ;  /* 0x000000121600720c */ /* 0x000fe20003fc4070 */
[----:B------:R-:W-:-:S04]  /*9590*/  IMAD.HI.U32 R13, R3, R10, RZ ;  /* 0x0000000a030d7227 */ /* 0x000fc800078e00ff */
[----:B------:R-:W-:Y:S01]  /*95a0*/  @!P2 IMAD.IADD R19, R19, 0x1, -R22 ;  /* 0x000000011313a824 */ /* 0x000fe200078e0a16 */
[C---:B------:R-:W-:Y:S01]  /*95b0*/  ISETP.GT.U32.AND P2, PT, R22.reuse, R9, PT ;  /* 0x000000091600720c */ /* 0x040fe20003f44070 */
[----:B------:R-:W-:Y:S01]  /*95c0*/  IMAD.MOV R16, RZ, RZ, -R16 ;  /* 0x000000ffff107224 */ /* 0x000fe200078e0a10 */
[----:B0-----:R-:W-:Y:S01]  /*95d0*/  IABS R23, R25 ;  /* 0x0000001900177213 */ /* 0x001fe20000000000 */
[----:B------:R-:W-:Y:S02]  /*95e0*/  IMAD.MOV.U32 R20, RZ, RZ, R7 ;  /* 0x000000ffff147224 */ /* 0x000fe400078e0007 */
[----:B------:R-:W-:Y:S02]  /*95f0*/  IMAD.MOV R13, RZ, RZ, -R13 ;  /* 0x000000ffff0d7224 */ /* 0x000fe400078e0a0d */
[----:B------:R-:W-:Y:S01]  /*9600*/  IMAD R8, R22, R16, R8 ;  /* 0x0000001016087224 */ /* 0x000fe200078e0208 */
[----:B------:R-:W-:Y:S01]  /*9610*/  IADD3 R16, R2, 0xba, RZ ;  /* 0x000000ba02107810 */ /* 0x000fe20007ffe0ff */
[----:B------:R-:W-:Y:S01]  /*9620*/  @!P3 IMAD.MOV R20, RZ, RZ, -R20 ;  /* 0x000000ffff14b224 */ /* 0x000fe200078e0a14 */
[C---:B------:R-:W-:Y:S01]  /*9630*/  ISETP.GT.U32.AND P3, PT, R22.reuse, R19, PT ;  /* 0x000000131600720c */ /* 0x040fe20003f64070 */
[----:B------:R-:W-:Y:S01]  /*9640*/  IMAD R10, R22, R13, R10 ;  /* 0x0000000d160a7224 */ /* 0x000fe200078e020a */
[----:B------:R-:W-:Y:S01]  /*9650*/  IADD3 R13, R2, 0xb8, RZ ;  /* 0x000000b8020d7810 */ /* 0x000fe20007ffe0ff */
[--C-:B------:R-:W-:Y:S01]  /*9660*/  @!P4 IMAD.IADD R0, R0, 0x1, -R22.reuse ;  /* 0x000000010000c824 */ /* 0x100fe200078e0a16 */
[----:B------:R-:W-:Y:S01]  /*9670*/  IABS R4, R16 ;  /* 0x0000001000047213 */ /* 0x000fe20000000000 */
[----:B------:R-:W-:Y:S01]  /*9680*/  STL [R1+0x15c], R20 ;  /* 0x00015c1401007387 */ /* 0x000fe20000100800 */
[----:B------:R-:W-:Y:S01]  /*9690*/  ISETP.GT.U32.AND P4, PT, R22, R8, PT ;  /* 0x000000081600720c */ /* 0x000fe20003f84070 */
[--C-:B------:R-:W-:Y:S01]  /*96a0*/  @!P1 IMAD.IADD R12, R12, 0x1, -R22.reuse ;  /* 0x000000010c0c9824 */ /* 0x100fe200078e0a16 */
[----:B------:R-:W-:Y:S01]  /*96b0*/  IABS R7, R13 ;  /* 0x0000000d00077213 */ /* 0x000fe20000000000 */
[--C-:B------:R-:W-:Y:S01]  /*96c0*/  @!P2 IMAD.IADD R9, R9, 0x1, -R22.reuse ;  /* 0x000000010909a824 */ /* 0x100fe200078e0a16 */
[----:B------:R0:W-:Y:S01]  /*96d0*/  STL [R1+0x158], R14 ;  /* 0x0001580e01007387 */ /* 0x0001e20000100800 */
[----:B------:R-:W-:Y:S01]  /*96e0*/  @!P6 IMAD.IADD R18, R18, 0x1, -R22 ;  /* 0x000000011212e824 */ /* 0x000fe200078e0a16 */
[----:B------:R-:W-:Y:S01]  /*96f0*/  ISETP.GE.AND P1, PT, R15, RZ, PT ;  /* 0x000000ff0f00720c */ /* 0x000fe20003f26270 */
[----:B------:R-:W-:Y:S01]  /*9700*/  IMAD.MOV.U32 R21, RZ, RZ, R0 ;  /* 0x000000ffff157224 */ /* 0x000fe200078e0000 */
[----:B------:R-:W-:Y:S01]  /*9710*/  ISETP.GT.U32.AND P2, PT, R22, R10, PT ;  /* 0x0000000a1600720c */ /* 0x000fe20003f44070 */
[----:B------:R-:W-:Y:S01]  /*9720*/  IMAD.HI.U32 R15, R3, R7, RZ ;  /* 0x00000007030f7227 */ /* 0x000fe200078e00ff */
[----:B------:R-:W-:-:S02]  /*9730*/  IADD3 R0, R2, 0xb6, RZ ;  /* 0x000000b602007810 */ /* 0x000fc40007ffe0ff */
[----:B------:R-:W-:Y:S01]  /*9740*/  ISETP.GE.AND P6, PT, R17, RZ, PT ;  /* 0x000000ff1100720c */ /* 0x000fe20003fc6270 */
[----:B------:R-:W-:Y:S01]  /*9750*/  @!P0 IMAD.MOV R21, RZ, RZ, -R21 ;  /* 0x000000ffff158224 */ /* 0x000fe200078e0a15 */
[----:B------:R-:W-:Y:S01]  /*9760*/  ISETP.GT.U32.AND P0, PT, R22, R18, PT ;  /* 0x000000121600720c */ /* 0x000fe20003f04070 */
[----:B0-----:R-:W-:-:S03]  /*9770*/  IMAD.HI.U32 R14, R3, R4, RZ ;  /* 0x00000004030e7227 */ /* 0x001fc600078e00ff */
[----:B------:R-:W-:Y:S01]  /*9780*/  STL [R1+0x148], R21 ;  /* 0x0001481501007387 */ /* 0x000fe20000100800 */
[----:B------:R-:W-:Y:S02]  /*9790*/  IMAD.MOV R14, RZ, RZ, -R14 ;  /* 0x000000ffff0e7224 */ /* 0x000fe400078e0a0e */
[----:B------:R-:W-:Y:S01]  /*97a0*/  @!P3 IMAD.IADD R19, R19, 0x1, -R22 ;  /* 0x000000011313b824 */ /* 0x000fe200078e0a16 */
[----:B------:R-:W-:Y:S01]  /*97b0*/  ISETP.GE.AND P3, PT, R5, RZ, PT ;  /* 0x000000ff0500720c */ /* 0x000fe20003f66270 */
[----:B------:R-:W-:Y:S01]  /*97c0*/  IMAD.MOV R15, RZ, RZ, -R15 ;  /* 0x000000ffff0f7224 */ /* 0x000fe200078e0a0f */
[----:B------:R-:W-:Y:S01]  /*97d0*/  IADD3 R5, R2, 0xb4, RZ ;  /* 0x000000b402057810 */ /* 0x000fe20007ffe0ff */
[----:B------:R-:W-:Y:S01]  /*97e0*/  IMAD R4, R22, R14, R4 ;  /* 0x0000000e16047224 */ /* 0x000fe200078e0204 */
[----:B------:R-:W-:Y:S01]  /*97f0*/  IABS R14, R0 ;  /* 0x00000000000e7213 */ /* 0x000fe20000000000 */
        /* <DEDUP_REMOVED lines=8> */
[C---:B------:R-:W-:Y:S01]  /*9880*/  ISETP.GT.U32.AND P1, PT, R22.reuse, R4, PT ;  /* 0x000000041600720c */ /* 0x040fe20003f24070 */
[----:B------:R-:W-:Y:S01]  /*9890*/  @!P5 IMAD.MOV R20, RZ, RZ, -R20 ;  /* 0x000000ffff14d224 */ /* 0x000fe200078e0a14 */
[----:B------:R-:W-:Y:S01]  /*98a0*/  ISETP.GT.U32.AND P5, PT, R22, R10, PT ;  /* 0x0000000a1600720c */ /* 0x000fe20003fa4070 */
[----:B------:R-:W-:Y:S02]  /*98b0*/  IMAD.MOV.U32 R6, RZ, RZ, R19 ;  /* 0x000000ffff067224 */ /* 0x000fe400078e0013 */
[----:B------:R-:W-:Y:S01]  /*98c0*/  @!P0 IMAD.IADD R18, R18, 0x1, -R22 ;  /* 0x0000000112128824 */ /* 0x000fe200078e0a16 */
[----:B------:R-:W-:Y:S01]  /*98d0*/  ISETP.GT.U32.AND P0, PT, R22, R7, PT ;  /* 0x000000071600720c */ /* 0x000fe20003f04070 */
[----:B------:R-:W-:Y:S01]  /*98e0*/  @!P3 IMAD.MOV R6, RZ, RZ, -R6 ;  /* 0x000000ffff06b224 */ /* 0x000fe200078e0a06 */
[----:B------:R-:W-:Y:S01]  /*98f0*/  STL [R1+0x144], R20 ;  /* 0x0001441401007387 */ /* 0x000fe20000100800 */
[----:B------:R-:W-:Y:S01]  /*9900*/  ISETP.GE.AND P3, PT, R11, RZ, PT ;  /* 0x000000ff0b00720c */ /* 0x000fe20003f66270 */
[----:B------:R-:W-:Y:S01]  /*9910*/  IMAD.MOV.U32 R12, RZ, RZ, R18 ;  /* 0x000000ffff0c7224 */ /* 0x000fe200078e0012 */
[----:B------:R-:W-:Y:S01]  /*9920*/  IADD3 R11, R2, 0xaa, RZ ;  /* 0x000000aa020b7810 */ /* 0x000fe20007ffe0ff */
[----:B------:R0:W-:Y:S01]  /*9930*/  STL [R1+0x140], R9 ;  /* 0x0001400901007387 */ /* 0x0001e20000100800 */
[--C-:B------:R-:W-:Y:S01]  /*9940*/  @!P1 IMAD.IADD R4, R4, 0x1, -R22.reuse ;  /* 0x0000000104049824 */ /* 0x100fe200078e0a16 */
        /* <DEDUP_REMOVED lines=8> */
[----:B------:R-:W-:Y:S01]  /*99d0*/  ISETP.GE.AND P5, PT, R13, RZ, PT ;  /* 0x000000ff0d00720c */ /* 0x000fe20003fa6270 */
[----:B0-----:R-:W-:Y:S01]  /*99e0*/  IMAD.MOV.U32 R9, RZ, RZ, R8 ;  /* 0x000000ffff097224 */ /* 0x001fe200078e0008 */
[----:B------:R-:W-:Y:S01]  /*99f0*/  ISETP.GE.AND P6, PT, R5, RZ, PT ;  /* 0x000000ff0500720c */ /* 0x000fe20003fc6270 */
[----:B------:R-:W-:Y:S01]  /*9a00*/  IMAD.MOV.U32 R8, RZ, RZ, R10 ;  /* 0x000000ffff087224 */ /* 0x000fe200078e000a */
[----:B------:R0:W-:Y:S01]  /*9a10*/  STL [R1+0x138], R12 ;  /* 0x0001380c01007387 */ /* 0x0001e20000100800 */
[----:B-1----:R-:W-:Y:S01]  /*9a20*/  IMAD.HI.U32 R6, R3, R14, RZ ;  /* 0x0000000e03067227 */ /* 0x002fe200078e00ff */
[----:B------:R-:W-:-:S02]  /*9a30*/  IADD3 R5, R2, 0xb0, RZ ;  /* 0x000000b002057810 */ /* 0x000fc40007ffe0ff */
[----:B------:R-:W-:Y:S01]  /*9a40*/  IABS R10, R11 ;  /* 0x0000000b000a7213 */ /* 0x000fe20000000000 */
[----:B------:R-:W-:Y:S02]  /*9a50*/  IMAD.MOV R6, RZ, RZ, -R6 ;  /* 0x000000ffff067224 */ /* 0x000fe400078e0a06 */
[----:B------:R-:W-:Y:S02]  /*9a60*/  @!P3 IMAD.MOV R8, RZ, RZ, -R8 ;  /* 0x000000ffff08b224 */ /* 0x000fe400078e0a08 */
[----:B------:R-:W-:Y:S01]  /*9a70*/  IMAD R14, R22, R6, R14 ;  /* 0x00000006160e7224 */ /* 0x000fe200078e020e */
[----:B0-----:R-:W-:Y:S01]  /*9a80*/  IADD3 R12, R2, 0xb2, RZ ;  /* 0x000000b2020c7810 */ /* 0x001fe20007ffe0ff */
[----:B------:R-:W-:Y:S01]  /*9a90*/  @!P4 IMAD.MOV R9, RZ, RZ, -R9 ;  /* 0x000000ffff09c224 */ /* 0x000fe200078e0a09 */
[----:B------:R-:W-:Y:S01]  /*9aa0*/  ISETP.GT.U32.AND P4, PT, R22, R7, PT ;  /* 0x000000071600720c */ /* 0x000fe20003f84070 */
[----:B------:R-:W-:Y:S01]  /*9ab0*/  @!P0 IMAD.IADD R4, R4, 0x1, -R22 ;  /* 0x0000000104048824 */ /* 0x000fe200078e0a16 */
[----:B------:R-:W-:Y:S01]  /*9ac0*/  ISETP.GT.U32.AND P3, PT, R22, R14, PT ;  /* 0x0000000e1600720c */ /* 0x000fe20003f64070 */
[----:B------:R-:W-:Y:S01]  /*9ad0*/  IMAD.HI.U32 R0, R3, R15, RZ ;  /* 0x0000000f03007227 */ /* 0x000fe200078e00ff */
[----:B------:R0:W-:Y:S01]  /*9ae0*/  STL [R1+0x134], R9 ;  /* 0x0001340901007387 */ /* 0x0001e20000100800 */
[----:B------:R-:W-:-:S02]  /*9af0*/  ISETP.GE.AND P0, PT, R12, RZ, PT ;  /* 0x000000ff0c00720c */ /* 0x000fc40003f06270 */
[----:B------:R-:W-:Y:S01]  /*9b00*/  IMAD.MOV R0, RZ, RZ, -R0 ;  /* 0x000000ffff007224 */ /* 0x000fe200078e0a00 */
[----:B------:R-:W-:Y:S01]  /*9b10*/  IABS R12, R12 ;  /* 0x0000000c000c7213 */ /* 0x000fe20000000000 */
[----:B------:R1:W-:Y:S02]  /*9b20*/  STL [R1+0x124], R8 ;  /* 0x0001240801007387 */ /* 0x0003e40000100800 */
[----:B------:R-:W-:Y:S01]  /*9b30*/  IMAD R15, R22, R0, R15 ;  /* 0x00000000160f7224 */ /* 0x000fe200078e020f */
[----:B------:R-:W-:Y:S01]  /*9b40*/  IADD3 R0, R2, 0xae, RZ ;  /* 0x000000ae02007810 */ /* 0x000fe20007ffe0ff */
[----:B------:R-:W-:Y:S02]  /*9b50*/  @!P4 IMAD.IADD R7, R7, 0x1, -R22 ;  /* 0x000000010707c824 */ /* 0x000fe400078e0a16 */
[----:B0-----:R-:W-:Y:S01]  /*9b60*/  IMAD.MOV.U32 R9, RZ, RZ, R4 ;  /* 0x000000ffff097224 */ /* 0x001fe200078e0004 */
[----:B------:R-:W-:Y:S01]  /*9b70*/  ISETP.GT.U32.AND P4, PT, R22, R15, PT ;  /* 0x0000000f1600720c */ /* 0x000fe20003f84070 */
[----:B------:R-:W-:Y:S01]  /*9b80*/  @!P3 IMAD.IADD R14, R14, 0x1, -R22 ;  /* 0x000000010e0eb824 */ /* 0x000fe200078e0a16 */
[----:B------:R-:W-:Y:S01]  /*9b90*/  IABS R6, R0 ;  /* 0x0000000000067213 */ /* 0x000fe20000000000 */
[----:B------:R-:W-:Y:S01]  /*9ba0*/  @!P2 IMAD.MOV R9, RZ, RZ, -R9 ;  /* 0x000000ffff09a224 */ /* 0x000fe200078e0a09 */
[----:B-1----:R-:W-:Y:S01]  /*9bb0*/  IABS R8, R5 ;  /* 0x0000000500087213 */ /* 0x002fe20000000000 */
[----:B------:R-:W-:Y:S01]  /*9bc0*/  @!P5 IMAD.MOV R7, RZ, RZ, -R7 ;  /* 0x000000ffff07d224 */ /* 0x000fe200078e0a07 */
[----:B------:R-:W-:Y:S01]  /*9bd0*/  ISETP.GT.U32.AND P3, PT, R22, R14, PT ;  /* 0x0000000e1600720c */ /* 0x000fe20003f64070 */
[----:B------:R-:W-:Y:S01]  /*9be0*/  IMAD.MOV.U32 R4, RZ, RZ, R6 ;  /* 0x000000ffff047224 */ /* 0x000fe200078e0006 */
[----:B------:R0:W-:Y:S01]  /*9bf0*/  STL [R1+0xa8], R9 ;  /* 0x0000a80901007387 */ /* 0x0001e20000100800 */
[----:B------:R-:W-:Y:S01]  /*9c00*/  IMAD.HI.U32 R6, R3, R8, RZ ;  /* 0x0000000803067227 */ /* 0x000fe200078e00ff */
[----:B------:R-:W-:-:S02]  /*9c10*/  ISETP.GE.AND P2, PT, R5, RZ, PT ;  /* 0x000000ff0500720c */ /* 0x000fc40003f46270 */
[----:B------:R-:W-:Y:S01]  /*9c20*/  ISETP.GE.AND P5, PT, R0, RZ, PT ;  /* 0x000000ff0000720c */ /* 0x000fe20003fa6270 */
[----:B------:R-:W-:Y:S01]  /*9c30*/  @!P4 IMAD.IADD R15, R15, 0x1, -R22 ;  /* 0x000000010f0fc824 */ /* 0x000fe200078e0a16 */
[----:B------:R-:W-:Y:S01]  /*9c40*/  IADD3 R0, R2, 0xac, RZ ;  /* 0x000000ac02007810 */ /* 0x000fe20007ffe0ff */
[C---:B------:R-:W-:Y:S01]  /*9c50*/  IMAD.HI.U32 R5, R3.reuse, R4, RZ ;  /* 0x0000000403057227 */ /* 0x040fe200078e00ff */
[----:B------:R1:W-:Y:S02]  /*9c60*/  STL [R1+0x120], R7 ;  /* 0x0001200701007387 */ /* 0x0003e40000100800 */
[----:B------:R-:W-:Y:S01]  /*9c70*/  ISETP.GT.U32.AND P4, PT, R22, R15, PT ;  /* 0x0000000f1600720c */ /* 0x000fe20003f84070 */
[----:B0-----:R-:W-:-:S04]  /*9c80*/  IMAD.HI.U32 R9, R3, R12, RZ ;  /* 0x0000000c03097227 */ /* 0x001fc800078e00ff */
[----:B------:R-:W-:Y:S02]  /*9c90*/  IMAD.MOV R9, RZ, RZ, -R9 ;  /* 0x000000ffff097224 */ /* 0x000fe400078e0a09 */
[----:B------:R-:W-:Y:S02]  /*9ca0*/  @!P3 IMAD.IADD R14, R14, 0x1, -R22 ;  /* 0x000000010e0eb824 */ /* 0x000fe400078e0a16 */
[C---:B------:R-:W-:Y:S02]  /*9cb0*/  IMAD R12, R22.reuse, R9, R12 ;  /* 0x00000009160c7224 */ /* 0x040fe400078e020c */
[----:B------:R-:W-:Y:S02]  /*9cc0*/  IMAD.MOV R6, RZ, RZ, -R6 ;  /* 0x000000ffff067224 */ /* 0x000fe400078e0a06 */
[----:B------:R-:W-:Y:S01]  /*9cd0*/  IMAD.MOV R5, RZ, RZ, -R5 ;  /* 0x000000ffff057224 */ /* 0x000fe200078e0a05 */
[C---:B------:R-:W-:Y:S01]  /*9ce0*/  ISETP.GT.U32.AND P3, PT, R22.reuse, R12, PT ;  /* 0x0000000c1600720c */ /* 0x040fe20003f64070 */
[----:B------:R-:W-:Y:S01]  /*9cf0*/  IMAD R8, R22, R6, R8 ;  /* 0x0000000616087224 */ /* 0x000fe200078e0208 */
[----:B------:R-:W-:Y:S01]  /*9d00*/  IABS R6, R0 ;  /* 0x0000000000067213 */ /* 0x000fe20000000000 */
[----:B------:R-:W-:-:S02]  /*9d10*/  IMAD.MOV.U32 R16, RZ, RZ, R14 ;  /* 0x000000ffff107224 */ /* 0x000fc400078e000e */
[----:B-1----:R-:W-:Y:S01]  /*9d20*/  IMAD R7, R22, R5, R4 ;  /* 0x0000000516077224 */ /* 0x002fe200078e0204 */
[C---:B------:R-:W-:Y:S01]  /*9d30*/  IADD3 R5, R2.reuse, 0xa8, RZ ;  /* 0x000000a802057810 */ /* 0x040fe20007ffe0ff */
[----:B------:R-:W-:Y:S01]  /*9d40*/  @!P1 IMAD.MOV R16, RZ, RZ, -R16 ;  /* 0x000000ffff109224 */ /* 0x000fe200078e0a10 */
[----:B------:R-:W-:Y:S01]  /*9d50*/  IADD3 R4, R2, 0xa6, RZ ;  /* 0x000000a602047810 */ /* 0x000fe20007ffe0ff */
[----:B------:R-:W-:Y:S01]  /*9d60*/  IMAD.MOV.U32 R14, RZ, RZ, R10 ;  /* 0x000000ffff0e7224 */ /* 0x000fe200078e000a */
[----:B------:R-:W-:Y:S01]  /*9d70*/  IABS R13, R5 ;  /* 0x00000005000d7213 */ /* 0x000fe20000000000 */
[--C-:B------:R-:W-:Y:S01]  /*9d80*/  @!P4 IMAD.IADD R15, R15, 0x1, -R22.reuse ;  /* 0x000000010f0fc824 */ /* 0x100fe200078e0a16 */
[----:B------:R-:W-:Y:S01]  /*9d90*/  ISETP.GT.U32.AND P4, PT, R22, R8, PT ;  /* 0x000000081600720c */ /* 0x000fe20003f84070 */
[----:B------:R-:W-:Y:S01]  /*9da0*/  @!P3 IMAD.IADD R12, R12, 0x1, -R22 ;  /* 0x000000010c0cb824 */ /* 0x000fe200078e0a16 */
[C---:B------:R-:W-:Y:S01]  /*9db0*/  ISETP.GT.U32.AND P3, PT, R22.reuse, R7, PT ;  /* 0x000000071600720c */ /* 0x040fe20003f64070 */
[----:B------:R-:W-:Y:S01]  /*9dc0*/  IMAD.HI.U32 R10, R3, R6, RZ ;  /* 0x00000006030a7227 */ /* 0x000fe200078e00ff */
[----:B------:R-:W-:Y:S01]  /*9dd0*/  IABS R9, R4 ;  /* 0x0000000400097213 */ /* 0x000fe20000000000 */
[----:B------:R-:W-:Y:S01]  /*9de0*/  STL [R1+0xe8], R16 ;  /* 0x0000e81001007387 */ /* 0x000fe20000100800 */
[----:B------:R-:W-:Y:S01]  /*9df0*/  ISETP.GT.U32.AND P1, PT, R22, R12, PT ;  /* 0x0000000c1600720c */ /* 0x000fe20003f24070 */
[----:B------:R-:W-:-:S02]  /*9e00*/  IMAD.MOV R10, RZ, RZ, -R10 ;  /* 0x000000ffff0a7224 */ /* 0x000fc400078e0a0a */
[----:B------:R-:W-:Y:S01]  /*9e10*/  @!P6 IMAD.MOV R15, RZ, RZ, -R15 ;  /* 0x000000ffff0fe224 */ /* 0x000fe200078e0a0f */
[----:B------:R-:W-:Y:S01]  /*9e20*/  ISETP.GE.AND P6, PT, R0, RZ, PT ;  /* 0x000000ff0000720c */ /* 0x000fe20003fc6270 */
[----:B------:R-:W-:Y:S02]  /*9e30*/  IMAD R0, R22, R10, R6 ;  /* 0x0000000a16007224 */ /* 0x000fe400078e0206 */
[--C-:B------:R-:W-:Y:S01]  /*9e40*/  @!P4 IMAD.IADD R8, R8, 0x1, -R22.reuse ;  /* 0x000000010808c824 */ /* 0x100fe200078e0a16 */
[----:B------:R0:W-:Y:S01]  /*9e50*/  STL [R1+0x11c], R15 ;  /* 0x00011c0f01007387 */ /* 0x0001e20000100800 */
[--C-:B------:R-:W-:Y:S02]  /*9e60*/  @!P3 IMAD.IADD R7, R7, 0x1, -R22.reuse ;  /* 0x000000010707b824 */ /* 0x100fe400078e0a16 */
[----:B------:R-:W-:Y:S01]  /*9e70*/  IMAD.HI.U32 R6, R3, R13, RZ ;  /* 0x0000000d03067227 */ /* 0x000fe200078e00ff */
[C---:B------:R-:W-:Y:S02]  /*9e80*/  ISETP.GT.U32.AND P4, PT, R22.reuse, R8, PT ;  /* 0x000000081600720c */ /* 0x040fe40003f84070 */
[----:B------:R-:W-:Y:S01]  /*9e90*/  ISETP.GT.U32.AND P3, PT, R22, R7, PT ;  /* 0x000000071600720c */ /* 0x000fe20003f64070 */
[----:B------:R-:W-:Y:S01]  /*9ea0*/  @!P1 IMAD.IADD R12, R12, 0x1, -R22 ;  /* 0x000000010c0c9824 */ /* 0x000fe200078e0a16 */
[----:B------:R-:W-:Y:S01]  /*9eb0*/  ISETP.GT.U32.AND P1, PT, R22, R0, PT ;  /* 0x000000001600720c */ /* 0x000fe20003f24070 */
[----:B------:R-:W-:-:S02]  /*9ec0*/  IMAD.MOV R6, RZ, RZ, -R6 ;  /* 0x000000ffff067224 */ /* 0x000fc400078e0a06 */
[----:B0-----:R-:W-:-:S04]  /*9ed0*/  IMAD.HI.U32 R15, R3, R14, RZ ;  /* 0x0000000e030f7227 */ /* 0x001fc800078e00ff */
[----:B------:R-:W-:Y:S02]  /*9ee0*/  IMAD.MOV.U32 R16, RZ, RZ, R12 ;  /* 0x000000ffff107224 */ /* 0x000fe400078e000c */
[----:B------:R-:W-:-:S04]  /*9ef0*/  IMAD.HI.U32 R10, R3, R9, RZ ;  /* 0x00000009030a7227 */ /* 0x000fc800078e00ff */
[----:B------:R-:W-:Y:S02]  /*9f00*/  @!P1 IMAD.IADD R0, R0, 0x1, -R22 ;  /* 0x0000000100009824 */ /* 0x000fe400078e0a16 */
[----:B------:R-:W-:Y:S02]  /*9f10*/  IMAD.MOV R15, RZ, RZ, -R15 ;  /* 0x000000ffff0f7224 */ /* 0x000fe400078e0a0f */
[----:B------:R-:W-:Y:S01]  /*9f20*/  IMAD R13, R22, R6, R13 ;  /* 0x00000006160d7224 */ /* 0x000fe200078e020d */
[----:B------:R-:W-:Y:S01]  /*9f30*/  IADD3 R6, R2, 0xa4, RZ ;  /* 0x000000a402067810 */ /* 0x000fe20007ffe0ff */
[----:B------:R-:W-:Y:S01]  /*9f40*/  @!P0 IMAD.MOV R16, RZ, RZ, -R16 ;  /* 0x000000ffff108224 */ /* 0x000fe200078e0a10 */
[----:B------:R-:W-:Y:S01]  /*9f50*/  ISETP.GT.U32.AND P0, PT, R22, R0, PT ;  /* 0x000000001600720c */ /* 0x000fe20003f04070 */
[----:B------:R-:W-:Y:S01]  /*9f60*/  @!P4 IMAD.IADD R8, R8, 0x1, -R22 ;  /* 0x000000010808c824 */ /* 0x000fe200078e0a16 */
[----:B------:R-:W-:Y:S01]  /*9f70*/  ISETP.GE.AND P4, PT, R11, RZ, PT ;  /* 0x000000ff0b00720c */ /* 0x000fe20003f86270 */
[----:B------:R-:W-:Y:S01]  /*9f80*/  IMAD.MOV R10, RZ, RZ, -R10 ;  /* 0x000000ffff0a7224 */ /* 0x000fe200078e0a0a */
[----:B------:R-:W-:Y:S01]  /*9f90*/  STL [R1+0x108], R16 ;  /* 0x0001081001007387 */ /* 0x000fe20000100800 */
[C---:B------:R-:W-:Y:S01]  /*9fa0*/  IMAD R11, R22.reuse, R15, R14 ;  /* 0x0000000f160b7224 */ /* 0x040fe200078e020e */
[----:B------:R-:W-:Y:S01]  /*9fb0*/  IABS R12, R6 ;  /* 0x00000006000c7213 */ /* 0x000fe20000000000 */
[----:B------:R-:W-:Y:S01]  /*9fc0*/  @!P3 IMAD.IADD R7, R7, 0x1, -R22 ;  /* 0x000000010707b824 */ /* 0x000fe200078e0a16 */
[C---:B------:R-:W-:Y:S01]  /*9fd0*/  ISETP.GT.U32.AND P3, PT, R22.reuse, R13, PT ;  /* 0x0000000d1600720c */ /* 0x040fe20003f64070 */
[C---:B------:R-:W-:Y:S01]  /*9fe0*/  IMAD R9, R22.reuse, R10, R9 ;  /* 0x0000000a16097224 */ /* 0x040fe200078e0209 */
[----:B------:R-:W-:Y:S01]  /*9ff0*/  ISETP.GT.U32.AND P1, PT, R22, R11, PT ;  /* 0x0000000b1600720c */ /* 0x000fe20003f24070 */
[----:B------:R-:W-:-:S02]  /*a000*/  IMAD.MOV.U32 R10, RZ, RZ, R7 ;  /* 0x000000ffff0a7224 */ /* 0x000fc400078e0007 */
[----:B------:R-:W-:Y:S01]  /*a010*/  @!P2 IMAD.MOV R8, RZ, RZ, -R8 ;  /* 0x000000ffff08a224 */ /* 0x000fe200078e0a08 */
[----:B------:R-:W-:Y:S01]  /*a020*/  ISETP.GE.AND P2, PT, R5, RZ, PT ;  /* 0x000000ff0500720c */ /* 0x000fe20003f46270 */
[----:B------:R-:W-:Y:S01]  /*a030*/  @!P5 IMAD.MOV R10, RZ, RZ, -R10 ;  /* 0x000000ffff0ad224 */ /* 0x000fe200078e0a0a */
[----:B------:R-:W-:Y:S01]  /*a040*/  IADD3 R5, R2, 0xa2, RZ ;  /* 0x000000a202057810 */ /* 0x000fe20007ffe0ff */
[--C-:B------:R-:W-:Y:S01]  /*a050*/  @!P0 IMAD.IADD R0, R0, 0x1, -R22.reuse ;  /* 0x0000000100008824 */ /* 0x100fe200078e0a16 */
[----:B------:R0:W-:Y:S01]  /*a060*/  STL [R1+0x110], R8 ;  /* 0x0001100801007387 */ /* 0x0001e20000100800 */
[----:B------:R-:W-:Y:S01]  /*a070*/  ISETP.GT.U32.AND P5, PT, R22, R9, PT ;  /* 0x000000091600720c */ /* 0x000fe20003fa4070 */
[----:B------:R-:W-:Y:S01]  /*a080*/  IMAD.HI.U32 R7, R3, R12, RZ ;  /* 0x0000000c03077227 */ /* 0x000fe200078e00ff */
[----:B------:R-:W-:Y:S01]  /*a090*/  ISETP.GE.AND P0, PT, R4, RZ, PT ;  /* 0x000000ff0400720c */ /* 0x000fe20003f06270 */
[----:B------:R1:W-:Y:S01]  /*a0a0*/  STL [R1+0x114], R10 ;  /* 0x0001140a01007387 */ /* 0x0003e20000100800 */
[----:B------:R-:W-:Y:S01]  /*a0b0*/  IADD3 R4, R2, 0xa0, RZ ;  /* 0x000000a002047810 */ /* 0x000fe20007ffe0ff */
[----:B------:R-:W-:-:S02]  /*a0c0*/  @!P3 IMAD.IADD R13, R13, 0x1, -R22 ;  /* 0x000000010d0db824 */ /* 0x000fc400078e0a16 */
[----:B------:R-:W-:Y:S01]  /*a0d0*/  @!P1 IMAD.IADD R11, R11, 0x1, -R22 ;  /* 0x000000010b0b9824 */ /* 0x000fe200078e0a16 */
[----:B------:R-:W-:Y:S01]  /*a0e0*/  ISETP.GE.AND P1, PT, R6, RZ, PT ;  /* 0x000000ff0600720c */ /* 0x000fe20003f26270 */
[----:B------:R-:W-:Y:S01]  /*a0f0*/  IMAD.MOV R7, RZ, RZ, -R7 ;  /* 0x000000ffff077224 */ /* 0x000fe200078e0a07 */
[----:B0-----:R-:W-:Y:S02]  /*a100*/  IABS R8, R5 ;  /* 0x0000000500087213 */ /* 0x001fe40000000000 */
[----:B------:R-:W-:Y:S01]  /*a110*/  ISETP.GT.U32.AND P3, PT, R22, R11, PT ;  /* 0x0000000b1600720c */ /* 0x000fe20003f64070 */
[----:B-1----:R-:W-:Y:S01]  /*a120*/  IMAD.MOV.U32 R10, RZ, RZ, R0 ;  /* 0x000000ffff0a7224 */ /* 0x002fe200078e0000 */
[----:B------:R-:W-:Y:S01]  /*a130*/  IADD3 R0, R2, 0x9e, RZ ;  /* 0x0000009e02007810 */ /* 0x000fe20007ffe0ff */
[----:B------:R-:W-:-:S04]  /*a140*/  IMAD.HI.U32 R6, R3, R8, RZ ;  /* 0x0000000803067227 */ /* 0x000fc800078e00ff */
[----:B------:R-:W-:Y:S01]  /*a150*/  @!P6 IMAD.MOV R10, RZ, RZ, -R10 ;  /* 0x000000ffff0ae224 */ /* 0x000fe200078e0a0a */
[C---:B------:R-:W-:Y:S01]  /*a160*/  ISETP.GT.U32.AND P6, PT, R22.reuse, R13, PT ;  /* 0x0000000d1600720c */ /* 0x040fe20003fc4070 */
[----:B------:R-:W-:Y:S02]  /*a170*/  IMAD.MOV R6, RZ, RZ, -R6 ;  /* 0x000000ffff067224 */ /* 0x000fe400078e0a06 */
[----:B------:R-:W-:Y:S01]  /*a180*/  @!P5 IMAD.IADD R9, R9, 0x1, -R22 ;  /* 0x000000010909d824 */ /* 0x000fe200078e0a16 */
[----:B------:R0:W-:Y:S01]  /*a190*/  STL [R1+0x118], R10 ;  /* 0x0001180a01007387 */ /* 0x0001e20000100800 */
[C---:B------:R-:W-:Y:S01]  /*a1a0*/  IMAD R8, R22.reuse, R6, R8 ;  /* 0x0000000616087224 */ /* 0x040fe200078e0208 */
[----:B------:R-:W-:Y:S01]  /*a1b0*/  IABS R6, R0 ;  /* 0x0000000000067213 */ /* 0x000fe20000000000 */
[C---:B------:R-:W-:Y:S01]  /*a1c0*/  IMAD R12, R22.reuse, R7, R12 ;  /* 0x00000007160c7224 */ /* 0x040fe200078e020c */
[C---:B------:R-:W-:Y:S01]  /*a1d0*/  ISETP.GT.U32.AND P5, PT, R22.reuse, R9, PT ;  /* 0x000000091600720c */ /* 0x040fe20003fa4070 */
[----:B------:R-:W-:Y:S01]  /*a1e0*/  @!P3 IMAD.IADD R11, R11, 0x1, -R22 ;  /* 0x000000010b0bb824 */ /* 0x000fe200078e0a16 */
[----:B------:R-:W-:Y:S01]  /*a1f0*/  IABS R7, R4 ;  /* 0x0000000400077213 */ /* 0x000fe20000000000 */
[----:B------:R-:W-:Y:S01]  /*a200*/  IMAD.HI.U32 R15, R3, R6, RZ ;  /* 0x00000006030f7227 */ /* 0x000fe200078e00ff */
[----:B------:R-:W-:-:S02]  /*a210*/  ISETP.GT.U32.AND P3, PT, R22, R12, PT ;  /* 0x0000000c1600720c */ /* 0x000fc40003f64070 */
[----:B0-----:R-:W-:Y:S01]  /*a220*/  IADD3 R10, R2, 0x9c, RZ ;  /* 0x0000009c020a7810 */ /* 0x001fe20007ffe0ff */
[--C-:B------:R-:W-:Y:S01]  /*a230*/  @!P6 IMAD.IADD R13, R13, 0x1, -R22.reuse ;  /* 0x000000010d0de824 */ /* 0x100fe200078e0a16 */
[----:B------:R-:W-:Y:S01]  /*a240*/  ISETP.GT.U32.AND P6, PT, R22, R8, PT ;  /* 0x000000081600720c */ /* 0x000fe20003fc4070 */
[----:B------:R-:W-:Y:S01]  /*a250*/  IMAD.MOV.U32 R16, RZ, RZ, R11 ;  /* 0x000000ffff107224 */ /* 0x000fe200078e000b */
[----:B------:R-:W-:Y:S01]  /*a260*/  IABS R14, R10 ;  /* 0x0000000a000e7213 */ /* 0x000fe20000000000 */
[----:B------:R-:W-:Y:S01]  /*a270*/  IMAD.MOV R11, RZ, RZ, -R15 ;  /* 0x000000ffff0b7224 */ /* 0x000fe200078e0a0f */
[----:B------:R-:W-:Y:S01]  /*a280*/  IADD3 R15, R2, 0x9a, RZ ;  /* 0x0000009a020f7810 */ /* 0x000fe20007ffe0ff */
[----:B------:R-:W-:Y:S01]  /*a290*/  @!P5 IMAD.IADD R9, R9, 0x1, -R22 ;  /* 0x000000010909d824 */ /* 0x000fe200078e0a16 */
[----:B------:R-:W-:Y:S01]  /*a2a0*/  ISETP.GE.AND P5, PT, R5, RZ, PT ;  /* 0x000000ff0500720c */ /* 0x000fe20003fa6270 */
[----:B------:R-:W-:Y:S02]  /*a2b0*/  IMAD.MOV.U32 R5, RZ, RZ, R14 ;  /* 0x000000ffff057224 */ /* 0x000fe400078e000e */
[----:B------:R-:W-:Y:S01]  /*a2c0*/  @!P3 IMAD.IADD R12, R12, 0x1, -R22 ;  /* 0x000000010c0cb824 */ /* 0x000fe200078e0a16 */
[----:B------:R-:W-:Y:S01]  /*a2d0*/  ISETP.GE.AND P3, PT, R4, RZ, PT ;  /* 0x000000ff0400720c */ /* 0x000fe20003f66270 */
[----:B------:R-:W-:-:S04]  /*a2e0*/  IMAD.HI.U32 R4, R3, R5, RZ ;  /* 0x0000000503047227 */ /* 0x000fc800078e00ff */
[----:B------:R-:W-:Y:S02]  /*a2f0*/  @!P6 IMAD.IADD R8, R8, 0x1, -R22 ;  /* 0x000000010808e824 */ /* 0x000fe400078e0a16 */
[----:B------:R-:W-:Y:S02]  /*a300*/  IMAD.MOV R4, RZ, RZ, -R4 ;  /* 0x000000ffff047224 */ /* 0x000fe400078e0a04 */
[C---:B------:R-:W-:Y:S01]  /*a310*/  IMAD R6, R22.reuse, R11, R6 ;  /* 0x0000000b16067224 */ /* 0x040fe200078e0206 */
[C---:B------:R-:W-:Y:S01]  /*a320*/  ISETP.GT.U32.AND P6, PT, R22.reuse, R8, PT ;  /* 0x000000081600720c */ /* 0x040fe20003fc4070 */
[----:B------:R-:W-:Y:S01]  /*a330*/  @!P4 IMAD.MOV R16, RZ, RZ, -R16 ;  /* 0x000000ffff10c224 */ /* 0x000fe200078e0a10 */
[C---:B------:R-:W-:Y:S01]  /*a340*/  ISETP.GT.U32.AND P4, PT, R22.reuse, R12, PT ;  /* 0x0000000c1600720c */ /* 0x040fe20003f84070 */
[C---:B------:R-:W-:Y:S01]  /*a350*/  IMAD R5, R22.reuse, R4, R5 ;  /* 0x0000000416057224 */ /* 0x040fe200078e0205 */
[----:B------:R-:W-:Y:S01]  /*a360*/  IABS R4, R15 ;  /* 0x0000000f00047213 */ /* 0x000fe20000000000 */
[----:B------:R-:W-:Y:S01]  /*a370*/  @!P0 IMAD.MOV R9, RZ, RZ, -R9 ;  /* 0x000000ffff098224 */ /* 0x000fe200078e0a09 */
[----:B------:R-:W-:Y:S01]  /*a380*/  ISETP.GT.U32.AND P0, PT, R22, R6, PT ;  /* 0x000000061600720c */ /* 0x000fe20003f04070 */
[----:B------:R-:W-:Y:S01]  /*a390*/  @!P2 IMAD.MOV R13, RZ, RZ, -R13 ;  /* 0x000000ffff0da224 */ /* 0x000fe200078e0a0d */
[----:B------:R-:W-:Y:S01]  /*a3a0*/  STL [R1+0x10c], R16 ;  /* 0x00010c1001007387 */ /* 0x000fe20000100800 */
[----:B------:R-:W-:-:S03]  /*a3b0*/  IMAD.HI.U32 R14, R3, R7, RZ ;  /* 0x00000007030e7227 */ /* 0x000fc600078e00ff */
[----:B------:R-:W-:Y:S01]  /*a3c0*/  STL [R1+0xfc], R13 ;  /* 0x0000fc0d01007387 */ /* 0x000fe20000100800 */
[----:B------:R-:W-:Y:S01]  /*a3d0*/  @!P6 IMAD.IADD R8, R8, 0x1, -R22 ;  /* 0x000000010808e824 */ /* 0x000fe200078e0a16 */
[----:B------:R-:W-:Y:S01]  /*a3e0*/  ISETP.GT.U32.AND P6, PT, R22, R5, PT ;  /* 0x000000051600720c */ /* 0x000fe20003fc4070 */
[----:B------:R-:W-:Y:S01]  /*a3f0*/  IMAD.MOV R14, RZ, RZ, -R14 ;  /* 0x000000ffff0e7224 */ /* 0x000fe200078e0a0e */
[----:B------:R0:W-:Y:S01]  /*a400*/  STL [R1+0x100], R9 ;  /* 0x0001000901007387 */ /* 0x0001e20000100800 */
[--C-:B------:R-:W-:Y:S01]  /*a410*/  @!P4 IMAD.IADD R12, R12, 0x1, -R22.reuse ;  /* 0x000000010c0cc824 */ /* 0x100fe200078e0a16 */
[----:B------:R-:W-:Y:S01]  /*a420*/  ISETP.GE.AND P4, PT, R0, RZ, PT ;  /* 0x000000ff0000720c */ /* 0x000fe20003f86270 */
[----:B------:R-:W-:Y:S02]  /*a430*/  @!P0 IMAD.IADD R6, R6, 0x1, -R22 ;  /* 0x0000000106068824 */ /* 0x000fe400078e0a16 */
[----:B------:R-:W-:Y:S02]  /*a440*/  IMAD R7, R22, R14, R7 ;  /* 0x0000000e16077224 */ /* 0x000fe400078e0207 */
[----:B------:R-:W-:Y:S01]  /*a450*/  IMAD.HI.U32 R11, R3, R4, RZ ;  /* 0x00000004030b7227 */ /* 0x000fe200078e00ff */
[----:B0-----:R-:W-:-:S03]  /*a460*/  IADD3 R9, R2, 0x98, RZ ;  /* 0x0000009802097810 */ /* 0x001fc60007ffe0ff */
[----:B------:R-:W-:Y:S01]  /*a470*/  @!P6 IMAD.IADD R5, R5, 0x1, -R22 ;  /* 0x000000010505e824 */ /* 0x000fe200078e0a16 */
[C---:B------:R-:W-:Y:S01]  /*a480*/  ISETP.GT.U32.AND P6, PT, R22.reuse, R6, PT ;  /* 0x000000061600720c */ /* 0x040fe20003fc4070 */
[----:B------:R-:W-:Y:S01]  /*a490*/  IMAD.MOV.U32 R14, RZ, RZ, R12 ;  /* 0x000000ffff0e7224 */ /* 0x000fe200078e000c */
[----:B------:R-:W-:Y:S01]  /*a4a0*/  IABS R0, R9 ;  /* 0x0000000900007213 */ /* 0x000fe20000000000 */
[----:B------:R-:W-:Y:S01]  /*a4b0*/  IMAD.MOV R11, RZ, RZ, -R11 ;  /* 0x000000ffff0b7224 */ /* 0x000fe200078e0a0b */
[C---:B------:R-:W-:Y:S01]  /*a4c0*/  ISETP.GT.U32.AND P2, PT, R22.reuse, R7, PT ;  /* 0x000000071600720c */ /* 0x040fe20003f44070 */
[----:B------:R-:W-:Y:S01]  /*a4d0*/  @!P1 IMAD.MOV R14, RZ, RZ, -R14 ;  /* 0x000000ffff0e9224 */ /* 0x000fe200078e0a0e */
[----:B------:R-:W-:Y:S01]  /*a4e0*/  ISETP.GT.U32.AND P1, PT, R22, R5, PT ;  /* 0x000000051600720c */ /* 0x000fe20003f24070 */
[----:B------:R-:W-:-:S03]  /*a4f0*/  IMAD.HI.U32 R13, R3, R0, RZ ;  /* 0x00000000030d7227 */ /* 0x000fc600078e00ff */
[----:B------:R0:W-:Y:S01]  /*a500*/  STL [R1+0x104], R14 ;  /* 0x0001040e01007387 */ /* 0x0001e20000100800 */
[----:B------:R-:W-:Y:S02]  /*a510*/  IMAD.MOV R13, RZ, RZ, -R13 ;  /* 0x000000ffff0d7224 */ /* 0x000fe400078e0a0d */
[----:B------:R-:W-:Y:S02]  /*a520*/  @!P6 IMAD.IADD R6, R6, 0x1, -R22 ;  /* 0x000000010606e824 */ /* 0x000fe400078e0a16 */
[----:B------:R-:W-:Y:S01]  /*a530*/  IMAD R0, R22, R13, R0 ;  /* 0x0000000d16007224 */ /* 0x000fe200078e0200 */
[----:B------:R-:W-:Y:S01]  /*a540*/  IADD3 R13, R2, 0x92, RZ ;  /* 0x00000092020d7810 */ /* 0x000fe20007ffe0ff */
[----:B------:R-:W-:Y:S01]  /*a550*/  @!P2 IMAD.IADD R7, R7, 0x1, -R22 ;  /* 0x000000010707a824 */ /* 0x000fe200078e0a16 */
[----:B------:R-:W-:Y:S01]  /*a560*/  ISETP.GE.AND P2, PT, R10, RZ, PT ;  /* 0x000000ff0a00720c */ /* 0x000fe20003f46270 */
[C---:B------:R-:W-:Y:S01]  /*a570*/  IMAD R4, R22.reuse, R11, R4 ;  /* 0x0000000b16047224 */ /* 0x040fe200078e0204 */
[C---:B------:R-:W-:Y:S01]  /*a580*/  ISETP.GT.U32.AND P6, PT, R22.reuse, R0, PT ;  /* 0x000000001600720c */ /* 0x040fe20003fc4070 */
[----:B------:R-:W-:Y:S01]  /*a590*/  @!P5 IMAD.MOV R8, RZ, RZ, -R8 ;  /* 0x000000ffff08d224 */ /* 0x000fe200078e0a08 */
[----:B------:R-:W-:Y:S01]  /*a5a0*/  ISETP.GT.U32.AND P0, PT, R22, R7, PT ;  /* 0x000000071600720c */ /* 0x000fe20003f04070 */
[----:B------:R-:W-:Y:S01]  /*a5b0*/  @!P1 IMAD.IADD R5, R5, 0x1, -R22 ;  /* 0x0000000105059824 */ /* 0x000fe200078e0a16 */
[C---:B------:R-:W-:Y:S01]  /*a5c0*/  IADD3 R11, R2.reuse, 0x94, RZ ;  /* 0x00000094020b7810 */ /* 0x040fe20007ffe0ff */
[----:B------:R-:W-:Y:S01]  /*a5d0*/  @!P4 IMAD.MOV R6, RZ, RZ, -R6 ;  /* 0x000000ffff06c224 */ /* 0x000fe200078e0a06 */
[----:B------:R-:W-:Y:S01]  /*a5e0*/  IADD3 R10, R2, 0x96, RZ ;  /* 0x00000096020a7810 */ /* 0x000fe20007ffe0ff */
[----:B------:R-:W-:Y:S01]  /*a5f0*/  STL [R1+0xf8], R8 ;  /* 0x0000f80801007387 */ /* 0x000fe20000100800 */
[----:B0-----:R-:W-:-:S02]  /*a600*/  IABS R14, R11 ;  /* 0x0000000b000e7213 */ /* 0x001fc40000000000 */
[----:B------:R-:W-:Y:S01]  /*a610*/  IABS R12, R10 ;  /* 0x0000000a000c7213 */ /* 0x000fe20000000000 */
[----:B------:R-:W-:Y:S01]  /*a620*/  @!P2 IMAD.MOV R5, RZ, RZ, -R5 ;  /* 0x000000ffff05a224 */ /* 0x000fe200078e0a05 */
[----:B------:R-:W-:Y:S01]  /*a630*/  ISETP.GE.AND P1, PT, R15, RZ, PT ;  /* 0x000000ff0f00720c */ /* 0x000fe20003f26270 */
[--C-:B------:R-:W-:Y:S01]  /*a640*/  @!P6 IMAD.IADD R0, R0, 0x1, -R22.reuse ;  /* 0x000000010000e824 */ /* 0x100fe200078e0a16 */
[----:B------:R-:W-:Y:S01]  /*a650*/  ISETP.GE.AND P4, PT, R10, RZ, PT ;  /* 0x000000ff0a00720c */ /* 0x000fe20003f86270 */
[----:B------:R-:W-:Y:S01]  /*a660*/  IMAD.HI.U32 R17, R3, R14, RZ ;  /* 0x0000000e03117227 */ /* 0x000fe200078e00ff */
[----:B------:R-:W-:Y:S02]  /*a670*/  IADD3 R10, R2, 0x8c, RZ ;  /* 0x0000008c020a7810 */ /* 0x000fe40007ffe0ff */
[C---:B------:R-:W-:Y:S01]  /*a680*/  ISETP.GT.U32.AND P5, PT, R22.reuse, R0, PT ;  /* 0x000000001600720c */ /* 0x040fe20003fa4070 */
[----:B------:R-:W-:Y:S01]  /*a690*/  @!P0 IMAD.IADD R7, R7, 0x1, -R22 ;  /* 0x0000000107078824 */ /* 0x000fe200078e0a16 */
[----:B------:R-:W-:Y:S01]  /*a6a0*/  ISETP.GT.U32.AND P0, PT, R22, R4, PT ;  /* 0x000000041600720c */ /* 0x000fe20003f04070 */
[----:B------:R-:W-:Y:S01]  /*a6b0*/  IMAD.MOV R17, RZ, RZ, -R17 ;  /* 0x000000ffff117224 */ /* 0x000fe200078e0a11 */
[----:B------:R-:W-:Y:S01]  /*a6c0*/  ISETP.GE.AND P2, PT, R11, RZ, PT ;  /* 0x000000ff0b00720c */ /* 0x000fe20003f46270 */
[----:B------:R-:W-:-:S04]  /*a6d0*/  IMAD.HI.U32 R16, R3, R12, RZ ;  /* 0x0000000c03107227 */ /* 0x000fc800078e00ff */
[----:B------:R-:W-:Y:S01]  /*a6e0*/  IMAD R14, R22, R17, R14 ;  /* 0x00000011160e7224 */ /* 0x000fe200078e020e */
[----:B------:R-:W-:Y:S01]  /*a6f0*/  IADD3 R17, R2, 0x6c, RZ ;  /* 0x0000006c02117810 */ /* 0x000fe20007ffe0ff */
[----:B------:R-:W-:Y:S02]  /*a700*/  @!P3 IMAD.MOV R7, RZ, RZ, -R7 ;  /* 0x000000ffff07b224 */ /* 0x000fe400078e0a07 */
[----:B------:R-:W-:Y:S01]  /*a710*/  IMAD.MOV R15, RZ, RZ, -R16 ;  /* 0x000000ffff0f7224 */ /* 0x000fe200078e0a10 */
[----:B------:R-:W-:Y:S01]  /*a720*/  IABS R16, R13 ;  /* 0x0000000d00107213 */ /* 0x000fe20000000000 */
[--C-:B------:R-:W-:Y:S01]  /*a730*/  @!P5 IMAD.IADD R0, R0, 0x1, -R22.reuse ;  /* 0x000000010000d824 */ /* 0x100fe200078e0a16 */
[----:B------:R-:W-:Y:S01]  /*a740*/  ISETP.GT.U32.AND P5, PT, R22, R14, PT ;  /* 0x0000000e1600720c */ /* 0x000fe20003fa4070 */
[----:B------:R-:W-:Y:S01]  /*a750*/  @!P0 IMAD.IADD R4, R4, 0x1, -R22 ;  /* 0x0000000104048824 */ /* 0x000fe200078e0a16 */
[----:B------:R0:W-:Y:S01]  /*a760*/  STL [R1+0xf4], R7 ;  /* 0x0000f40701007387 */ /* 0x0001e20000100800 */
[----:B------:R-:W-:Y:S01]  /*a770*/  ISETP.GE.AND P0, PT, R9, RZ, PT ;  /* 0x000000ff0900720c */ /* 0x000fe20003f06270 */
[----:B------:R-:W-:-:S02]  /*a780*/  IMAD R12, R22, R15, R12 ;  /* 0x0000000f160c7224 */ /* 0x000fc400078e020c */
[----:B------:R1:W-:Y:S01]  /*a790*/  STL [R1+0xf0], R6 ;  /* 0x0000f00601007387 */ /* 0x0003e20000100800 */
[C---:B------:R-:W-:Y:S02]  /*a7a0*/  ISETP.GT.U32.AND P6, PT, R22.reuse, R4, PT ;  /* 0x000000041600720c */ /* 0x040fe40003fc4070 */
[----:B------:R-:W-:Y:S01]  /*a7b0*/  ISETP.GT.U32.AND P3, PT, R22, R12, PT ;  /* 0x0000000c1600720c */ /* 0x000fe20003f64070 */
[----:B------:R2:W-:Y:S01]  /*a7c0*/  STL [R1+0xec], R5 ;  /* 0x0000ec0501007387 */ /* 0x0005e20000100800 */
[----:B0-----:R-:W-:Y:S02]  /*a7d0*/  IMAD.MOV.U32 R7, RZ, RZ, R0 ;  /* 0x000000ffff077224 */ /* 0x001fe400078e0000 */
[----:B------:R-:W-:Y:S02]  /*a7e0*/  @!P5 IMAD.IADD R14, R14, 0x1, -R22 ;  /* 0x000000010e0ed824 */ /* 0x000fe400078e0a16 */
[----:B-1----:R-:W-:-:S03]  /*a7f0*/  IMAD.HI.U32 R6, R3, R16, RZ ;  /* 0x0000001003067227 */ /* 0x002fc600078e00ff */
[----:B------:R-:W-:Y:S01]  /*a800*/  ISETP.GT.U32.AND P5, PT, R22, R14, PT ;  /* 0x0000000e1600720c */ /* 0x000fe20003fa4070 */
[----:B------:R-:W-:Y:S01]  /*a810*/  IMAD.MOV R6, RZ, RZ, -R6 ;  /* 0x000000ffff067224 */ /* 0x000fe200078e0a06 */
[----:B--2---:R-:W-:Y:S01]  /*a820*/  IADD3 R5, R2, 0x90, RZ ;  /* 0x0000009002057810 */ /* 0x004fe20007ffe0ff */
[----:B------:R-:W-:Y:S02]  /*a830*/  @!P0 IMAD.MOV R7, RZ, RZ, -R7 ;  /* 0x000000ffff078224 */ /* 0x000fe400078e0a07 */
[----:B------:R-:W-:Y:S01]  /*a840*/  IMAD R6, R22, R6, R16 ;  /* 0x0000000616067224 */ /* 0x000fe200078e0210 */
[----:B------:R-:W-:Y:S01]  /*a850*/  IABS R9, R5 ;  /* 0x0000000500097213 */ /* 0x000fe20000000000 */
[--C-:B------:R-:W-:Y:S02]  /*a860*/  @!P3 IMAD.IADD R12, R12, 0x1, -R22.reuse ;  /* 0x000000010c0cb824 */ /* 0x100fe400078e0a16 */
[----:B------:R-:W-:Y:S01]  /*a870*/  @!P6 IMAD.IADD R4, R4, 0x1, -R22 ;  /* 0x000000010404e824 */ /* 0x000fe200078e0a16 */
[C---:B------:R-:W-:Y:S01]  /*a880*/  ISETP.GT.U32.AND P0, PT, R22.reuse, R6, PT ;  /* 0x000000061600720c */ /* 0x040fe20003f04070 */
[----:B------:R-:W-:Y:S01]  /*a890*/  IMAD.HI.U32 R0, R3, R9, RZ ;  /* 0x0000000903007227 */ /* 0x000fe200078e00ff */
[----:B------:R-:W-:-:S02]  /*a8a0*/  ISETP.GT.U32.AND P3, PT, R22, R12, PT ;  /* 0x0000000c1600720c */ /* 0x000fc40003f64070 */
[----:B------:R-:W-:Y:S01]  /*a8b0*/  ISETP.GE.AND P6, PT, R13, RZ, PT ;  /* 0x000000ff0d00720c */ /* 0x000fe20003fc6270 */
[----:B------:R-:W-:Y:S02]  /*a8c0*/  IMAD.MOV R0, RZ, RZ, -R0 ;  /* 0x000000ffff007224 */ /* 0x000fe400078e0a00 */
[----:B------:R-:W-:Y:S01]  /*a8d0*/  IMAD.MOV.U32 R8, RZ, RZ, R4 ;  /* 0x000000ffff087224 */ /* 0x000fe200078e0004 */
[----:B------:R-:W-:Y:S01]  /*a8e0*/  IADD3 R4, R2, 0x8e, RZ ;  /* 0x0000008e02047810 */ /* 0x000fe20007ffe0ff */
[----:B------:R-:W-:Y:S02]  /*a8f0*/  IMAD R9, R22, R0, R9 ;  /* 0x0000000016097224 */ /* 0x000fe400078e0209 */
[----:B------:R-:W-:Y:S01]  /*a900*/  @!P1 IMAD.MOV R8, RZ, RZ, -R8 ;  /* 0x000000ffff089224 */ /* 0x000fe200078e0a08 */
[----:B------:R-:W-:Y:S01]  /*a910*/  ISETP.GE.AND P1, PT, R5, RZ, PT ;  /* 0x000000ff0500720c */ /* 0x000fe20003f26270 */
[--C-:B------:R-:W-:Y:S01]  /*a920*/  @!P0 IMAD.IADD R6, R6, 0x1, -R22.reuse ;  /* 0x0000000106068824 */ /* 0x100fe200078e0a16 */
[----:B------:R-:W-:Y:S01]  /*a930*/  IABS R5, R4 ;  /* 0x0000000400057213 */ /* 0x000fe20000000000 */
[--C-:B------:R-:W-:Y:S01]  /*a940*/  @!P5 IMAD.IADD R14, R14, 0x1, -R22.reuse ;  /* 0x000000010e0ed824 */ /* 0x100fe200078e0a16 */
[C---:B------:R-:W-:Y:S01]  /*a950*/  ISETP.GT.U32.AND P5, PT, R22.reuse, R9, PT ;  /* 0x000000091600720c */ /* 0x040fe20003fa4070 */
[----:B------:R0:W-:Y:S01]  /*a960*/  STL [R1+0xc8], R8 ;  /* 0x0000c80801007387 */ /* 0x0001e20000100800 */
[----:B------:R-:W-:Y:S01]  /*a970*/  ISETP.GT.U32.AND P0, PT, R22, R6, PT ;  /* 0x000000061600720c */ /* 0x000fe20003f04070 */
[----:B------:R-:W-:Y:S01]  /*a980*/  @!P3 IMAD.IADD R12, R12, 0x1, -R22 ;  /* 0x000000010c0cb824 */ /* 0x000fe200078e0a16 */
[----:B------:R-:W-:Y:S01]  /*a990*/  ISETP.GE.AND P3, PT, R4, RZ, PT ;  /* 0x000000ff0400720c */ /* 0x000fe20003f66270 */
[----:B------:R1:W-:Y:S01]  /*a9a0*/  STL [R1+0xb4], R7 ;  /* 0x0000b40701007387 */ /* 0x0003e20000100800 */
[----:B------:R-:W-:Y:S01]  /*a9b0*/  IADD3 R4, R2, 0x8a, RZ ;  /* 0x0000008a02047810 */ /* 0x000fe20007ffe0ff */
[----:B------:R-:W-:-:S02]  /*a9c0*/  IMAD.MOV.U32 R13, RZ, RZ, R12 ;  /* 0x000000ffff0d7224 */ /* 0x000fc400078e000c */
[----:B------:R-:W-:Y:S01]  /*a9d0*/  IMAD.MOV.U32 R12, RZ, RZ, R14 ;  /* 0x000000ffff0c7224 */ /* 0x000fe200078e000e */
[----:B------:R-:W-:Y:S01]  /*a9e0*/  IABS R0, R4 ;  /* 0x0000000400007213 */ /* 0x000fe20000000000 */
[----:B0-----:R-:W-:Y:S01]  /*a9f0*/  IMAD.HI.U32 R8, R3, R5, RZ ;  /* 0x0000000503087227 */ /* 0x001fe200078e00ff */
[----:B-1----:R-:W-:-:S03]  /*aa00*/  IABS R7, R10 ;  /* 0x0000000a00077213 */ /* 0x002fc60000000000 */
[----:B------:R-:W-:Y:S02]  /*aa10*/  IMAD.MOV R8, RZ, RZ, -R8 ;  /* 0x000000ffff087224 */ /* 0x000fe400078e0a08 */
[----:B------:R-:W-:Y:S02]  /*aa20*/  @!P5 IMAD.IADD R9, R9, 0x1, -R22 ;  /* 0x000000010909d824 */ /* 0x000fe400078e0a16 */
[----:B------:R-:W-:-:S03]  /*aa30*/  IMAD.HI.U32 R11, R3, R7, RZ ;  /* 0x00000007030b7227 */ /* 0x000fc600078e00ff */
[C---:B------:R-:W-:Y:S01]  /*aa40*/  ISETP.GT.U32.AND P5, PT, R22.reuse, R9, PT ;  /* 0x000000091600720c */ /* 0x040fe20003fa4070 */
[----:B------:R-:W-:Y:S02]  /*aa50*/  IMAD.MOV R11, RZ, RZ, -R11 ;  /* 0x000000ffff0b7224 */ /* 0x000fe400078e0a0b */
[----:B------:R-:W-:Y:S02]  /*aa60*/  IMAD R5, R22, R8, R5 ;  /* 0x0000000816057224 */ /* 0x000fe400078e0205 */
[----:B------:R-:W-:Y:S01]  /*aa70*/  @!P2 IMAD.MOV R12, RZ, RZ, -R12 ;  /* 0x000000ffff0ca224 */ /* 0x000fe200078e0a0c */
[----:B------:R-:W-:Y:S01]  /*aa80*/  ISETP.GE.AND P2, PT, R4, RZ, PT ;  /* 0x000000ff0400720c */ /* 0x000fe20003f46270 */
[----:B------:R-:W-:Y:S01]  /*aa90*/  @!P0 IMAD.IADD R6, R6, 0x1, -R22 ;  /* 0x0000000106068824 */ /* 0x000fe200078e0a16 */
[C---:B------:R-:W-:Y:S01]  /*aaa0*/  ISETP.GT.U32.AND P0, PT, R22.reuse, R5, PT ;  /* 0x000000051600720c */ /* 0x040fe20003f04070 */
[----:B------:R-:W-:Y:S02]  /*aab0*/  IMAD R4, R22, R11, R7 ;  /* 0x0000000b16047224 */ /* 0x000fe400078e0207 */
[----:B------:R-:W-:-:S04]  /*aac0*/  IMAD.HI.U32 R7, R3, R0, RZ ;  /* 0x0000000003077227 */ /* 0x000fc800078e00ff */
[----:B------:R-:W-:Y:S02]  /*aad0*/  IMAD.MOV.U32 R8, RZ, RZ, R6 ;  /* 0x000000ffff087224 */ /* 0x000fe400078e0006 */
[----:B------:R-:W-:Y:S01]  /*aae0*/  IMAD.MOV R6, RZ, RZ, -R7 ;  /* 0x000000ffff067224 */ /* 0x000fe200078e0a07 */
[----:B------:R-:W-:Y:S01]  /*aaf0*/  IADD3 R7, R2, 0x86, RZ ;  /* 0x0000008602077810 */ /* 0x000fe20007ffe0ff */
[----:B------:R-:W-:Y:S01]  /*ab00*/  @!P6 IMAD.MOV R8, RZ, RZ, -R8 ;  /* 0x000000ffff08e224 */ /* 0x000fe200078e0a08 */
[C---:B------:R-:W-:Y:S01]  /*ab10*/  ISETP.GT.U32.AND P6, PT, R22.reuse, R4, PT ;  /* 0x000000041600720c */ /* 0x040fe20003fc4070 */
[----:B------:R-:W-:Y:S01]  /*ab20*/  IMAD R6, R22, R6, R0 ;  /* 0x0000000616067224 */ /* 0x000fe200078e0200 */
[----:B------:R-:W-:Y:S01]  /*ab30*/  IADD3 R0, R2, 0x84, RZ ;  /* 0x0000008402007810 */ /* 0x000fe20007ffe0ff */
[--C-:B------:R-:W-:Y:S02]  /*ab40*/  @!P5 IMAD.IADD R9, R9, 0x1, -R22.reuse ;  /* 0x000000010909d824 */ /* 0x100fe400078e0a16 */
[----:B------:R-:W-:Y:S01]  /*ab50*/  @!P4 IMAD.MOV R13, RZ, RZ, -R13 ;  /* 0x000000ffff0dc224 */ /* 0x000fe200078e0a0d */
[----:B------:R-:W-:Y:S01]  /*ab60*/  ISETP.GT.U32.AND P5, PT, R22, R6, PT ;  /* 0x000000061600720c */ /* 0x000fe20003fa4070 */
[----:B------:R-:W-:Y:S01]  /*ab70*/  @!P0 IMAD.IADD R5, R5, 0x1, -R22 ;  /* 0x0000000105058824 */ /* 0x000fe200078e0a16 */
[----:B------:R-:W-:Y:S01]  /*ab80*/  ISETP.GE.AND P4, PT, R10, RZ, PT ;  /* 0x000000ff0a00720c */ /* 0x000fe20003f86270 */
[----:B------:R-:W-:Y:S01]  /*ab90*/  IMAD.MOV.U32 R14, RZ, RZ, R9 ;  /* 0x000000ffff0e7224 */ /* 0x000fe200078e0009 */
[----:B------:R0:W-:Y:S01]  /*aba0*/  STL [R1+0xb8], R13 ;  /* 0x0000b80d01007387 */ /* 0x0001e20000100800 */
[----:B------:R-:W-:-:S02]  /*abb0*/  IABS R11, R0 ;  /* 0x00000000000b7213 */ /* 0x000fc40000000000 */
[----:B------:R-:W-:Y:S01]  /*abc0*/  ISETP.GT.U32.AND P0, PT, R22, R5, PT ;  /* 0x000000051600720c */ /* 0x000fe20003f04070 */
[----:B------:R-:W-:Y:S01]  /*abd0*/  @!P6 IMAD.IADD R4, R4, 0x1, -R22 ;  /* 0x000000010404e824 */ /* 0x000fe200078e0a16 */
[----:B------:R1:W-:Y:S01]  /*abe0*/  STL [R1+0xdc], R12 ;  /* 0x0000dc0c01007387 */ /* 0x0003e20000100800 */
[----:B------:R-:W-:-:S03]  /*abf0*/  @!P1 IMAD.MOV R14, RZ, RZ, -R14 ;  /* 0x000000ffff0e9224 */ /* 0x000fc600078e0a0e */
[----:B------:R2:W-:Y:S01]  /*ac00*/  STL [R1+0xe4], R8 ;  /* 0x0000e40801007387 */ /* 0x0005e20000100800 */
[----:B0-----:R-:W-:Y:S01]  /*ac10*/  IADD3 R13, R2, 0x88, RZ ;  /* 0x00000088020d7810 */ /* 0x001fe20007ffe0ff */
[--C-:B------:R-:W-:Y:S01]  /*ac20*/  @!P5 IMAD.IADD R6, R6, 0x1, -R22.reuse ;  /* 0x000000010606d824 */ /* 0x100fe200078e0a16 */
[C---:B------:R-:W-:Y:S01]  /*ac30*/  ISETP.GT.U32.AND P6, PT, R22.reuse, R4, PT ;  /* 0x000000041600720c */ /* 0x040fe20003fc4070 */
[----:B------:R0:W-:Y:S01]  /*ac40*/  STL [R1+0xe0], R14 ;  /* 0x0000e00e01007387 */ /* 0x0001e20000100800 */
[----:B------:R-:W-:Y:S02]  /*ac50*/  ISETP.GE.AND P1, PT, R13, RZ, PT ;  /* 0x000000ff0d00720c */ /* 0x000fe40003f26270 */
[----:B-1----:R-:W-:Y:S01]  /*ac60*/  IABS R12, R7 ;  /* 0x00000007000c7213 */ /* 0x002fe20000000000 */
[----:B------:R-:W-:Y:S01]  /*ac70*/  @!P0 IMAD.IADD R5, R5, 0x1, -R22 ;  /* 0x0000000105058824 */ /* 0x000fe200078e0a16 */
[----:B------:R-:W-:Y:S02]  /*ac80*/  ISETP.GT.U32.AND P5, PT, R22, R6, PT ;  /* 0x000000061600720c */ /* 0x000fe40003fa4070 */
[----:B--2---:R-:W-:Y:S01]  /*ac90*/  IABS R8, R13 ;  /* 0x0000000d00087213 */ /* 0x004fe20000000000 */
[----:B------:R-:W-:Y:S01]  /*aca0*/  IMAD.HI.U32 R9, R3, R12, RZ ;  /* 0x0000000c03097227 */ /* 0x000fe200078e00ff */
[----:B------:R-:W-:-:S03]  /*acb0*/  ISETP.GE.AND P0, PT, R7, RZ, PT ;  /* 0x000000ff0700720c */ /* 0x000fc60003f06270 */
[----:B------:R-:W-:-:S04]  /*acc0*/  IMAD.HI.U32 R10, R3, R8, RZ ;  /* 0x00000008030a7227 */ /* 0x000fc800078e00ff */
[----:B------:R-:W-:-:S04]  /*acd0*/  IMAD.HI.U32 R13, R3, R11, RZ ;  /* 0x0000000b030d7227 */ /* 0x000fc800078e00ff */
[----:B------:R-:W-:Y:S02]  /*ace0*/  IMAD.MOV R10, RZ, RZ, -R10 ;  /* 0x000000ffff0a7224 */ /* 0x000fe400078e0a0a */
[----:B------:R-:W-:Y:S02]  /*acf0*/  IMAD.MOV R9, RZ, RZ, -R9 ;  /* 0x000000ffff097224 */ /* 0x000fe400078e0a09 */
[----:B------:R-:W-:Y:S02]  /*ad00*/  IMAD.MOV R7, RZ, RZ, -R13 ;  /* 0x000000ffff077224 */ /* 0x000fe400078e0a0d */
[----:B------:R-:W-:Y:S01]  /*ad10*/  IMAD R8, R22, R10, R8 ;  /* 0x0000000a16087224 */ /* 0x000fe200078e0208 */
[----:B------:R-:W-:Y:S01]  /*ad20*/  IADD3 R10, R2, 0x7e, RZ ;  /* 0x0000007e020a7810 */ /* 0x000fe20007ffe0ff */
[----:B------:R-:W-:Y:S02]  /*ad30*/  IMAD R12, R22, R9, R12 ;  /* 0x00000009160c7224 */ /* 0x000fe400078e020c */
[----:B------:R-:W-:Y:S01]  /*ad40*/  IMAD.MOV.U32 R15, RZ, RZ, R5 ;  /* 0x000000ffff0f7224 */ /* 0x000fe200078e0005 */
[----:B------:R-:W-:Y:S01]  /*ad50*/  IADD3 R5, R2, 0x82, RZ ;  /* 0x0000008202057810 */ /* 0x000fe20007ffe0ff */
[----:B------:R-:W-:Y:S01]  /*ad60*/  @!P6 IMAD.IADD R4, R4, 0x1, -R22 ;  /* 0x000000010404e824 */ /* 0x000fe200078e0a16 */
[C---:B------:R-:W-:Y:S01]  /*ad70*/  ISETP.GT.U32.AND P6, PT, R22.reuse, R8, PT ;  /* 0x000000081600720c */ /* 0x040fe20003fc4070 */
[----:B------:R-:W-:-:S02]  /*ad80*/  IMAD R11, R22, R7, R11 ;  /* 0x00000007160b7224 */ /* 0x000fc400078e020b */
[----:B------:R-:W-:Y:S01]  /*ad90*/  @!P3 IMAD.MOV R15, RZ, RZ, -R15 ;  /* 0x000000ffff0fb224 */ /* 0x000fe200078e0a0f */
[----:B------:R-:W-:Y:S01]  /*ada0*/  ISETP.GT.U32.AND P3, PT, R22, R12, PT ;  /* 0x0000000c1600720c */ /* 0x000fe20003f64070 */
[----:B0-----:R-:W-:Y:S01]  /*adb0*/  IMAD.MOV.U32 R14, RZ, RZ, R4 ;  /* 0x000000ffff0e7224 */ /* 0x001fe200078e0004 */
[----:B------:R-:W-:Y:S01]  /*adc0*/  IABS R4, R5 ;  /* 0x0000000500047213 */ /* 0x000fe20000000000 */
[----:B------:R-:W-:Y:S01]  /*add0*/  @!P5 IMAD.IADD R6, R6, 0x1, -R22 ;  /* 0x000000010606d824 */ /* 0x000fe200078e0a16 */
[----:B------:R-:W-:Y:S01]  /*ade0*/  ISETP.GT.U32.AND P5, PT, R22, R11, PT ;  /* 0x0000000b1600720c */ /* 0x000fe20003fa4070 */
[----:B------:R-:W-:Y:S01]  /*adf0*/  @!P4 IMAD.MOV R14, RZ, RZ, -R14 ;  /* 0x000000ffff0ec224 */ /* 0x000fe200078e0a0e */
[----:B------:R-:W-:Y:S01]  /*ae00*/  STL [R1+0xcc], R15 ;  /* 0x0000cc0f01007387 */ /* 0x000fe20000100800 */
[----:B------:R-:W-:Y:S01]  /*ae10*/  ISETP.GE.AND P4, PT, R0, RZ, PT ;  /* 0x000000ff0000720c */ /* 0x000fe20003f86270 */
[----:B------:R-:W-:Y:S02]  /*ae20*/  IMAD.MOV.U32 R7, RZ, RZ, R6 ;  /* 0x000000ffff077224 */ /* 0x000fe400078e0006 */
[----:B------:R0:W-:Y:S01]  /*ae30*/  STL [R1+0xd8], R14 ;  /* 0x0000d80e01007387 */ /* 0x0001e20000100800 */
[--C-:B------:R-:W-:Y:S01]  /*ae40*/  @!P6 IMAD.IADD R8, R8, 0x1, -R22.reuse ;  /* 0x000000010808e824 */ /* 0x100fe200078e0a16 */
[----:B------:R-:W-:Y:S01]  /*ae50*/  ISETP.GE.AND P6, PT, R5, RZ, PT ;  /* 0x000000ff0500720c */ /* 0x000fe20003fc6270 */
[----:B------:R-:W-:-:S02]  /*ae60*/  @!P3 IMAD.IADD R12, R12, 0x1, -R22 ;  /* 0x000000010c0cb824 */ /* 0x000fc400078e0a16 */
[----:B------:R-:W-:Y:S01]  /*ae70*/  IMAD.HI.U32 R5, R3, R4, RZ ;  /* 0x0000000403057227 */ /* 0x000fe200078e00ff */
[----:B------:R-:W-:-:S03]  /*ae80*/  ISETP.GT.U32.AND P3, PT, R22, R8, PT ;  /* 0x000000081600720c */ /* 0x000fc60003f64070 */
[----:B------:R-:W-:Y:S01]  /*ae90*/  @!P5 IMAD.IADD R11, R11, 0x1, -R22 ;  /* 0x000000010b0bd824 */ /* 0x000fe200078e0a16 */
[----:B0-----:R-:W-:Y:S01]  /*aea0*/  IADD3 R14, R2, 0x80, RZ ;  /* 0x00000080020e7810 */ /* 0x001fe20007ffe0ff */
[----:B------:R-:W-:Y:S01]  /*aeb0*/  IMAD.MOV R5, RZ, RZ, -R5 ;  /* 0x000000ffff057224 */ /* 0x000fe200078e0a05 */
[C---:B------:R-:W-:Y:S01]  /*aec0*/  ISETP.GT.U32.AND P5, PT, R22.reuse, R12, PT ;  /* 0x0000000c1600720c */ /* 0x040fe20003fa4070 */
[----:B------:R-:W-:Y:S01]  /*aed0*/  @!P2 IMAD.MOV R7, RZ, RZ, -R7 ;  /* 0x000000ffff07a224 */ /* 0x000fe200078e0a07 */
[----:B------:R-:W-:Y:S01]  /*aee0*/  IABS R0, R14 ;  /* 0x0000000e00007213 */ /* 0x000fe20000000000 */
[----:B------:R-:W-:Y:S01]  /*aef0*/  IMAD R4, R22, R5, R4 ;  /* 0x0000000516047224 */ /* 0x000fe200078e0204 */
[----:B------:R-:W-:Y:S02]  /*af00*/  IADD3 R5, R2, 0x7c, RZ ;  /* 0x0000007c02057810 */ /* 0x000fe40007ffe0ff */
[----:B------:R0:W-:Y:S01]  /*af10*/  STL [R1+0x3f0], R7 ;  /* 0x0003f00701007387 */ /* 0x0001e20000100800 */
[----:B------:R-:W-:Y:S01]  /*af20*/  IMAD.HI.U32 R6, R3, R0, RZ ;  /* 0x0000000003067227 */ /* 0x000fe200078e00ff */
[----:B------:R-:W-:-:S02]  /*af30*/  IABS R13, R5 ;  /* 0x00000005000d7213 */ /* 0x000fc40000000000 */
[----:B------:R-:W-:Y:S01]  /*af40*/  ISETP.GT.U32.AND P2, PT, R22, R11, PT ;  /* 0x0000000b1600720c */ /* 0x000fe20003f44070 */
[----:B------:R-:W-:Y:S02]  /*af50*/  IMAD.MOV R6, RZ, RZ, -R6 ;  /* 0x000000ffff067224 */ /* 0x000fe400078e0a06 */
[----:B------:R-:W-:Y:S01]  /*af60*/  @!P3 IMAD.IADD R8, R8, 0x1, -R22 ;  /* 0x000000010808b824 */ /* 0x000fe200078e0a16 */
[C---:B------:R-:W-:Y:S01]  /*af70*/  ISETP.GT.U32.AND P3, PT, R22.reuse, R4, PT ;  /* 0x000000041600720c */ /* 0x040fe20003f64070 */
[----:B------:R-:W-:Y:S01]  /*af80*/  IMAD R0, R22, R6, R0 ;  /* 0x0000000616007224 */ /* 0x000fe200078e0200 */
[----:B0-----:R-:W-:Y:S01]  /*af90*/  IABS R7, R10 ;  /* 0x0000000a00077213 */ /* 0x001fe20000000000 */
[----:B------:R-:W-:Y:S01]  /*afa0*/  @!P5 IMAD.IADD R12, R12, 0x1, -R22 ;  /* 0x000000010c0cd824 */ /* 0x000fe200078e0a16 */
[----:B------:R-:W-:Y:S01]  /*afb0*/  IADD3 R6, R2, 0x7a, RZ ;  /* 0x0000007a02067810 */ /* 0x000fe20007ffe0ff */
[----:B------:R-:W-:Y:S01]  /*afc0*/  IMAD.MOV.U32 R16, RZ, RZ, R8 ;  /* 0x000000ffff107224 */ /* 0x000fe200078e0008 */
[----:B------:R-:W-:Y:S01]  /*afd0*/  ISETP.GT.U32.AND P5, PT, R22, R0, PT ;  /* 0x000000001600720c */ /* 0x000fe20003fa4070 */
[----:B------:R-:W-:Y:S01]  /*afe0*/  IMAD.HI.U32 R9, R3, R7, RZ ;  /* 0x0000000703097227 */ /* 0x000fe200078e00ff */
[----:B------:R-:W-:-:S03]  /*aff0*/  IABS R15, R6 ;  /* 0x00000006000f7213 */ /* 0x000fc60000000000 */
[----:B------:R-:W-:Y:S02]  /*b000*/  IMAD.MOV.U32 R8, RZ, RZ, R13 ;  /* 0x000000ffff087224 */ /* 0x000fe400078e000d */
[----:B------:R-:W-:Y:S02]  /*b010*/  @!P3 IMAD.IADD R4, R4, 0x1, -R22 ;  /* 0x000000010404b824 */ /* 0x000fe400078e0a16 */
[----:B------:R-:W-:Y:S01]  /*b020*/  @!P1 IMAD.MOV R16, RZ, RZ, -R16 ;  /* 0x000000ffff109224 */ /* 0x000fe200078e0a10 */
[----:B------:R-:W-:Y:S01]  /*b030*/  ISETP.GE.AND P1, PT, R10, RZ, PT ;  /* 0x000000ff0a00720c */ /* 0x000fe20003f26270 */
[----:B------:R-:W-:Y:S01]  /*b040*/  IMAD.MOV R9, RZ, RZ, -R9 ;  /* 0x000000ffff097224 */ /* 0x000fe200078e0a09 */
[----:B------:R-:W-:Y:S01]  /*b050*/  ISETP.GT.U32.AND P3, PT, R22, R4, PT ;  /* 0x000000041600720c */ /* 0x000fe20003f64070 */
[----:B------:R-:W-:Y:S01]  /*b060*/  @!P5 IMAD.IADD R0, R0, 0x1, -R22 ;  /* 0x000000010000d824 */ /* 0x000fe200078e0a16 */
[----:B------:R-:W-:Y:S01]  /*b070*/  STL [R1+0xd4], R16 ;  /* 0x0000d41001007387 */ /* 0x000fe20000100800 */
[----:B------:R-:W-:-:S03]  /*b080*/  IMAD.HI.U32 R10, R3, R8, RZ ;  /* 0x00000008030a7227 */ /* 0x000fc600078e00ff */
[C---:B------:R-:W-:Y:S01]  /*b090*/  ISETP.GT.U32.AND P5, PT, R22.reuse, R0, PT ;  /* 0x000000001600720c */ /* 0x040fe20003fa4070 */
[----:B------:R-:W-:Y:S02]  /*b0a0*/  IMAD R7, R22, R9, R7 ;  /* 0x0000000916077224 */ /* 0x000fe400078e0207 */
[----:B------:R-:W-:Y:S02]  /*b0b0*/  IMAD.MOV R10, RZ, RZ, -R10 ;  /* 0x000000ffff0a7224 */ /* 0x000fe400078e0a0a */
[----:B------:R-:W-:Y:S01]  /*b0c0*/  @!P2 IMAD.IADD R11, R11, 0x1, -R22 ;  /* 0x000000010b0ba824 */ /* 0x000fe200078e0a16 */
[----:B------:R-:W-:Y:S01]  /*b0d0*/  ISETP.GE.AND P2, PT, R14, RZ, PT ;  /* 0x000000ff0e00720c */ /* 0x000fe20003f46270 */
[----:B------:R-:W-:Y:S01]  /*b0e0*/  @!P0 IMAD.MOV R12, RZ, RZ, -R12 ;  /* 0x000000ffff0c8224 */ /* 0x000fe200078e0a0c */
[C---:B------:R-:W-:Y:S01]  /*b0f0*/  ISETP.GT.U32.AND P0, PT, R22.reuse, R7, PT ;  /* 0x000000071600720c */ /* 0x040fe20003f04070 */
[----:B------:R-:W-:Y:S01]  /*b100*/  IMAD R8, R22, R10, R8 ;  /* 0x0000000a16087224 */ /* 0x000fe200078e0208 */
[----:B------:R-:W-:Y:S01]  /*b110*/  IADD3 R10, R2, 0x78, RZ ;  /* 0x00000078020a7810 */ /* 0x000fe20007ffe0ff */
[----:B------:R-:W-:Y:S01]  /*b120*/  @!P4 IMAD.MOV R11, RZ, RZ, -R11 ;  /* 0x000000ffff0bc224 */ /* 0x000fe200078e0a0b */
[----:B------:R-:W-:Y:S01]  /*b130*/  STL [R1+0xbc], R12 ;  /* 0x0000bc0c01007387 */ /* 0x000fe20000100800 */
[--C-:B------:R-:W-:Y:S01]  /*b140*/  @!P3 IMAD.IADD R4, R4, 0x1, -R22.reuse ;  /* 0x000000010404b824 */ /* 0x100fe200078e0a16 */
[----:B------:R-:W-:Y:S01]  /*b150*/  ISETP.GE.AND P4, PT, R5, RZ, PT ;  /* 0x000000ff0500720c */ /* 0x000fe20003f86270 */
[----:B------:R-:W-:Y:S01]  /*b160*/  @!P5 IMAD.IADD R0, R0, 0x1, -R22 ;  /* 0x000000010000d824 */ /* 0x000fe200078e0a16 */
[----:B------:R-:W-:Y:S01]  /*b170*/  ISETP.GT.U32.AND P5, PT, R22, R8, PT ;  /* 0x000000081600720c */ /* 0x000fe20003fa4070 */
[----:B------:R0:W-:Y:S01]  /*b180*/  STL [R1+0xc0], R11 ;  /* 0x0000c00b01007387 */ /* 0x0001e20000100800 */
[----:B------:R-:W-:Y:S01]  /*b190*/  IMAD.HI.U32 R9, R3, R15, RZ ;  /* 0x0000000f03097227 */ /* 0x000fe200078e00ff */
[----:B------:R-:W-:-:S02]  /*b1a0*/  IABS R5, R10 ;  /* 0x0000000a00057213 */ /* 0x000fc40000000000 */
[----:B------:R-:W-:Y:S01]  /*b1b0*/  ISETP.GE.AND P3, PT, R6, RZ, PT ;  /* 0x000000ff0600720c */ /* 0x000fe20003f66270 */
[----:B------:R-:W-:Y:S01]  /*b1c0*/  IMAD.MOV R9, RZ, RZ, -R9 ;  /* 0x000000ffff097224 */ /* 0x000fe200078e0a09 */
[----:B------:R-:W-:Y:S01]  /*b1d0*/  IADD3 R6, R2, 0x74, RZ ;  /* 0x0000007402067810 */ /* 0x000fe20007ffe0ff */
[----:B------:R-:W-:Y:S02]  /*b1e0*/  @!P0 IMAD.IADD R7, R7, 0x1, -R22 ;  /* 0x0000000107078824 */ /* 0x000fe400078e0a16 */
[----:B------:R-:W-:Y:S01]  /*b1f0*/  IMAD R15, R22, R9, R15 ;  /* 0x00000009160f7224 */ /* 0x000fe200078e020f */
[----:B------:R-:W-:Y:S01]  /*b200*/  IADD3 R9, R2, 0x76, RZ ;  /* 0x0000007602097810 */ /* 0x000fe20007ffe0ff */
[----:B0-----:R-:W-:Y:S01]  /*b210*/  IMAD.MOV.U32 R11, RZ, RZ, R4 ;  /* 0x000000ffff0b7224 */ /* 0x001fe200078e0004 */
[----:B------:R-:W-:Y:S01]  /*b220*/  IABS R12, R6 ;  /* 0x00000006000c7213 */ /* 0x000fe20000000000 */
[----:B------:R-:W-:Y:S01]  /*b230*/  @!P5 IMAD.IADD R8, R8, 0x1, -R22 ;  /* 0x000000010808d824 */ /* 0x000fe200078e0a16 */
[----:B------:R-:W-:Y:S01]  /*b240*/  IABS R14, R9 ;  /* 0x00000009000e7213 */ /* 0x000fe20000000000 */
[----:B------:R-:W-:Y:S01]  /*b250*/  @!P6 IMAD.MOV R11, RZ, RZ, -R11 ;  /* 0x000000ffff0be224 */ /* 0x000fe200078e0a0b */
[C---:B------:R-:W-:Y:S01]  /*b260*/  ISETP.GT.U32.AND P6, PT, R22.reuse, R7, PT ;  /* 0x000000071600720c */ /* 0x040fe20003fc4070 */
[----:B------:R-:W-:Y:S01]  /*b270*/  IMAD.HI.U32 R4, R3, R5, RZ ;  /* 0x0000000503047227 */ /* 0x000fe200078e00ff */
[----:B------:R-:W-:-:S02]  /*b280*/  ISETP.GT.U32.AND P0, PT, R22, R15, PT ;  /* 0x0000000f1600720c */ /* 0x000fc40003f04070 */
[----:B------:R0:W-:Y:S01]  /*b290*/  STL [R1+0xc4], R11 ;  /* 0x0000c40b01007387 */ /* 0x0001e20000100800 */
[----:B------:R-:W-:Y:S01]  /*b2a0*/  IMAD.MOV R4, RZ, RZ, -R4 ;  /* 0x000000ffff047224 */ /* 0x000fe200078e0a04 */
[----:B------:R-:W-:-:S03]  /*b2b0*/  ISETP.GE.AND P5, PT, R10, RZ, PT ;  /* 0x000000ff0a00720c */ /* 0x000fc60003fa6270 */
[----:B------:R-:W-:Y:S02]  /*b2c0*/  IMAD R5, R22, R4, R5 ;  /* 0x0000000416057224 */ /* 0x000fe400078e0205 */
[----:B------:R-:W-:-:S04]  /*b2d0*/  IMAD.HI.U32 R4, R3, R12, RZ ;  /* 0x0000000c03047227 */ /* 0x000fc800078e00ff */
[----:B0-----:R-:W-:Y:S02]  /*b2e0*/  IMAD.MOV.U32 R11, RZ, RZ, R0 ;  /* 0x000000ffff0b7224 */ /* 0x001fe400078e0000 */
[----:B------:R-:W-:-:S04]  /*b2f0*/  IMAD.HI.U32 R0, R3, R14, RZ ;  /* 0x0000000e03007227 */ /* 0x000fc800078e00ff */
[----:B------:R-:W-:Y:S01]  /*b300*/  @!P2 IMAD.MOV R11, RZ, RZ, -R11 ;  /* 0x000000ffff0ba224 */ /* 0x000fe200078e0a0b */
[C---:B------:R-:W-:Y:S01]  /*b310*/  ISETP.GT.U32.AND P2, PT, R22.reuse, R8, PT ;  /* 0x000000081600720c */ /* 0x040fe20003f44070 */
[----:B------:R-:W-:Y:S02]  /*b320*/  IMAD.MOV R0, RZ, RZ, -R0 ;  /* 0x000000ffff007224 */ /* 0x000fe400078e0a00 */
[--C-:B------:R-:W-:Y:S01]  /*b330*/  @!P6 IMAD.IADD R7, R7, 0x1, -R22.reuse ;  /* 0x000000010707e824 */ /* 0x100fe200078e0a16 */
[----:B------:R0:W-:Y:S01]  /*b340*/  STL [R1+0x3ac], R11 ;  /* 0x0003ac0b01007387 */ /* 0x0001e20000100800 */
[----:B------:R-:W-:Y:S01]  /*b350*/  @!P0 IMAD.IADD R15, R15, 0x1, -R22 ;  /* 0x000000010f0f8824 */ /* 0x000fe200078e0a16 */
[----:B------:R-:W-:Y:S01]  /*b360*/  ISETP.GE.AND P6, PT, R9, RZ, PT ;  /* 0x000000ff0900720c */ /* 0x000fe20003fc6270 */
[----:B------:R-:W-:Y:S01]  /*b370*/  IMAD R14, R22, R0, R14 ;  /* 0x00000000160e7224 */ /* 0x000fe200078e020e */
[----:B------:R-:W-:Y:S01]  /*b380*/  IADD3 R0, R2, 0x72, RZ ;  /* 0x0000007202007810 */ /* 0x000fe20007ffe0ff */
[----:B------:R-:W-:Y:S01]  /*b390*/  IMAD.MOV.U32 R13, RZ, RZ, R7 ;  /* 0x000000ffff0d7224 */ /* 0x000fe200078e0007 */
[----:B------:R-:W-:Y:S01]  /*b3a0*/  ISETP.GT.U32.AND P0, PT, R22, R15, PT ;  /* 0x0000000f1600720c */ /* 0x000fe20003f04070 */
[----:B------:R-:W-:Y:S01]  /*b3b0*/  IMAD.MOV R4, RZ, RZ, -R4 ;  /* 0x000000ffff047224 */ /* 0x000fe200078e0a04 */
[----:B------:R-:W-:Y:S01]  /*b3c0*/  IABS R7, R0 ;  /* 0x0000000000077213 */ /* 0x000fe20000000000 */
[----:B------:R-:W-:Y:S01]  /*b3d0*/  @!P2 IMAD.IADD R8, R8, 0x1, -R22 ;  /* 0x000000010808a824 */ /* 0x000fe200078e0a16 */
[C---:B------:R-:W-:Y:S01]  /*b3e0*/  ISETP.GT.U32.AND P2, PT, R22.reuse, R5, PT ;  /* 0x000000051600720c */ /* 0x040fe20003f44070 */
[----:B------:R-:W-:Y:S01]  /*b3f0*/  @!P1 IMAD.MOV R13, RZ, RZ, -R13 ;  /* 0x000000ffff0d9224 */ /* 0x000fe200078e0a0d */
[----:B------:R-:W-:Y:S01]  /*b400*/  ISETP.GT.U32.AND P1, PT, R22, R14, PT ;  /* 0x0000000e1600720c */ /* 0x000fe20003f24070 */
[----:B0-----:R-:W-:-:S02]  /*b410*/  IMAD.MOV.U32 R11, RZ, RZ, R8 ;  /* 0x000000ffff0b7224 */ /* 0x001fc400078e0008 */
[----:B------:R-:W-:Y:S01]  /*b420*/  IMAD R12, R22, R4, R12 ;  /* 0x00000004160c7224 */ /* 0x000fe200078e020c */
[----:B------:R-:W-:Y:S01]  /*b430*/  IADD3 R4, R2, 0x70, RZ ;  /* 0x0000007002047810 */ /* 0x000fe20007ffe0ff */
[----:B------:R-:W-:Y:S01]  /*b440*/  @!P4 IMAD.MOV R11, RZ, RZ, -R11 ;  /* 0x000000ffff0bc224 */ /* 0x000fe200078e0a0b */
[----:B------:R-:W-:Y:S01]  /*b450*/  ISETP.GE.AND P4, PT, R6, RZ, PT ;  /* 0x000000ff0600720c */ /* 0x000fe20003f86270 */
[--C-:B------:R-:W-:Y:S01]  /*b460*/  @!P0 IMAD.IADD R15, R15, 0x1, -R22.reuse ;  /* 0x000000010f0f8824 */ /* 0x100fe200078e0a16 */
[----:B------:R-:W-:Y:S01]  /*b470*/  ISETP.GE.AND P0, PT, R0, RZ, PT ;  /* 0x000000ff0000720c */ /* 0x000fe20003f06270 */
[----:B------:R-:W-:Y:S01]  /*b480*/  IMAD.MOV.U32 R0, RZ, RZ, R7 ;  /* 0x000000ffff007224 */ /* 0x000fe200078e0007 */
[----:B------:R0:W-:Y:S01]  /*b490*/  STL [R1+0x36c], R13 ;  /* 0x00036c0d01007387 */ /* 0x0001e20000100800 */
[--C-:B------:R-:W-:Y:S01]  /*b4a0*/  @!P2 IMAD.IADD R5, R5, 0x1, -R22.reuse ;  /* 0x000000010505a824 */ /* 0x100fe200078e0a16 */
[----:B------:R-:W-:Y:S01]  /*b4b0*/  IABS R8, R4 ;  /* 0x0000000400087213 */ /* 0x000fe20000000000 */
[----:B------:R-:W-:Y:S01]  /*b4c0*/  @!P1 IMAD.IADD R14, R14, 0x1, -R22 ;  /* 0x000000010e0e9824 */ /* 0x000fe200078e0a16 */
[----:B------:R1:W-:Y:S01]  /*b4d0*/  STL [R1+0x370], R11 ;  /* 0x0003700b01007387 */ /* 0x0003e20000100800 */
[----:B------:R-:W-:Y:S01]  /*b4e0*/  IMAD.HI.U32 R6, R3, R0, RZ ;  /* 0x0000000003067227 */ /* 0x000fe200078e00ff */
[----:B------:R-:W-:-:S02]  /*b4f0*/  ISETP.GT.U32.AND P2, PT, R22, R5, PT ;  /* 0x000000051600720c */ /* 0x000fc40003f44070 */
[----:B------:R-:W-:Y:S01]  /*b500*/  ISETP.GT.U32.AND P1, PT, R22, R14, PT ;  /* 0x0000000e1600720c */ /* 0x000fe20003f24070 */
[----:B------:R-:W-:Y:S01]  /*b510*/  IMAD.MOV R6, RZ, RZ, -R6 ;  /* 0x000000ffff067224 */ /* 0x000fe200078e0a06 */
[C---:B0-----:R-:W-:Y:S01]  /*b520*/  IADD3 R13, R2.reuse, 0x6e, RZ ;  /* 0x0000006e020d7810 */ /* 0x041fe20007ffe0ff */
[----:B------:R-:W-:Y:S01]  /*b530*/  IMAD.HI.U32 R16, R3, R8, RZ ;  /* 0x0000000803107227 */ /* 0x000fe200078e00ff */
[----:B------:R-:W-:Y:S02]  /*b540*/  IADD3 R7, R2, 0x6a, RZ ;  /* 0x0000006a02077810 */ /* 0x000fe40007ffe0ff */
[----:B------:R-:W-:Y:S01]  /*b550*/  IABS R9, R13 ;  /* 0x0000000d00097213 */ /* 0x000fe20000000000 */
[C---:B------:R-:W-:Y:S01]  /*b560*/  IMAD R0, R22.reuse, R6, R0 ;  /* 0x0000000616007224 */ /* 0x040fe200078e0200 */
[----:B------:R-:W-:Y:S01]  /*b570*/  IABS R6, R17 ;  /* 0x0000001100067213 */ /* 0x000fe20000000000 */
[----:B------:R-:W-:Y:S01]  /*b580*/  IMAD.MOV R16, RZ, RZ, -R16 ;  /* 0x000000ffff107224 */ /* 0x000fe200078e0a10 */
[----:B-1----:R-:W-:Y:S01]  /*b590*/  IABS R11, R7 ;  /* 0x00000007000b7213 */ /* 0x002fe20000000000 */
[--C-:B------:R-:W-:Y:S01]  /*b5a0*/  @!P2 IMAD.IADD R5, R5, 0x1, -R22.reuse ;  /* 0x000000010505a824 */ /* 0x100fe200078e0a16 */
[----:B------:R-:W-:Y:S01]  /*b5b0*/  ISETP.GT.U32.AND P2, PT, R22, R12, PT ;  /* 0x0000000c1600720c */ /* 0x000fe20003f44070 */
[----:B------:R-:W-:Y:S01]  /*b5c0*/  @!P1 IMAD.IADD R14, R14, 0x1, -R22 ;  /* 0x000000010e0e9824 */ /* 0x000fe200078e0a16 */
[----:B------:R-:W-:Y:S01]  /*b5d0*/  ISETP.GT.U32.AND P1, PT, R22, R0, PT ;  /* 0x000000001600720c */ /* 0x000fe20003f24070 */
[----:B------:R-:W-:-:S04]  /*b5e0*/  IMAD.HI.U32 R10, R3, R9, RZ ;  /* 0x00000009030a7227 */ /* 0x000fc800078e00ff */
[----:B------:R-:W-:Y:S02]  /*b5f0*/  IMAD.MOV R10, RZ, RZ, -R10 ;  /* 0x000000ffff0a7224 */ /* 0x000fe400078e0a0a */
[----:B------:R-:W-:Y:S01]  /*b600*/  IMAD R8, R22, R16, R8 ;  /* 0x0000001016087224 */ /* 0x000fe200078e0208 */
[----:B------:R-:W-:Y:S01]  /*b610*/  IADD3 R16, R2, 0x66, RZ ;  /* 0x0000006602107810 */ /* 0x000fe20007ffe0ff */
[----:B------:R-:W-:Y:S01]  /*b620*/  IMAD R9, R22, R10, R9 ;  /* 0x0000000a16097224 */ /* 0x000fe200078e0209 */
[----:B------:R-:W-:Y:S01]  /*b630*/  IADD3 R10, R2, 0x68, RZ ;  /* 0x00000068020a7810 */ /* 0x000fe20007ffe0ff */
[--C-:B------:R-:W-:Y:S01]  /*b640*/  @!P2 IMAD.IADD R12, R12, 0x1, -R22.reuse ;  /* 0x000000010c0ca824 */ /* 0x100fe200078e0a16 */
[----:B------:R-:W-:Y:S01]  /*b650*/  ISETP.GT.U32.AND P2, PT, R22, R8, PT ;  /* 0x000000081600720c */ /* 0x000fe20003f44070 */
[----:B------:R-:W-:Y:S01]  /*b660*/  @!P1 IMAD.IADD R0, R0, 0x1, -R22 ;  /* 0x0000000100009824 */ /* 0x000fe200078e0a16 */
[----:B------:R-:W-:Y:S01]  /*b670*/  ISETP.GT.U32.AND P1, PT, R22, R9, PT ;  /* 0x000000091600720c */ /* 0x000fe20003f24070 */
[----:B------:R-:W-:Y:S01]  /*b680*/  IMAD.HI.U32 R18, R3, R6, RZ ;  /* 0x0000000603127227 */ /* 0x000fe200078e00ff */
[----:B------:R-:W-:-:S03]  /*b690*/  IABS R19, R10 ;  /* 0x0000000a00137213 */ /* 0x000fc60000000000 */
[----:B------:R-:W-:Y:S02]  /*b6a0*/  IMAD.MOV R18, RZ, RZ, -R18 ;  /* 0x000000ffff127224 */ /* 0x000fe400078e0a12 */
[----:B------:R-:W-:Y:S01]  /*b6b0*/  IMAD.MOV.U32 R21, RZ, RZ, R15 ;  /* 0x000000ffff157224 */ /* 0x000fe200078e000f */
[----:B------:R-:W-:Y:S01]  /*b6c0*/  IABS R15, R16 ;  /* 0x00000010000f7213 */ /* 0x000fe20000000000 */
[----:B------:R-:W-:Y:S02]  /*b6d0*/  IMAD R6, R22, R18, R6 ;  /* 0x0000001216067224 */ /* 0x000fe400078e0206 */
[--C-:B------:R-:W-:Y:S01]  /*b6e0*/  @!P2 IMAD.IADD R8, R8, 0x1, -R22.reuse ;  /* 0x000000010808a824 */ /* 0x100fe200078e0a16 */
[C---:B------:R-:W-:Y:S01]  /*b6f0*/  ISETP.GT.U32.AND P2, PT, R22.reuse, R12, PT ;  /* 0x0000000c1600720c */ /* 0x040fe20003f44070 */
[----:B------:R-:W-:Y:S02]  /*b700*/  @!P1 IMAD.IADD R9, R9, 0x1, -R22 ;  /* 0x0000000109099824 */ /* 0x000fe400078e0a16 */
[----:B------:R-:W-:Y:S01]  /*b710*/  IMAD.HI.U32 R18, R3, R19, RZ ;  /* 0x0000001303127227 */ /* 0x000fe200078e00ff */
[----:B------:R-:W-:-:S03]  /*b720*/  ISETP.GT.U32.AND P1, PT, R22, R8, PT ;  /* 0x000000081600720c */ /* 0x000fc60003f24070 */
[----:B------:R-:W-:Y:S01]  /*b730*/  @!P3 IMAD.MOV R21, RZ, RZ, -R21 ;  /* 0x000000ffff15b224 */ /* 0x000fe200078e0a15 */
[C---:B------:R-:W-:Y:S01]  /*b740*/  ISETP.GT.U32.AND P3, PT, R22.reuse, R0, PT ;  /* 0x000000001600720c */ /* 0x040fe20003f64070 */
[----:B------:R-:W-:Y:S01]  /*b750*/  @!P5 IMAD.MOV R5, RZ, RZ, -R5 ;  /* 0x000000ffff05d224 */ /* 0x000fe200078e0a05 */
[----:B------:R-:W-:Y:S01]  /*b760*/  ISETP.GT.U32.AND P5, PT, R22, R9, PT ;  /* 0x000000091600720c */ /* 0x000fe20003fa4070 */
[----:B------:R-:W-:Y:S01]  /*b770*/  IMAD.MOV R18, RZ, RZ, -R18 ;  /* 0x000000ffff127224 */ /* 0x000fe200078e0a12 */
[----:B------:R-:W-:Y:S01]  /*b780*/  STL [R1+0xb0], R21 ;  /* 0x0000b01501007387 */ /* 0x000fe20000100800 */
[----:B------:R-:W-:-:S03]  /*b790*/  IMAD.HI.U32 R20, R3, R11, RZ ;  /* 0x0000000b03147227 */ /* 0x000fc600078e00ff */
[----:B------:R0:W-:Y:S01]  /*b7a0*/  STL [R1+0xac], R5 ;  /* 0x0000ac0501007387 */ /* 0x0001e20000100800 */
[----:B------:R-:W-:Y:S02]  /*b7b0*/  IMAD R19, R22, R18, R19 ;  /* 0x0000001216137224 */ /* 0x000fe400078e0213 */
[--C-:B------:R-:W-:Y:S02]  /*b7c0*/  @!P1 IMAD.IADD R8, R8, 0x1, -R22.reuse ;  /* 0x0000000108089824 */ /* 0x100fe400078e0a16 */
[----:B------:R-:W-:Y:S01]  /*b7d0*/  @!P3 IMAD.IADD R0, R0, 0x1, -R22 ;  /* 0x000000010000b824 */ /* 0x000fe200078e0a16 */
[----:B------:R-:W-:Y:S01]  /*b7e0*/  ISETP.GT.U32.AND P1, PT, R22, R19, PT ;  /* 0x000000131600720c */ /* 0x000fe20003f24070 */
[----:B------:R-:W-:Y:S01]  /*b7f0*/  IMAD.MOV R20, RZ, RZ, -R20 ;  /* 0x000000ffff147224 */ /* 0x000fe200078e0a14 */
[----:B------:R-:W-:Y:S01]  /*b800*/  ISETP.GE.AND P3, PT, R4, RZ, PT ;  /* 0x000000ff0400720c */ /* 0x000fe20003f66270 */
[----:B------:R-:W-:Y:S01]  /*b810*/  @!P5 IMAD.IADD R9, R9, 0x1, -R22 ;  /* 0x000000010909d824 */ /* 0x000fe200078e0a16 */
[----:B------:R-:W-:Y:S01]  /*b820*/  ISETP.GE.AND P5, PT, R13, RZ, PT ;  /* 0x000000ff0d00720c */ /* 0x000fe20003fa6270 */
[----:B0-----:R-:W-:Y:S01]  /*b830*/  IMAD.MOV.U32 R5, RZ, RZ, R14 ;  /* 0x000000ffff057224 */ /* 0x001fe200078e000e */
[C---:B------:R-:W-:Y:S01]  /*b840*/  IADD3 R14, R2.reuse, 0x64, RZ ;  /* 0x00000064020e7810 */ /* 0x040fe20007ffe0ff */
[----:B------:R-:W-:Y:S01]  /*b850*/  IMAD.MOV.U32 R18, RZ, RZ, R0 ;  /* 0x000000ffff127224 */ /* 0x000fe200078e0000 */
[----:B------:R-:W-:Y:S01]  /*b860*/  IADD3 R13, R2, 0x5a, RZ ;  /* 0x0000005a020d7810 */ /* 0x000fe20007ffe0ff */
[----:B------:R-:W-:Y:S01]  /*b870*/  @!P6 IMAD.MOV R5, RZ, RZ, -R5 ;  /* 0x000000ffff05e224 */ /* 0x000fe200078e0a05 */
[----:B------:R-:W-:Y:S01]  /*b880*/  ISETP.GT.U32.AND P6, PT, R22, R6, PT ;  /* 0x000000061600720c */ /* 0x000fe20003fc4070 */
[--C-:B------:R-:W-:Y:S01]  /*b890*/  @!P2 IMAD.IADD R12, R12, 0x1, -R22.reuse ;  /* 0x000000010c0ca824 */ /* 0x100fe200078e0a16 */
[----:B------:R-:W-:Y:S01]  /*b8a0*/  IABS R21, R24 ;  /* 0x0000001800157213 */ /* 0x000fe20000000000 */
[----:B------:R-:W-:Y:S01]  /*b8b0*/  @!P1 IMAD.IADD R19, R19, 0x1, -R22 ;  /* 0x0000000113139824 */ /* 0x000fe200078e0a16 */
[----:B------:R0:W-:Y:S01]  /*b8c0*/  STL [R1+0xa4], R5 ;  /* 0x0000a40501007387 */ /* 0x0001e20000100800 */
[----:B------:R-:W-:-:S04]  /*b8d0*/  IMAD.HI.U32 R4, R3, R15, RZ ;  /* 0x0000000f03047227 */ /* 0x000fc800078e00ff */
[C---:B------:R-:W-:Y:S02]  /*b8e0*/  IMAD R11, R22.reuse, R20, R11 ;  /* 0x00000014160b7224 */ /* 0x040fe400078e020b */
[----:B------:R-:W-:Y:S01]  /*b8f0*/  @!P0 IMAD.MOV R18, RZ, RZ, -R18 ;  /* 0x000000ffff128224 */ /* 0x000fe200078e0a12 */
[----:B------:R-:W-:Y:S01]  /*b900*/  ISETP.GT.U32.AND P0, PT, R22, R19, PT ;  /* 0x000000131600720c */ /* 0x000fe20003f04070 */
[----:B------:R-:W-:Y:S01]  /*b910*/  @!P6 IMAD.IADD R6, R6, 0x1, -R22 ;  /* 0x000000010606e824 */ /* 0x000fe200078e0a16 */
[----:B0-----:R-:W-:Y:S01]  /*b920*/  IABS R5, R14 ;  /* 0x0000000e00057213 */ /* 0x001fe20000000000 */
[----:B------:R-:W-:Y:S01]  /*b930*/  IMAD.MOV.U32 R20, RZ, RZ, R12 ;  /* 0x000000ffff147224 */ /* 0x000fe200078e000c */
[C---:B------:R-:W-:Y:S01]  /*b940*/  ISETP.GT.U32.AND P2, PT, R22.reuse, R11, PT ;  /* 0x0000000b1600720c */ /* 0x040fe20003f44070 */
[----:B------:R-:W-:Y:S01]  /*b950*/  IMAD.MOV R4, RZ, RZ, -R4 ;  /* 0x000000ffff047224 */ /* 0x000fe200078e0a04 */
[----:B------:R-:W-:Y:S01]  /*b960*/  ISETP.GT.U32.AND P1, PT, R22, R6, PT ;  /* 0x000000061600720c */ /* 0x000fe20003f24070 */
[----:B------:R-:W-:Y:S01]  /*b970*/  IMAD.HI.U32 R12, R3, R5, RZ ;  /* 0x00000005030c7227 */ /* 0x000fe200078e00ff */
[----:B------:R-:W-:-:S03]  /*b980*/  ISETP.GE.AND P6, PT, R17, RZ, PT ;  /* 0x000000ff1100720c */ /* 0x000fc60003fc6270 */
[C---:B------:R-:W-:Y:S02]  /*b990*/  IMAD R4, R22.reuse, R4, R15 ;  /* 0x0000000416047224 */ /* 0x040fe400078e020f */
[----:B------:R-:W-:Y:S02]  /*b9a0*/  IMAD.MOV.U32 R0, RZ, RZ, R9 ;  /* 0x000000ffff007224 */ /* 0x000fe400078e0009 */
[----:B------:R-:W-:Y:S02]  /*b9b0*/  IMAD.MOV R12, RZ, RZ, -R12 ;  /* 0x000000ffff0c7224 */ /* 0x000fe400078e0a0c */
[----:B------:R-:W-:Y:S01]  /*b9c0*/  @!P5 IMAD.MOV R0, RZ, RZ, -R0 ;  /* 0x000000ffff00d224 */ /* 0x000fe200078e0a00 */
[C---:B------:R-:W-:Y:S01]  /*b9d0*/  ISETP.GT.U32.AND P5, PT, R22.reuse, R4, PT ;  /* 0x000000041600720c */ /* 0x040fe20003fa4070 */
[----:B------:R-:W-:Y:S01]  /*b9e0*/  IMAD R5, R22, R12, R5 ;  /* 0x0000000c16057224 */ /* 0x000fe200078e0205 */
[----:B------:R-:W-:Y:S01]  /*b9f0*/  IADD3 R12, R2, 0x5e, RZ ;  /* 0x0000005e020c7810 */ /* 0x000fe20007ffe0ff */
[----:B------:R-:W-:-:S02]  /*ba00*/  @!P0 IMAD.IADD R19, R19, 0x1, -R22 ;  /* 0x0000000113138824 */ /* 0x000fc400078e0a16 */
[----:B------:R-:W-:Y:S01]  /*ba10*/  @!P1 IMAD.IADD R6, R6, 0x1, -R22 ;  /* 0x0000000106069824 */ /* 0x000fe200078e0a16 */
[----:B------:R-:W-:Y:S01]  /*ba20*/  ISETP.GT.U32.AND P0, PT, R22, R5, PT ;  /* 0x000000051600720c */ /* 0x000fe20003f04070 */
[----:B------:R-:W-:Y:S01]  /*ba30*/  @!P4 IMAD.MOV R20, RZ, RZ, -R20 ;  /* 0x000000ffff14c224 */ /* 0x000fe200078e0a14 */
[----:B------:R-:W-:Y:S01]  /*ba40*/  IABS R15, R12 ;  /* 0x0000000c000f7213 */ /* 0x000fe20000000000 */
[----:B------:R-:W-:Y:S01]  /*ba50*/  @!P3 IMAD.MOV R8, RZ, RZ, -R8 ;  /* 0x000000ffff08b224 */ /* 0x000fe200078e0a08 */
[----:B------:R-:W-:Y:S01]  /*ba60*/  ISETP.GE.AND P3, PT, R10, RZ, PT ;  /* 0x000000ff0a00720c */ /* 0x000fe20003f66270 */
[----:B------:R-:W-:Y:S01]  /*ba70*/  @!P2 IMAD.IADD R11, R11, 0x1, -R22 ;  /* 0x000000010b0ba824 */ /* 0x000fe200078e0a16 */
[----:B------:R-:W-:Y:S01]  /*ba80*/  ISETP.GE.AND P2, PT, R7, RZ, PT ;  /* 0x000000ff0700720c */ /* 0x000fe20003f46270 */
[----:B------:R-:W-:Y:S01]  /*ba90*/  IMAD.MOV.U32 R10, RZ, RZ, R6 ;  /* 0x000000ffff0a7224 */ /* 0x000fe200078e0006 */
[----:B------:R-:W-:Y:S01]  /*baa0*/  IADD3 R7, R2, 0x62, RZ ;  /* 0x0000006202077810 */ /* 0x000fe20007ffe0ff */
[----:B------:R-:W-:Y:S01]  /*bab0*/  STL [R1+0xa0], R20 ;  /* 0x0000a01401007387 */ /* 0x000fe20000100800 */
[----:B------:R-:W-:Y:S01]  /*bac0*/  @!P5 IMAD.IADD R4, R4, 0x1, -R22 ;  /* 0x000000010404d824 */ /* 0x000fe200078e0a16 */
[C---:B------:R-:W-:Y:S01]  /*bad0*/  ISETP.GT.U32.AND P4, PT, R22.reuse, R11, PT ;  /* 0x0000000b1600720c */ /* 0x040fe20003f84070 */
[----:B------:R-:W-:Y:S01]  /*bae0*/  @!P6 IMAD.MOV R10, RZ, RZ, -R10 ;  /* 0x000000ffff0ae224 */ /* 0x000fe200078e0a0a */
[----:B------:R0:W-:Y:S01]  /*baf0*/  STL [R1+0x9c], R18 ;  /* 0x00009c1201007387 */ /* 0x0001e20000100800 */
[----:B------:R-:W-:Y:S01]  /*bb00*/  @!P0 IMAD.IADD R5, R5, 0x1, -R22 ;  /* 0x0000000105058824 */ /* 0x000fe200078e0a16 */
[----:B------:R-:W-:-:S02]  /*bb10*/  ISETP.GT.U32.AND P6, PT, R22, R4, PT ;  /* 0x000000041600720c */ /* 0x000fc40003fc4070 */
[----:B------:R1:W-:Y:S01]  /*bb20*/  STL [R1+0x98], R8 ;  /* 0x0000980801007387 */ /* 0x0003e20000100800 */
[----:B------:R-:W-:Y:S01]  /*bb30*/  ISETP.GE.AND P1, PT, R16, RZ, PT ;  /* 0x000000ff1000720c */ /* 0x000fe20003f26270 */
[----:B------:R-:W-:Y:S01]  /*bb40*/  @!P3 IMAD.MOV R19, RZ, RZ, -R19 ;  /* 0x000000ffff13b224 */ /* 0x000fe200078e0a13 */
[----:B------:R-:W-:Y:S01]  /*bb50*/  ISETP.GT.U32.AND P0, PT, R22, R5, PT ;  /* 0x000000051600720c */ /* 0x000fe20003f04070 */
[----:B------:R2:W-:Y:S01]  /*bb60*/  STL [R1+0x94], R0 ;  /* 0x0000940001007387 */ /* 0x0005e20000100800 */
[----:B------:R-:W-:Y:S01]  /*bb70*/  ISETP.GE.AND P5, PT, R7, RZ, PT ;  /* 0x000000ff0700720c */ /* 0x000fe20003fa6270 */
[----:B0-----:R-:W-:Y:S02]  /*bb80*/  IMAD.HI.U32 R18, R3, R15, RZ ;  /* 0x0000000f03127227 */ /* 0x001fe400078e00ff */
[----:B------:R0:W-:Y:S01]  /*bb90*/  STL [R1+0x8c], R10 ;  /* 0x00008c0a01007387 */ /* 0x0001e20000100800 */
[----:B-1----:R-:W-:Y:S02]  /*bba0*/  IABS R8, R7 ;  /* 0x0000000700087213 */ /* 0x002fe40000000000 */
[----:B------:R-:W-:-:S02]  /*bbb0*/  @!P6 IMAD.IADD R4, R4, 0x1, -R22 ;  /* 0x000000010404e824 */ /* 0x000fc400078e0a16 */
[--C-:B------:R-:W-:Y:S01]  /*bbc0*/  @!P4 IMAD.IADD R11, R11, 0x1, -R22.reuse ;  /* 0x000000010b0bc824 */ /* 0x100fe200078e0a16 */
[----:B--2---:R-:W-:Y:S01]  /*bbd0*/  IADD3 R0, R2, 0x60, RZ ;  /* 0x0000006002007810 */ /* 0x004fe20007ffe0ff */
[----:B------:R-:W-:Y:S01]  /*bbe0*/  IMAD.HI.U32 R9, R3, R8, RZ ;  /* 0x0000000803097227 */ /* 0x000fe200078e00ff */
[----:B------:R-:W-:Y:S02]  /*bbf0*/  ISETP.GE.AND P4, PT, R14, RZ, PT ;  /* 0x000000ff0e00720c */ /* 0x000fe40003f86270 */
[----:B0-----:R-:W-:Y:S01]  /*bc00*/  IABS R10, R0 ;  /* 0x00000000000a7213 */ /* 0x001fe20000000000 */
[----:B------:R-:W-:Y:S01]  /*bc10*/  IMAD.MOV R9, RZ, RZ, -R9 ;  /* 0x000000ffff097224 */ /* 0x000fe200078e0a09 */
[----:B------:R-:W-:Y:S01]  /*bc20*/  IADD3 R14, R2, 0x5c, RZ ;  /* 0x0000005c020e7810 */ /* 0x000fe20007ffe0ff */
[----:B------:R-:W-:Y:S02]  /*bc30*/  @!P0 IMAD.IADD R5, R5, 0x1, -R22 ;  /* 0x0000000105058824 */ /* 0x000fe400078e0a16 */
[----:B------:R-:W-:Y:S01]  /*bc40*/  IMAD.HI.U32 R6, R3, R10, RZ ;  /* 0x0000000a03067227 */ /* 0x000fe200078e00ff */
[----:B------:R-:W-:-:S03]  /*bc50*/  IABS R7, R14 ;  /* 0x0000000e00077213 */ /* 0x000fc60000000000 */
[C---:B------:R-:W-:Y:S01]  /*bc60*/  IMAD R8, R22.reuse, R9, R8 ;  /* 0x0000000916087224 */ /* 0x040fe200078e0208 */
[----:B------:R-:W-:Y:S01]  /*bc70*/  IABS R9, R13 ;  /* 0x0000000d00097213 */ /* 0x000fe20000000000 */
[----:B------:R-:W-:Y:S02]  /*bc80*/  IMAD.MOV R6, RZ, RZ, -R6 ;  /* 0x000000ffff067224 */ /* 0x000fe400078e0a06 */
[----:B------:R-:W-:Y:S01]  /*bc90*/  IMAD.MOV R18, RZ, RZ, -R18 ;  /* 0x000000ffff127224 */ /* 0x000fe200078e0a12 */
[C---:B------:R-:W-:Y:S01]  /*bca0*/  ISETP.GT.U32.AND P6, PT, R22.reuse, R8, PT ;  /* 0x000000081600720c */ /* 0x040fe20003fc4070 */
[----:B------:R-:W-:Y:S01]  /*bcb0*/  IMAD R10, R22, R6, R10 ;  /* 0x00000006160a7224 */ /* 0x000fe200078e020a */
[----:B------:R-:W-:Y:S01]  /*bcc0*/  IADD3 R6, R2, 0x58, RZ ;  /* 0x0000005802067810 */ /* 0x000fe20007ffe0ff */
[----:B------:R-:W-:-:S03]  /*bcd0*/  IMAD.HI.U32 R16, R3, R9, RZ ;  /* 0x0000000903107227 */ /* 0x000fc600078e00ff */
[C---:B------:R-:W-:Y:S01]  /*bce0*/  ISETP.GT.U32.AND P0, PT, R22.reuse, R10, PT ;  /* 0x0000000a1600720c */ /* 0x040fe20003f04070 */
[----:B------:R-:W-:Y:S02]  /*bcf0*/  IMAD.MOV R16, RZ, RZ, -R16 ;  /* 0x000000ffff107224 */ /* 0x000fe400078e0a10 */
[----:B------:R-:W-:Y:S02]  /*bd00*/  @!P2 IMAD.MOV R11, RZ, RZ, -R11 ;  /* 0x000000ffff0ba224 */ /* 0x000fe400078e0a0b */
[----:B------:R-:W-:Y:S02]  /*bd10*/  IMAD R9, R22, R16, R9 ;  /* 0x0000001016097224 */ /* 0x000fe400078e0209 */
[----:B------:R-:W-:Y:S01]  /*bd20*/  @!P6 IMAD.IADD R8, R8, 0x1, -R22 ;  /* 0x000000010808e824 */ /* 0x000fe200078e0a16 */
[----:B------:R-:W-:Y:S01]  /*bd30*/  ISETP.GE.AND P6, PT, R0, RZ, PT ;  /* 0x000000ff0000720c */ /* 0x000fe20003fc6270 */
[----:B------:R-:W-:Y:S01]  /*bd40*/  IMAD R0, R22, R18, R15 ;  /* 0x0000001216007224 */ /* 0x000fe200078e020f */
[----:B------:R0:W-:Y:S01]  /*bd50*/  STL [R1+0x84], R11 ;  /* 0x0000840b01007387 */ /* 0x0001e20000100800 */
[----:B------:R-:W-:Y:S01]  /*bd60*/  IMAD.HI.U32 R17, R3, R7, RZ ;  /* 0x0000000703117227 */ /* 0x000fe200078e00ff */
[----:B------:R-:W-:-:S02]  /*bd70*/  IABS R15, R6 ;  /* 0x00000006000f7213 */ /* 0x000fc40000000000 */
[----:B------:R-:W-:Y:S01]  /*bd80*/  ISETP.GT.U32.AND P3, PT, R22, R0, PT ;  /* 0x000000001600720c */ /* 0x000fe20003f64070 */
[----:B------:R-:W-:Y:S01]  /*bd90*/  @!P0 IMAD.IADD R10, R10, 0x1, -R22 ;  /* 0x000000010a0a8824 */ /* 0x000fe200078e0a16 */
[C---:B------:R-:W-:Y:S01]  /*bda0*/  ISETP.GT.U32.AND P0, PT, R22.reuse, R8, PT ;  /* 0x000000081600720c */ /* 0x040fe20003f04070 */
[----:B------:R-:W-:Y:S01]  /*bdb0*/  IMAD.MOV R17, RZ, RZ, -R17 ;  /* 0x000000ffff117224 */ /* 0x000fe200078e0a11 */
[----:B------:R1:W-:Y:S01]  /*bdc0*/  STL [R1+0x80], R19 ;  /* 0x0000801301007387 */ /* 0x0003e20000100800 */
[----:B------:R-:W-:Y:S01]  /*bdd0*/  @!P4 IMAD.MOV R5, RZ, RZ, -R5 ;  /* 0x000000ffff05c224 */ /* 0x000fe200078e0a05 */
[----:B------:R-:W-:Y:S01]  /*bde0*/  ISETP.GT.U32.AND P2, PT, R22, R10, PT ;  /* 0x0000000a1600720c */ /* 0x000fe20003f44070 */
[----:B0-----:R-:W-:Y:S01]  /*bdf0*/  IMAD.MOV.U32 R11, RZ, RZ, R4 ;  /* 0x000000ffff0b7224 */ /* 0x001fe200078e0004 */
[----:B------:R-:W-:Y:S01]  /*be00*/  ISETP.GE.AND P4, PT, R12, RZ, PT ;  /* 0x000000ff0c00720c */ /* 0x000fe20003f86270 */
[----:B------:R-:W-:Y:S02]  /*be10*/  IMAD R7, R22, R17, R7 ;  /* 0x0000001116077224 */ /* 0x000fe400078e0207 */
[----:B------:R-:W-:-:S02]  /*be20*/  @!P1 IMAD.MOV R11, RZ, RZ, -R11 ;  /* 0x000000ffff0b9224 */ /* 0x000fc400078e0a0b */
[----:B------:R-:W-:Y:S01]  /*be30*/  IMAD.HI.U32 R4, R3, R15, RZ ;  /* 0x0000000f03047227 */ /* 0x000fe200078e00ff */
[----:B------:R-:W-:Y:S02]  /*be40*/  ISETP.GT.U32.AND P1, PT, R22, R7, PT ;  /* 0x000000071600720c */ /* 0x000fe40003f24070 */
[----:B------:R0:W-:Y:S01]  /*be50*/  STL [R1+0x7c], R11 ;  /* 0x00007c0b01007387 */ /* 0x0001e20000100800 */
[----:B------:R-:W-:Y:S01]  /*be60*/  @!P0 IMAD.IADD R8, R8, 0x1, -R22 ;  /* 0x0000000108088824 */ /* 0x000fe200078e0a16 */
[----:B------:R-:W-:Y:S01]  /*be70*/  ISETP.GT.U32.AND P0, PT, R22, R9, PT ;  /* 0x000000091600720c */ /* 0x000fe20003f04070 */
[----:B------:R-:W-:Y:S01]  /*be80*/  IMAD.MOV R4, RZ, RZ, -R4 ;  /* 0x000000ffff047224 */ /* 0x000fe200078e0a04 */
[----:B------:R2:W-:Y:S01]  /*be90*/  STL [R1+0x6c], R5 ;  /* 0x00006c0501007387 */ /* 0x0005e20000100800 */
[--C-:B------:R-:W-:Y:S01]  /*bea0*/  @!P3 IMAD.IADD R0, R0, 0x1, -R22.reuse ;  /* 0x000000010000b824 */ /* 0x100fe200078e0a16 */
[----:B------:R-:W-:Y:S01]  /*beb0*/  ISETP.GE.AND P3, PT, R13, RZ, PT ;  /* 0x000000ff0d00720c */ /* 0x000fe20003f66270 */
[----:B------:R-:W-:Y:S01]  /*bec0*/  IMAD R13, R22, R4, R15 ;  /* 0x00000004160d7224 */ /* 0x000fe200078e020f */
[----:B-1----:R-:W-:Y:S01]  /*bed0*/  IADD3 R19, R2, 0x20, RZ ;  /* 0x0000002002137810 */ /* 0x002fe20007ffe0ff */
[----:B------:R-:W-:Y:S01]  /*bee0*/  @!P2 IMAD.IADD R10, R10, 0x1, -R22 ;  /* 0x000000010a0aa824 */ /* 0x000fe200078e0a16 */
[C---:B0-----:R-:W-:Y:S01]  /*bef0*/  IADD3 R11, R2.reuse, 0x56, RZ ;  /* 0x00000056020b7810 */ /* 0x041fe20007ffe0ff */
[----:B------:R-:W-:Y:S01]  /*bf00*/  IMAD.MOV.U32 R16, RZ, RZ, R8 ;  /* 0x000000ffff107224 */ /* 0x000fe200078e0008 */
[----:B------:R-:W-:Y:S01]  /*bf10*/  IADD3 R8, R2, 0x54, RZ ;  /* 0x0000005402087810 */ /* 0x000fe20007ffe0ff */
[--C-:B------:R-:W-:Y:S01]  /*bf20*/  @!P1 IMAD.IADD R7, R7, 0x1, -R22.reuse ;  /* 0x0000000107079824 */ /* 0x100fe200078e0a16 */
[----:B--2---:R-:W-:Y:S01]  /*bf30*/  IABS R5, R11 ;  /* 0x0000000b00057213 */ /* 0x004fe20000000000 */
[----:B------:R-:W-:Y:S01]  /*bf40*/  @!P0 IMAD.IADD R9, R9, 0x1, -R22 ;  /* 0x0000000109098824 */ /* 0x000fe200078e0a16 */
[----:B------:R-:W-:Y:S01]  /*bf50*/  IABS R17, R8 ;  /* 0x0000000800117213 */ /* 0x000fe20000000000 */
[----:B------:R-:W-:Y:S01]  /*bf60*/  @!P6 IMAD.MOV R10, RZ, RZ, -R10 ;  /* 0x000000ffff0ae224 */ /* 0x000fe200078e0a0a */
[C---:B------:R-:W-:Y:S01]  /*bf70*/  ISETP.GT.U32.AND P6, PT, R22.reuse, R13, PT ;  /* 0x0000000d1600720c */ /* 0x040fe20003fc4070 */
[----:B------:R-:W-:Y:S01]  /*bf80*/  IMAD.HI.U32 R4, R3, R5, RZ ;  /* 0x0000000503047227 */ /* 0x000fe200078e00ff */
[----:B------:R-:W-:-:S02]  /*bf90*/  ISETP.GT.U32.AND P0, PT, R22, R9, PT ;  /* 0x000000091600720c */ /* 0x000fc40003f04070 */
[----:B------:R-:W-:Y:S01]  /*bfa0*/  ISETP.GE.AND P2, PT, R14, RZ, PT ;  /* 0x000000ff0e00720c */ /* 0x000fe20003f46270 */
[----:B------:R-:W-:Y:S01]  /*bfb0*/  IMAD.MOV R4, RZ, RZ, -R4 ;  /* 0x000000ffff047224 */ /* 0x000fe200078e0a04 */
[C---:B------:R-:W-:Y:S01]  /*bfc0*/  ISETP.GT.U32.AND P1, PT, R22.reuse, R0, PT ;  /* 0x000000001600720c */ /* 0x040fe20003f24070 */
[----:B------:R-:W-:Y:S01]  /*bfd0*/  @!P5 IMAD.MOV R16, RZ, RZ, -R16 ;  /* 0x000000ffff10d224 */ /* 0x000fe200078e0a10 */
[C---:B------:R-:W-:Y:S01]  /*bfe0*/  ISETP.GT.U32.AND P5, PT, R22.reuse, R7, PT ;  /* 0x000000071600720c */ /* 0x040fe20003fa4070 */
[----:B------:R-:W-:Y:S01]  /*bff0*/  IMAD R5, R22, R4, R5 ;  /* 0x0000000416057224 */ /* 0x000fe200078e0205 */
[----:B------:R-:W-:Y:S02]  /*c000*/  IADD3 R4, R2, 0x52, RZ ;  /* 0x0000005202047810 */ /* 0x000fe40007ffe0ff */
[----:B------:R-:W-:Y:S01]  /*c010*/  STL [R1+0x64], R16 ;  /* 0x0000641001007387 */ /* 0x000fe20000100800 */
[--C-:B------:R-:W-:Y:S01]  /*c020*/  @!P6 IMAD.IADD R13, R13, 0x1, -R22.reuse ;  /* 0x000000010d0de824 */ /* 0x100fe200078e0a16 */
[----:B------:R-:W-:Y:S01]  /*c030*/  IABS R12, R4 ;  /* 0x00000004000c7213 */ /* 0x000fe20000000000 */
[--C-:B------:R-:W-:Y:S01]  /*c040*/  @!P0 IMAD.IADD R9, R9, 0x1, -R22.reuse ;  /* 0x0000000109098824 */ /* 0x100fe200078e0a16 */
[----:B------:R-:W-:Y:S01]  /*c050*/  ISETP.GT.U32.AND P0, PT, R22, R5, PT ;  /* 0x000000051600720c */ /* 0x000fe20003f04070 */
[----:B------:R0:W-:Y:S01]  /*c060*/  STL [R1+0x4], R10 ;  /* 0x0000040a01007387 */ /* 0x0001e20000100800 */
[----:B------:R-:W-:Y:S01]  /*c070*/  ISETP.GE.AND P6, PT, R8, RZ, PT ;  /* 0x000000ff0800720c */ /* 0x000fe20003fc6270 */
[--C-:B------:R-:W-:Y:S01]  /*c080*/  @!P1 IMAD.IADD R0, R0, 0x1, -R22.reuse ;  /* 0x0000000100009824 */ /* 0x100fe200078e0a16 */
[----:B------:R-:W-:Y:S01]  /*c090*/  ISETP.GE.AND P1, PT, R6, RZ, PT ;  /* 0x000000ff0600720c */ /* 0x000fe20003f26270 */
[----:B------:R-:W-:Y:S01]  /*c0a0*/  @!P5 IMAD.IADD R7, R7, 0x1, -R22 ;  /* 0x000000010707d824 */ /* 0x000fe200078e0a16 */
[C---:B------:R-:W-:Y:S01]  /*c0b0*/  IADD3 R6, R2.reuse, 0x4e, RZ ;  /* 0x0000004e02067810 */ /* 0x040fe20007ffe0ff */
[----:B------:R-:W-:Y:S01]  /*c0c0*/  IMAD.MOV.U32 R15, RZ, RZ, R0 ;  /* 0x000000ffff0f7224 */ /* 0x000fe200078e0000 */
[----:B------:R-:W-:Y:S01]  /*c0d0*/  IADD3 R8, R2, 0x50, RZ ;  /* 0x0000005002087810 */ /* 0x000fe20007ffe0ff */
[----:B------:R-:W-:Y:S01]  /*c0e0*/  @!P2 IMAD.MOV R7, RZ, RZ, -R7 ;  /* 0x000000ffff07a224 */ /* 0x000fe200078e0a07 */
[----:B------:R-:W-:Y:S01]  /*c0f0*/  ISETP.GE.AND P5, PT, R11, RZ, PT ;  /* 0x000000ff0b00720c */ /* 0x000fe20003fa6270 */
[----:B0-----:R-:W-:Y:S01]  /*c100*/  IMAD.HI.U32 R10, R3, R17, RZ ;  /* 0x00000011030a7227 */ /* 0x001fe200078e00ff */
[----:B------:R-:W-:-:S03]  /*c110*/  IABS R14, R8 ;  /* 0x00000008000e7213 */ /* 0x000fc60000000000 */
[----:B------:R-:W-:Y:S02]  /*c120*/  IMAD.MOV R10, RZ, RZ, -R10 ;  /* 0x000000ffff0a7224 */ /* 0x000fe400078e0a0a */
[----:B------:R-:W-:Y:S01]  /*c130*/  @!P0 IMAD.IADD R5, R5, 0x1, -R22 ;  /* 0x0000000105058824 */ /* 0x000fe200078e0a16 */
[C---:B------:R-:W-:Y:S01]  /*c140*/  ISETP.GT.U32.AND P0, PT, R22.reuse, R13, PT ;  /* 0x0000000d1600720c */ /* 0x040fe20003f04070 */
[----:B------:R-:W-:Y:S01]  /*c150*/  IMAD R17, R22, R10, R17 ;  /* 0x0000000a16117224 */ /* 0x000fe200078e0211 */
[----:B------:R-:W-:Y:S01]  /*c160*/  IABS R10, R6 ;  /* 0x00000006000a7213 */ /* 0x000fe20000000000 */
[----:B------:R-:W-:-:S03]  /*c170*/  IMAD.HI.U32 R0, R3, R12, RZ ;  /* 0x0000000c03007227 */ /* 0x000fc600078e00ff */
[C---:B------:R-:W-:Y:S01]  /*c180*/  ISETP.GT.U32.AND P2, PT, R22.reuse, R17, PT ;  /* 0x000000111600720c */ /* 0x040fe20003f44070 */
[----:B------:R-:W-:Y:S01]  /*c190*/  @!P4 IMAD.MOV R15, RZ, RZ, -R15 ;  /* 0x000000ffff0fc224 */ /* 0x000fe200078e0a0f */
[----:B------:R-:W-:Y:S01]  /*c1a0*/  ISETP.GT.U32.AND P4, PT, R22, R5, PT ;  /* 0x000000051600720c */ /* 0x000fe20003f84070 */
[----:B------:R-:W-:Y:S02]  /*c1b0*/  IMAD.MOV R0, RZ, RZ, -R0 ;  /* 0x000000ffff007224 */ /* 0x000fe400078e0a00 */
[----:B------:R-:W-:Y:S01]  /*c1c0*/  @!P3 IMAD.MOV R9, RZ, RZ, -R9 ;  /* 0x000000ffff09b224 */ /* 0x000fe200078e0a09 */
[----:B------:R0:W-:Y:S01]  /*c1d0*/  STL [R1], R15 ;  /* 0x0000000f01007387 */ /* 0x0001e20000100800 */
[----:B------:R-:W-:Y:S01]  /*c1e0*/  @!P0 IMAD.IADD R13, R13, 0x1, -R22 ;  /* 0x000000010d0d8824 */ /* 0x000fe200078e0a16 */
[----:B------:R-:W-:Y:S01]  /*c1f0*/  ISETP.GE.AND P3, PT, R4, RZ, PT ;  /* 0x000000ff0400720c */ /* 0x000fe20003f66270 */
[----:B------:R-:W-:Y:S01]  /*c200*/  IMAD R12, R22, R0, R12 ;  /* 0x00000000160c7224 */ /* 0x000fe200078e020c */
[----:B------:R-:W-:Y:S01]  /*c210*/  STL [R1+0x1d48], R7 ;  /* 0x001d480701007387 */ /* 0x000fe20000100800 */
[----:B------:R-:W-:-:S03]  /*c220*/  IMAD.HI.U32 R4, R3, R10, RZ ;  /* 0x0000000a03047227 */ /* 0x000fc600078e00ff */
[----:B------:R-:W-:Y:S01]  /*c230*/  ISETP.GT.U32.AND P0, PT, R22, R12, PT ;  /* 0x0000000c1600720c */ /* 0x000fe20003f04070 */
[----:B------:R-:W-:Y:S01]  /*c240*/  @!P2 IMAD.IADD R17, R17, 0x1, -R22 ;  /* 0x000000011111a824 */ /* 0x000fe200078e0a16 */
[----:B------:R-:W-:Y:S01]  /*c250*/  ISETP.GE.AND P2, PT, R6, RZ, PT ;  /* 0x000000ff0600720c */ /* 0x000fe20003f46270 */
[----:B0-----:R-:W-:Y:S01]  /*c260*/  IMAD.MOV.U32 R15, RZ, RZ, R13 ;  /* 0x000000ffff0f7224 */ /* 0x001fe200078e000d */
[----:B------:R-:W-:Y:S01]  /*c270*/  STL [R1+0x1d4c], R9 ;  /* 0x001d4c0901007387 */ /* 0x000fe20000100800 */
[----:B------:R-:W-:Y:S01]  /*c280*/  IMAD.MOV R11, RZ, RZ, -R4 ;  /* 0x000000ffff0b7224 */ /* 0x000fe200078e0a04 */
[----:B------:R-:W-:Y:S01]  /*c290*/  IADD3 R4, R2, 0x4c, RZ ;  /* 0x0000004c02047810 */ /* 0x000fe20007ffe0ff */
[----:B------:R-:W-:Y:S01]  /*c2a0*/  @!P1 IMAD.MOV R15, RZ, RZ, -R15 ;  /* 0x000000ffff0f9224 */ /* 0x000fe200078e0a0f */
[----:B------:R-:W-:Y:S01]  /*c2b0*/  ISETP.GT.U32.AND P1, PT, R22, R17, PT ;  /* 0x000000111600720c */ /* 0x000fe20003f24070 */
[----:B------:R-:W-:Y:S01]  /*c2c0*/  IMAD.HI.U32 R0, R3, R14, RZ ;  /* 0x0000000e03007227 */ /* 0x000fe200078e00ff */
[----:B------:R-:W-:-:S02]  /*c2d0*/  IABS R6, R4 ;  /* 0x0000000400067213 */ /* 0x000fc40000000000 */
[----:B------:R0:W-:Y:S01]  /*c2e0*/  STL [R1+0x5c], R15 ;  /* 0x00005c0f01007387 */ /* 0x0001e20000100800 */
[----:B------:R-:W-:Y:S01]  /*c2f0*/  IMAD R11, R22, R11, R10 ;  /* 0x0000000b160b7224 */ /* 0x000fe200078e020a */
[C---:B------:R-:W-:Y:S01]  /*c300*/  IADD3 R13, R2.reuse, 0x4a, RZ ;  /* 0x0000004a020d7810 */ /* 0x040fe20007ffe0ff */
[----:B------:R-:W-:Y:S01]  /*c310*/  IMAD.MOV R0, RZ, RZ, -R0 ;  /* 0x000000ffff007224 */ /* 0x000fe200078e0a00 */
[----:B------:R-:W-:Y:S01]  /*c320*/  IADD3 R10, R2, 0x46, RZ ;  /* 0x00000046020a7810 */ /* 0x000fe20007ffe0ff */
[--C-:B------:R-:W-:Y:S01]  /*c330*/  @!P0 IMAD.IADD R12, R12, 0x1, -R22.reuse ;  /* 0x000000010c0c8824 */ /* 0x100fe200078e0a16 */
[----:B------:R-:W-:Y:S01]  /*c340*/  IABS R16, R13 ;  /* 0x0000000d00107213 */ /* 0x000fe20000000000 */
[--C-:B------:R-:W-:Y:S01]  /*c350*/  @!P4 IMAD.IADD R5, R5, 0x1, -R22.reuse ;  /* 0x000000010505c824 */ /* 0x100fe200078e0a16 */
[----:B------:R-:W-:Y:S01]  /*c360*/  ISETP.GE.AND P4, PT, R8, RZ, PT ;  /* 0x000000ff0800720c */ /* 0x000fe20003f86270 */
[----:B------:R-:W-:Y:S01]  /*c370*/  @!P1 IMAD.IADD R17, R17, 0x1, -R22 ;  /* 0x0000000111119824 */ /* 0x000fe200078e0a16 */
[C---:B------:R-:W-:Y:S01]  /*c380*/  ISETP.GT.U32.AND P1, PT, R22.reuse, R11, PT ;  /* 0x0000000b1600720c */ /* 0x040fe20003f24070 */
[C---:B------:R-:W-:Y:S01]  /*c390*/  IMAD R14, R22.reuse, R0, R14 ;  /* 0x00000000160e7224 */ /* 0x040fe200078e020e */
[----:B------:R-:W-:Y:S01]  /*c3a0*/  ISETP.GT.U32.AND P0, PT, R22, R12, PT ;  /* 0x0000000c1600720c */ /* 0x000fe20003f04070 */
[----:B------:R-:W-:Y:S01]  /*c3b0*/  @!P5 IMAD.MOV R5, RZ, RZ, -R5 ;  /* 0x000000ffff05d224 */ /* 0x000fe200078e0a05 */
[----:B------:R-:W-:Y:S01]  /*c3c0*/  IADD3 R0, R2, 0x48, RZ ;  /* 0x0000004802007810 */ /* 0x000fe20007ffe0ff */
[----:B0-----:R-:W-:Y:S01]  /*c3d0*/  IMAD.HI.U32 R15, R3, R6, RZ ;  /* 0x00000006030f7227 */ /* 0x001fe200078e00ff */
[----:B------:R-:W-:-:S02]  /*c3e0*/  ISETP.GT.U32.AND P5, PT, R22, R14, PT ;  /* 0x0000000e1600720c */ /* 0x000fc40003fa4070 */
[----:B------:R-:W-:Y:S01]  /*c3f0*/  IABS R8, R0 ;  /* 0x0000000000087213 */ /* 0x000fe20000000000 */
[----:B------:R-:W-:Y:S01]  /*c400*/  IMAD.MOV R15, RZ, RZ, -R15 ;  /* 0x000000ffff0f7224 */ /* 0x000fe200078e0a0f */
[----:B------:R0:W-:Y:S01]  /*c410*/  STL [R1+0x248], R5 ;  /* 0x0002480501007387 */ /* 0x0001e20000100800 */
[----:B------:R-:W-:Y:S02]  /*c420*/  IMAD.MOV.U32 R7, RZ, RZ, R17 ;  /* 0x000000ffff077224 */ /* 0x000fe400078e0011 */
[----:B------:R-:W-:Y:S02]  /*c430*/  @!P1 IMAD.IADD R11, R11, 0x1, -R22 ;  /* 0x000000010b0b9824 */ /* 0x000fe400078e0a16 */
[C---:B------:R-:W-:Y:S02]  /*c440*/  IMAD R6, R22.reuse, R15, R6 ;  /* 0x0000000f16067224 */ /* 0x040fe400078e0206 */
[----:B------:R-:W-:Y:S01]  /*c450*/  @!P6 IMAD.MOV R7, RZ, RZ, -R7 ;  /* 0x000000ffff07e224 */ /* 0x000fe200078e0a07 */
[----:B------:R-:W-:Y:S01]  /*c460*/  ISETP.GT.U32.AND P6, PT, R22, R11, PT ;  /* 0x0000000b1600720c */ /* 0x000fe20003fc4070 */
[--C-:B------:R-:W-:Y:S01]  /*c470*/  @!P0 IMAD.IADD R12, R12, 0x1, -R22.reuse ;  /* 0x000000010c0c8824 */ /* 0x100fe200078e0a16 */
[----:B------:R-:W-:Y:S01]  /*c480*/  ISETP.GE.AND P0, PT, R4, RZ, PT ;  /* 0x000000ff0400720c */ /* 0x000fe20003f06270 */
[----:B------:R-:W-:Y:S01]  /*c490*/  IMAD.HI.U32 R4, R3, R8, RZ ;  /* 0x0000000803047227 */ /* 0x000fe200078e00ff */
[----:B0-----:R-:W-:Y:S01]  /*c4a0*/  IABS R5, R10 ;  /* 0x0000000a00057213 */ /* 0x001fe20000000000 */
[----:B------:R0:W-:Y:S02]  /*c4b0*/  STL [R1+0x22c], R7 ;  /* 0x00022c0701007387 */ /* 0x0001e40000100800 */
[----:B------:R-:W-:Y:S01]  /*c4c0*/  @!P5 IMAD.IADD R14, R14, 0x1, -R22 ;  /* 0x000000010e0ed824 */ /* 0x000fe200078e0a16 */
[----:B------:R-:W-:Y:S01]  /*c4d0*/  ISETP.GT.U32.AND P5, PT, R22, R6, PT ;  /* 0x000000061600720c */ /* 0x000fe20003fa4070 */
[----:B------:R-:W-:-:S02]  /*c4e0*/  IMAD.MOV R4, RZ, RZ, -R4 ;  /* 0x000000ffff047224 */ /* 0x000fc400078e0a04 */
[----:B------:R-:W-:Y:S01]  /*c4f0*/  IMAD.HI.U32 R15, R3, R16, RZ ;  /* 0x00000010030f7227 */ /* 0x000fe200078e00ff */
[----:B------:R-:W-:-:S03]  /*c500*/  ISETP.GT.U32.AND P1, PT, R22, R14, PT ;  /* 0x0000000e1600720c */ /* 0x000fc60003f24070 */
[----:B------:R-:W-:-:S04]  /*c510*/  IMAD.HI.U32 R17, R3, R5, RZ ;  /* 0x0000000503117227 */ /* 0x000fc800078e00ff */
[----:B------:R-:W-:Y:S01]  /*c520*/  @!P3 IMAD.MOV R12, RZ, RZ, -R12 ;  /* 0x000000ffff0cb224 */ /* 0x000fe200078e0a0c */
[----:B------:R-:W-:Y:S01]  /*c530*/  ISETP.GE.AND P3, PT, R13, RZ, PT ;  /* 0x000000ff0d00720c */ /* 0x000fe20003f66270 */
[----:B------:R-:W-:Y:S01]  /*c540*/  IMAD R8, R22, R4, R8 ;  /* 0x0000000416087224 */ /* 0x000fe200078e0208 */
[----:B------:R-:W-:Y:S01]  /*c550*/  IADD3 R4, R2, 0x44, RZ ;  /* 0x0000004402047810 */ /* 0x000fe20007ffe0ff */
[----:B------:R-:W-:Y:S01]  /*c560*/  IMAD.MOV R15, RZ, RZ, -R15 ;  /* 0x000000ffff0f7224 */ /* 0x000fe200078e0a0f */
[----:B------:R1:W-:Y:S01]  /*c570*/  STL [R1+0x1d3c], R12 ;  /* 0x001d3c0c01007387 */ /* 0x0003e20000100800 */
[----:B------:R-:W-:Y:S02]  /*c580*/  IMAD.MOV R13, RZ, RZ, -R17 ;  /* 0x000000ffff0d7224 */ /* 0x000fe400078e0a11 */
[----:B------:R-:W-:Y:S01]  /*c590*/  @!P6 IMAD.IADD R11, R11, 0x1, -R22 ;  /* 0x000000010b0be824 */ /* 0x000fe200078e0a16 */
[C---:B------:R-:W-:Y:S01]  /*c5a0*/  ISETP.GT.U32.AND P6, PT, R22.reuse, R8, PT ;  /* 0x000000081600720c */ /* 0x040fe20003fc4070 */
[----:B------:R-:W-:-:S02]  /*c5b0*/  IMAD R16, R22, R15, R16 ;  /* 0x0000000f16107224 */ /* 0x000fc400078e0210 */
[--C-:B------:R-:W-:Y:S02]  /*c5c0*/  @!P5 IMAD.IADD R6, R6, 0x1, -R22.reuse ;  /* 0x000000010606d824 */ /* 0x100fe400078e0a16 */
[C---:B------:R-:W-:Y:S01]  /*c5d0*/  IMAD R5, R22.reuse, R13, R5 ;  /* 0x0000000d16057224 */ /* 0x040fe200078e0205 */
[----:B------:R-:W-:Y:S01]  /*c5e0*/  IABS R13, R4 ;  /* 0x00000004000d7213 */ /* 0x000fe20000000000 */
[----:B0-----:R-:W-:Y:S01]  /*c5f0*/  IMAD.MOV.U32 R7, RZ, RZ, R11 ;  /* 0x000000ffff077224 */ /* 0x001fe200078e000b */
[----:B------:R-:W-:Y:S01]  /*c600*/  ISETP.GT.U32.AND P5, PT, R22, R6, PT ;  /* 0x000000061600720c */ /* 0x000fe20003fa4070 */
[----:B------:R-:W-:Y:S01]  /*c610*/  @!P1 IMAD.IADD R14, R14, 0x1, -R22 ;  /* 0x000000010e0e9824 */ /* 0x000fe200078e0a16 */
[C---:B------:R-:W-:Y:S01]  /*c620*/  ISETP.GT.U32.AND P1, PT, R22.reuse, R16, PT ;  /* 0x000000101600720c */ /* 0x040fe20003f24070 */
[----:B------:R-:W-:Y:S01]  /*c630*/  @!P2 IMAD.MOV R7, RZ, RZ, -R7 ;  /* 0x000000ffff07a224 */ /* 0x000fe200078e0a07 */
[----:B------:R-:W-:Y:S01]  /*c640*/  ISETP.GT.U32.AND P2, PT, R22, R5, PT ;  /* 0x000000051600720c */ /* 0x000fe20003f44070 */
[----:B------:R-:W-:Y:S01]  /*c650*/  @!P4 IMAD.MOV R14, RZ, RZ, -R14 ;  /* 0x000000ffff0ec224 */ /* 0x000fe200078e0a0e */
[----:B------:R-:W-:Y:S01]  /*c660*/  ISETP.GE.AND P4, PT, R0, RZ, PT ;  /* 0x000000ff0000720c */ /* 0x000fe20003f86270 */
[----:B------:R-:W-:Y:S01]  /*c670*/  @!P6 IMAD.IADD R8, R8, 0x1, -R22 ;  /* 0x000000010808e824 */ /* 0x000fe200078e0a16 */
[C---:B------:R-:W-:Y:S01]  /*c680*/  IADD3 R11, R2.reuse, 0x42, RZ ;  /* 0x00000042020b7810 */ /* 0x040fe20007ffe0ff */
[----:B------:R-:W-:Y:S01]  /*c690*/  IMAD.HI.U32 R0, R3, R13, RZ ;  /* 0x0000000d03007227 */ /* 0x000fe200078e00ff */
[----:B------:R-:W-:Y:S01]  /*c6a0*/  STL [R1+0x1d40], R14 ;  /* 0x001d400e01007387 */ /* 0x000fe20000100800 */
[----:B-1----:R-:W-:-:S02]  /*c6b0*/  IADD3 R12, R2, 0x4, RZ ;  /* 0x00000004020c7810 */ /* 0x002fc40007ffe0ff */
[----:B------:R-:W-:Y:S01]  /*c6c0*/  ISETP.GT.U32.AND P6, PT, R22, R8, PT ;  /* 0x000000081600720c */ /* 0x000fe20003fc4070 */
[--C-:B------:R-:W-:Y:S01]  /*c6d0*/  @!P5 IMAD.IADD R6, R6, 0x1, -R22.reuse ;  /* 0x000000010606d824 */ /* 0x100fe200078e0a16 */
[----:B------:R-:W-:Y:S01]  /*c6e0*/  IABS R15, R11 ;  /* 0x0000000b000f7213 */ /* 0x000fe20000000000 */
[----:B------:R-:W-:Y:S01]  /*c6f0*/  @!P1 IMAD.IADD R16, R16, 0x1, -R22 ;  /* 0x0000000110109824 */ /* 0x000fe200078e0a16 */
[----:B------:R0:W-:Y:S01]  /*c700*/  STL [R1+0x1e0], R7 ;  /* 0x0001e00701007387 */ /* 0x0001e20000100800 */
[----:B------:R-:W-:Y:S01]  /*c710*/  IMAD.MOV R0, RZ, RZ, -R0 ;  /* 0x000000ffff007224 */ /* 0x000fe200078e0a00 */
[----:B------:R-:W-:Y:S01]  /*c720*/  ISETP.GE.AND P5, PT, R10, RZ, PT ;  /* 0x000000ff0a00720c */ /* 0x000fe20003fa6270 */
[----:B------:R-:W-:Y:S01]  /*c730*/  @!P2 IMAD.IADD R5, R5, 0x1, -R22 ;  /* 0x000000010505a824 */ /* 0x000fe200078e0a16 */
[C---:B------:R-:W-:Y:S01]  /*c740*/  ISETP.GT.U32.AND P1, PT, R22.reuse, R16, PT ;  /* 0x000000101600720c */ /* 0x040fe20003f24070 */
[----:B------:R-:W-:Y:S01]  /*c750*/  IMAD R13, R22, R0, R13 ;  /* 0x00000000160d7224 */ /* 0x000fe200078e020d */
[----:B------:R-:W-:Y:S01]  /*c760*/  IADD3 R10, R2, 0x40, RZ ;  /* 0x00000040020a7810 */ /* 0x000fe20007ffe0ff */
[----:B------:R-:W-:Y:S01]  /*c770*/  IMAD.HI.U32 R17, R3, R15, RZ ;  /* 0x0000000f03117227 */ /* 0x000fe200078e00ff */
[----:B------:R-:W-:-:S02]  /*c780*/  ISETP.GT.U32.AND P2, PT, R22, R5, PT ;  /* 0x000000051600720c */ /* 0x000fc40003f44070 */
[----:B------:R-:W-:Y:S01]  /*c790*/  IABS R0, R10 ;  /* 0x0000000a00007213 */ /* 0x000fe20000000000 */
[----:B0-----:R-:W-:Y:S01]  /*c7a0*/  IMAD.MOV.U32 R7, RZ, RZ, R6 ;  /* 0x000000ffff077224 */ /* 0x001fe200078e0006 */
[----:B------:R-:W-:Y:S01]  /*c7b0*/  IADD3 R14, R2, 0x6, RZ ;  /* 0x00000006020e7810 */ /* 0x000fe20007ffe0ff */
[----:B------:R-:W-:Y:S02]  /*c7c0*/  IMAD.MOV R17, RZ, RZ, -R17 ;  /* 0x000000ffff117224 */ /* 0x000fe400078e0a11 */
[----:B------:R-:W-:Y:S01]  /*c7d0*/  @!P0 IMAD.MOV R7, RZ, RZ, -R7 ;  /* 0x000000ffff078224 */ /* 0x000fe200078e0a07 */
[----:B------:R-:W-:Y:S01]  /*c7e0*/  ISETP.GT.U32.AND P0, PT, R22, R13, PT ;  /* 0x0000000d1600720c */ /* 0x000fe20003f04070 */
[----:B------:R-:W-:Y:S01]  /*c7f0*/  @!P6 IMAD.IADD R8, R8, 0x1, -R22 ;  /* 0x000000010808e824 */ /* 0x000fe200078e0a16 */
[----:B------:R-:W-:Y:S01]  /*c800*/  ISETP.GE.AND P6, PT, R11, RZ, PT ;  /* 0x000000ff0b00720c */ /* 0x000fe20003fc6270 */
[----:B------:R-:W-:Y:S01]  /*c810*/  IMAD R11, R22, R17, R15 ;  /* 0x00000011160b7224 */ /* 0x000fe200078e020f */
[----:B------:R0:W-:Y:S01]  /*c820*/  STL [R1+0x1f0], R7 ;  /* 0x0001f00701007387 */ /* 0x0001e20000100800 */
[----:B------:R-:W-:Y:S01]  /*c830*/  IMAD.HI.U32 R6, R3, R0, RZ ;  /* 0x0000000003067227 */ /* 0x000fe200078e00ff */
[----:B------:R-:W-:-:S03]  /*c840*/  IABS R29, R14 ;  /* 0x0000000e001d7213 */ /* 0x000fc60000000000 */
[--C-:B------:R-:W-:Y:S01]  /*c850*/  @!P1 IMAD.IADD R16, R16, 0x1, -R22.reuse ;  /* 0x0000000110109824 */ /* 0x100fe200078e0a16 */
[----:B------:R-:W-:Y:S01]  /*c860*/  ISETP.GE.AND P1, PT, R4, RZ, PT ;  /* 0x000000ff0400720c */ /* 0x000fe20003f26270 */
[----:B------:R-:W-:Y:S01]  /*c870*/  @!P2 IMAD.IADD R5, R5, 0x1, -R22 ;  /* 0x000000010505a824 */ /* 0x000fe200078e0a16 */
[----:B------:R-:W-:Y:S01]  /*c880*/  ISETP.GT.U32.AND P2, PT, R22, R11, PT ;  /* 0x0000000b1600720c */ /* 0x000fe20003f44070 */
[----:B------:R-:W-:Y:S01]  /*c890*/  IMAD.MOV R6, RZ, RZ, -R6 ;  /* 0x000000ffff067224 */ /* 0x000fe200078e0a06 */
[----:B------:R-:W-:Y:S01]  /*c8a0*/  IADD3 R4, R2, 0x3e, RZ ;  /* 0x0000003e02047810 */ /* 0x000fe20007ffe0ff */
[----:B0-----:R-:W-:Y:S02]  /*c8b0*/  IMAD.MOV.U32 R7, RZ, RZ, R16 ;  /* 0x000000ffff077224 */ /* 0x001fe400078e0010 */
[----:B------:R-:W-:Y:S01]  /*c8c0*/  @!P0 IMAD.IADD R13, R13, 0x1, -R22 ;  /* 0x000000010d0d8824 */ /* 0x000fe200078e0a16 */
[----:B------:R-:W-:Y:S01]  /*c8d0*/  IABS R15, R4 ;  /* 0x00000004000f7213 */ /* 0x000fe20000000000 */
[----:B------:R-:W-:Y:S01]  /*c8e0*/  IMAD R0, R22, R6, R0 ;  /* 0x0000000616007224 */ /* 0x000fe200078e0200 */
[----:B------:R-:W-:Y:S01]  /*c8f0*/  ISETP.GE.AND P0, PT, R10, RZ, PT ;  /* 0x000000ff0a00720c */ /* 0x000fe20003f06270 */
[----:B------:R-:W-:Y:S01]  /*c900*/  @!P3 IMAD.MOV R7, RZ, RZ, -R7 ;  /* 0x000000ffff07b224 */ /* 0x000fe200078e0a07 */
[C---:B------:R-:W-:Y:S01]  /*c910*/  ISETP.GT.U32.AND P3, PT, R22.reuse, R13, PT ;  /* 0x0000000d1600720c */ /* 0x040fe20003f64070 */
[----:B------:R-:W-:Y:S01]  /*c920*/  @!P5 IMAD.MOV R5, RZ, RZ, -R5 ;  /* 0x000000ffff05d224 */ /* 0x000fe200078e0a05 */
[----:B------:R-:W-:Y:S01]  /*c930*/  ISETP.GT.U32.AND P5, PT, R22, R0, PT ;  /* 0x000000001600720c */ /* 0x000fe20003fa4070 */
[----:B------:R-:W-:Y:S01]  /*c940*/  @!P2 IMAD.IADD R11, R11, 0x1, -R22 ;  /* 0x000000010b0ba824 */ /* 0x000fe200078e0a16 */
[----:B------:R0:W-:Y:S01]  /*c950*/  STL [R1+0x150], R7 ;  /* 0x0001500701007387 */ /* 0x0001e20000100800 */
[----:B------:R-:W-:Y:S01]  /*c960*/  IMAD.MOV.U32 R10, RZ, RZ, R15 ;  /* 0x000000ffff0a7224 */ /* 0x000fe200078e000f */
[----:B------:R-:W-:Y:S01]  /*c970*/  IADD3 R15, R2, 0x3a, RZ ;  /* 0x0000003a020f7810 */ /* 0x000fe20007ffe0ff */
[----:B------:R-:W-:Y:S01]  /*c980*/  IMAD.HI.U32 R28, R3, R29, RZ ;  /* 0x0000001d031c7227 */ /* 0x000fe200078e00ff */
[----:B------:R-:W-:-:S02]  /*c990*/  ISETP.GT.U32.AND P2, PT, R22, R11, PT ;  /* 0x0000000b1600720c */ /* 0x000fc40003f44070 */
[----:B------:R-:W-:-:S03]  /*c9a0*/  IADD3 R6, R2, 0x3c, RZ ;  /* 0x0000003c02067810 */ /* 0x000fc60007ffe0ff */
[----:B------:R-:W-:Y:S01]  /*c9b0*/  @!P3 IMAD.IADD R13, R13, 0x1, -R22 ;  /* 0x000000010d0db824 */ /* 0x000fe200078e0a16 */
[----:B------:R-:W-:Y:S01]  /*c9c0*/  ISETP.GE.AND P3, PT, R6, RZ, PT ;  /* 0x000000ff0600720c */ /* 0x000fe20003f66270 */
[----:B0-----:R-:W-:Y:S01]  /*c9d0*/  IMAD.MOV.U32 R7, RZ, RZ, R8 ;  /* 0x000000ffff077224 */ /* 0x001fe200078e0008 */
[----:B------:R-:W-:Y:S01]  /*c9e0*/  IABS R8, R15 ;  /* 0x0000000f00087213 */ /* 0x000fe20000000000 */
[----:B------:R-:W-:Y:S01]  /*c9f0*/  @!P5 IMAD.IADD R0, R0, 0x1, -R22 ;  /* 0x000000010000d824 */ /* 0x000fe200078e0a16 */
[----:B------:R-:W-:Y:S01]  /*ca00*/  IABS R6, R6 ;  /* 0x0000000600067213 */ /* 0x000fe20000000000 */
[----:B------:R-:W-:Y:S01]  /*ca10*/  @!P4 IMAD.MOV R7, RZ, RZ, -R7 ;  /* 0x000000ffff07c224 */ /* 0x000fe200078e0a07 */
[----:B------:R-:W-:Y:S01]  /*ca20*/  ISETP.GE.AND P4, PT, R4, RZ, PT ;  /* 0x000000ff0400720c */ /* 0x000fe20003f86270 */
[----:B------:R-:W-:Y:S01]  /*ca30*/  IMAD.HI.U32 R4, R3, R10, RZ ;  /* 0x0000000a03047227 */ /* 0x000fe200078e00ff */
[----:B------:R-:W-:Y:S02]  /*ca40*/  ISETP.GT.U32.AND P5, PT, R22, R0, PT ;  /* 0x000000001600720c */ /* 0x000fe40003fa4070 */
[----:B------:R0:W-:Y:S01]  /*ca50*/  STL [R1+0x160], R7 ;  /* 0x0001600701007387 */ /* 0x0001e20000100800 */
[----:B------:R-:W-:-:S02]  /*ca60*/  IMAD.MOV R4, RZ, RZ, -R4 ;  /* 0x000000ffff047224 */ /* 0x000fc400078e0a04 */
[----:B------:R-:W-:Y:S01]  /*ca70*/  @!P2 IMAD.IADD R11, R11, 0x1, -R22 ;  /* 0x000000010b0ba824 */ /* 0x000fe200078e0a16 */
[----:B------:R1:W-:Y:S01]  /*ca80*/  STL [R1+0x1b0], R5 ;  /* 0x0001b00501007387 */ /* 0x0003e20000100800 */
[----:B------:R-:W-:Y:S02]  /*ca90*/  IMAD R10, R22, R4, R10 ;  /* 0x00000004160a7224 */ /* 0x000fe400078e020a */
[----:B0-----:R-:W-:-:S03]  /*caa0*/  IMAD.MOV.U32 R7, RZ, RZ, R13 ;  /* 0x000000ffff077224 */ /* 0x001fc600078e000d */
[----:B------:R-:W-:Y:S01]  /*cab0*/  ISETP.GT.U32.AND P2, PT, R22, R10, PT ;  /* 0x0000000a1600720c */ /* 0x000fe20003f44070 */
[----:B------:R-:W-:Y:S02]  /*cac0*/  @!P5 IMAD.IADD R0, R0, 0x1, -R22 ;  /* 0x000000010000d824 */ /* 0x000fe400078e0a16 */
[----:B------:R-:W-:Y:S01]  /*cad0*/  @!P1 IMAD.MOV R7, RZ, RZ, -R7 ;  /* 0x000000ffff079224 */ /* 0x000fe200078e0a07 */
[C---:B-1----:R-:W-:Y:S01]  /*cae0*/  IADD3 R5, R2.reuse, 0x38, RZ ;  /* 0x0000003802057810 */ /* 0x042fe20007ffe0ff */
[----:B------:R-:W-:Y:S01]  /*caf0*/  IMAD.HI.U32 R13, R3, R6, RZ ;  /* 0x00000006030d7227 */ /* 0x000fe200078e00ff */
[----:B------:R-:W-:Y:S02]  /*cb00*/  ISETP.GE.AND P1, PT, R15, RZ, PT ;  /* 0x000000ff0f00720c */ /* 0x000fe40003f26270 */
[----:B------:R0:W-:Y:S01]  /*cb10*/  STL [R1+0x1a8], R7 ;  /* 0x0001a80701007387 */ /* 0x0001e20000100800 */
[----:B------:R-:W-:Y:S01]  /*cb20*/  IABS R4, R5 ;  /* 0x0000000500047213 */ /* 0x000fe20000000000 */
[----:B------:R-:W-:Y:S01]  /*cb30*/  IMAD.MOV R13, RZ, RZ, -R13 ;  /* 0x000000ffff0d7224 */ /* 0x000fe200078e0a0d */
[----:B------:R-:W-:-:S02]  /*cb40*/  IADD3 R15, R2, 0x36, RZ ;  /* 0x00000036020f7810 */ /* 0x000fc40007ffe0ff */
[----:B------:R-:W-:Y:S02]  /*cb50*/  @!P2 IMAD.IADD R10, R10, 0x1, -R22 ;  /* 0x000000010a0aa824 */ /* 0x000fe400078e0a16 */
[C---:B------:R-:W-:Y:S01]  /*cb60*/  IMAD R6, R22.reuse, R13, R6 ;  /* 0x0000000d16067224 */ /* 0x040fe200078e0206 */
[----:B------:R-:W-:Y:S01]  /*cb70*/  IABS R17, R15 ;  /* 0x0000000f00117213 */ /* 0x000fe20000000000 */
[----:B0-----:R-:W-:Y:S01]  /*cb80*/  IMAD.MOV.U32 R7, RZ, RZ, R11 ;  /* 0x000000ffff077224 */ /* 0x001fe200078e000b */
[C---:B------:R-:W-:Y:S01]  /*cb90*/  ISETP.GT.U32.AND P2, PT, R22.reuse, R10, PT ;  /* 0x0000000a1600720c */ /* 0x040fe20003f44070 */
[----:B------:R-:W-:Y:S01]  /*cba0*/  IMAD.HI.U32 R11, R3, R8, RZ ;  /* 0x00000008030b7227 */ /* 0x000fe200078e00ff */
[----:B------:R-:W-:-:S03]  /*cbb0*/  ISETP.GT.U32.AND P5, PT, R22, R6, PT ;  /* 0x000000061600720c */ /* 0x000fc60003fa4070 */
[----:B------:R-:W-:Y:S01]  /*cbc0*/  @!P6 IMAD.MOV R7, RZ, RZ, -R7 ;  /* 0x000000ffff07e224 */ /* 0x000fe200078e0a07 */
[----:B------:R-:W-:Y:S01]  /*cbd0*/  ISETP.GE.AND P6, PT, R5, RZ, PT ;  /* 0x000000ff0500720c */ /* 0x000fe20003fc6270 */
[----:B------:R-:W-:Y:S02]  /*cbe0*/  IMAD.MOV R5, RZ, RZ, -R11 ;  /* 0x000000ffff057224 */ /* 0x000fe400078e0a0b */
[----:B------:R-:W-:Y:S01]  /*cbf0*/  IMAD.HI.U32 R11, R3, R4, RZ ;  /* 0x00000004030b7227 */ /* 0x000fe200078e00ff */
[----:B------:R0:W-:Y:S03]  /*cc00*/  STL [R1+0x174], R7 ;  /* 0x0001740701007387 */ /* 0x0001e60000100800 */
[----:B------:R-:W-:Y:S01]  /*cc10*/  IMAD R5, R22, R5, R8 ;  /* 0x0000000516057224 */ /* 0x000fe200078e0208 */
[----:B------:R-:W-:Y:S01]  /*cc20*/  IADD3 R8, R2, 0x34, RZ ;  /* 0x0000003402087810 */ /* 0x000fe20007ffe0ff */
[----:B------:R-:W-:-:S02]  /*cc30*/  IMAD.MOV R11, RZ, RZ, -R11 ;  /* 0x000000ffff0b7224 */ /* 0x000fc400078e0a0b */
[----:B------:R-:W-:Y:S01]  /*cc40*/  @!P2 IMAD.IADD R10, R10, 0x1, -R22 ;  /* 0x000000010a0aa824 */ /* 0x000fe200078e0a16 */
[----:B------:R-:W-:Y:S01]  /*cc50*/  IABS R13, R8 ;  /* 0x00000008000d7213 */ /* 0x000fe20000000000 */
[----:B------:R-:W-:Y:S02]  /*cc60*/  IMAD R4, R22, R11, R4 ;  /* 0x0000000b16047224 */ /* 0x000fe400078e0204 */
[----:B0-----:R-:W-:Y:S01]  /*cc70*/  IMAD.MOV.U32 R7, RZ, RZ, R0 ;  /* 0x000000ffff077224 */ /* 0x001fe200078e0000 */
[----:B------:R-:W-:Y:S01]  /*cc80*/  IADD3 R0, R2, 0x32, RZ ;  /* 0x0000003202007810 */ /* 0x000fe20007ffe0ff */
[----:B------:R-:W-:Y:S01]  /*cc90*/  IMAD.HI.U32 R11, R3, R13, RZ ;  /* 0x0000000d030b7227 */ /* 0x000fe200078e00ff */
[C---:B------:R-:W-:Y:S02]  /*cca0*/  ISETP.GT.U32.AND P2, PT, R22.reuse, R4, PT ;  /* 0x000000041600720c */ /* 0x040fe40003f44070 */
[----:B------:R-:W-:Y:S01]  /*ccb0*/  IABS R16, R0 ;  /* 0x0000000000107213 */ /* 0x000fe20000000000 */
[----:B------:R-:W-:Y:S01]  /*ccc0*/  @!P0 IMAD.MOV R7, RZ, RZ, -R7 ;  /* 0x000000ffff078224 */ /* 0x000fe200078e0a07 */
[----:B------:R-:W-:Y:S01]  /*ccd0*/  ISETP.GT.U32.AND P0, PT, R22, R5, PT ;  /* 0x000000051600720c */ /* 0x000fe20003f04070 */
[----:B------:R-:W-:-:S02]  /*cce0*/  IMAD.MOV R11, RZ, RZ, -R11 ;  /* 0x000000ffff0b7224 */ /* 0x000fc400078e0a0b */
[--C-:B------:R-:W-:Y:S01]  /*ccf0*/  @!P5 IMAD.IADD R6, R6, 0x1, -R22.reuse ;  /* 0x000000010606d824 */ /* 0x100fe200078e0a16 */
[----:B------:R0:W-:Y:S01]  /*cd00*/  STL [R1+0x178], R7 ;  /* 0x0001780701007387 */ /* 0x0001e20000100800 */
[----:B------:R-:W-:Y:S01]  /*cd10*/  IMAD R13, R22, R11, R13 ;  /* 0x0000000b160d7224 */ /* 0x000fe200078e020d */
[----:B------:R-:W-:Y:S02]  /*cd20*/  IADD3 R11, R2, 0x2e, RZ ;  /* 0x0000002e020b7810 */ /* 0x000fe40007ffe0ff */
[----:B------:R-:W-:Y:S01]  /*cd30*/  ISETP.GT.U32.AND P5, PT, R22, R6, PT ;  /* 0x000000061600720c */ /* 0x000fe20003fa4070 */
[----:B------:R-:W-:-:S04]  /*cd40*/  @!P2 IMAD.IADD R4, R4, 0x1, -R22 ;  /* 0x000000010404a824 */ /* 0x000fc800078e0a16 */
[----:B------:R-:W-:Y:S01]  /*cd50*/  @!P0 IMAD.IADD R5, R5, 0x1, -R22 ;  /* 0x0000000105058824 */ /* 0x000fe200078e0a16 */
[C---:B------:R-:W-:Y:S01]  /*cd60*/  ISETP.GT.U32.AND P2, PT, R22.reuse, R4, PT ;  /* 0x000000041600720c */ /* 0x040fe20003f44070 */
[----:B0-----:R-:W-:Y:S02]  /*cd70*/  IMAD.MOV.U32 R7, RZ, RZ, R10 ;  /* 0x000000ffff077224 */ /* 0x001fe400078e000a */
[----:B------:R-:W-:Y:S01]  /*cd80*/  IMAD.HI.U32 R10, R3, R17, RZ ;  /* 0x00000011030a7227 */ /* 0x000fe200078e00ff */
[----:B------:R-:W-:-:S03]  /*cd90*/  ISETP.GT.U32.AND P0, PT, R22, R5, PT ;  /* 0x000000051600720c */ /* 0x000fc60003f04070 */
[----:B------:R-:W-:Y:S01]  /*cda0*/  @!P4 IMAD.MOV R7, RZ, RZ, -R7 ;  /* 0x000000ffff07c224 */ /* 0x000fe200078e0a07 */
[----:B------:R-:W-:Y:S01]  /*cdb0*/  ISETP.GE.AND P4, PT, R15, RZ, PT ;  /* 0x000000ff0f00720c */ /* 0x000fe20003f86270 */
[----:B------:R-:W-:Y:S01]  /*cdc0*/  IMAD.MOV.U32 R15, RZ, RZ, R16 ;  /* 0x000000ffff0f7224 */ /* 0x000fe200078e0010 */
[----:B------:R-:W-:Y:S01]  /*cdd0*/  IADD3 R16, R2, 0x30, RZ ;  /* 0x0000003002107810 */ /* 0x000fe20007ffe0ff */
[----:B------:R-:W-:Y:S01]  /*cde0*/  IMAD.MOV R10, RZ, RZ, -R10 ;  /* 0x000000ffff0a7224 */ /* 0x000fe200078e0a0a */
[----:B------:R0:W-:Y:S01]  /*cdf0*/  STL [R1+0x170], R7 ;  /* 0x0001700701007387 */ /* 0x0001e20000100800 */
[--C-:B------:R-:W-:Y:S01]  /*ce00*/  @!P2 IMAD.IADD R4, R4, 0x1, -R22.reuse ;  /* 0x000000010404a824 */ /* 0x100fe200078e0a16 */
[----:B------:R-:W-:Y:S01]  /*ce10*/  ISETP.GE.AND P2, PT, R16, RZ, PT ;  /* 0x000000ff1000720c */ /* 0x000fe20003f46270 */
[--C-:B------:R-:W-:Y:S01]  /*ce20*/  @!P5 IMAD.IADD R6, R6, 0x1, -R22.reuse ;  /* 0x000000010606d824 */ /* 0x100fe200078e0a16 */
[----:B------:R-:W-:Y:S01]  /*ce30*/  IABS R16, R16 ;  /* 0x0000001000107213 */ /* 0x000fe20000000000 */
[----:B------:R-:W-:Y:S01]  /*ce40*/  @!P0 IMAD.IADD R5, R5, 0x1, -R22 ;  /* 0x0000000105058824 */ /* 0x000fe200078e0a16 */
[----:B------:R-:W-:Y:S01]  /*ce50*/  ISETP.GE.AND P5, PT, R8, RZ, PT ;  /* 0x000000ff0800720c */ /* 0x000fe20003fa6270 */
[----:B------:R-:W-:-:S02]  /*ce60*/  IMAD R17, R22, R10, R17 ;  /* 0x0000000a16117224 */ /* 0x000fc400078e0211 */
[----:B------:R-:W-:-:S03]  /*ce70*/  IMAD.HI.U32 R18, R3, R16, RZ ;  /* 0x0000001003127227 */ /* 0x000fc600078e00ff */
[C---:B------:R-:W-:Y:S01]  /*ce80*/  ISETP.GT.U32.AND P0, PT, R22.reuse, R17, PT ;  /* 0x000000111600720c */ /* 0x040fe20003f04070 */
[----:B0-----:R-:W-:Y:S02]  /*ce90*/  IMAD.MOV.U32 R7, RZ, RZ, R5 ;  /* 0x000000ffff077224 */ /* 0x001fe400078e0005 */
[----:B------:R-:W-:Y:S02]  /*cea0*/  IMAD.MOV R18, RZ, RZ, -R18 ;  /* 0x000000ffff127224 */ /* 0x000fe400078e0a12 */
[----:B------:R-:W-:Y:S01]  /*ceb0*/  @!P1 IMAD.MOV R7, RZ, RZ, -R7 ;  /* 0x000000ffff079224 */ /* 0x000fe200078e0a07 */
[----:B------:R-:W-:Y:S01]  /*cec0*/  ISETP.GT.U32.AND P1, PT, R22, R13, PT ;  /* 0x0000000d1600720c */ /* 0x000fe20003f24070 */
[----:B------:R-:W-:Y:S01]  /*ced0*/  IMAD.MOV.U32 R9, RZ, RZ, R6 ;  /* 0x000000ffff097224 */ /* 0x000fe200078e0006 */
[----:B------:R-:W-:Y:S01]  /*cee0*/  IABS R6, R11 ;  /* 0x0000000b00067213 */ /* 0x000fe20000000000 */
[----:B------:R-:W-:-:S04]  /*cef0*/  IMAD.HI.U32 R8, R3, R15, RZ ;  /* 0x0000000f03087227 */ /* 0x000fc800078e00ff */
[----:B------:R-:W-:Y:S01]  /*cf00*/  IMAD R16, R22, R18, R16 ;  /* 0x0000001216107224 */ /* 0x000fe200078e0210 */
[----:B------:R-:W-:Y:S01]  /*cf10*/  IABS R18, R27 ;  /* 0x0000001b00127213 */ /* 0x000fe20000000000 */
[----:B------:R-:W-:Y:S01]  /*cf20*/  @!P3 IMAD.MOV R9, RZ, RZ, -R9 ;  /* 0x000000ffff09b224 */ /* 0x000fe200078e0a09 */
[----:B------:R-:W-:Y:S01]  /*cf30*/  ISETP.GE.AND P3, PT, R0, RZ, PT ;  /* 0x000000ff0000720c */ /* 0x000fe20003f66270 */
[----:B------:R-:W-:Y:S01]  /*cf40*/  IMAD.MOV R8, RZ, RZ, -R8 ;  /* 0x000000ffff087224 */ /* 0x000fe200078e0a08 */
[----:B------:R-:W-:Y:S01]  /*cf50*/  IADD3 R0, R2, 0x2c, RZ ;  /* 0x0000002c02007810 */ /* 0x000fe20007ffe0ff */
[--C-:B------:R-:W-:Y:S01]  /*cf60*/  @!P1 IMAD.IADD R13, R13, 0x1, -R22.reuse ;  /* 0x000000010d0d9824 */ /* 0x100fe200078e0a16 */
[----:B------:R-:W-:Y:S01]  /*cf70*/  STL [R1+0x128], R9 ;  /* 0x0001280901007387 */ /* 0x000fe20000100800 */
[----:B------:R-:W-:Y:S01]  /*cf80*/  IMAD R15, R22, R8, R15 ;  /* 0x00000008160f7224 */ /* 0x000fe200078e020f */
[----:B------:R-:W-:Y:S01]  /*cf90*/  IADD3 R8, R2, 0x2a, RZ ;  /* 0x0000002a02087810 */ /* 0x000fe20007ffe0ff */
[----:B------:R-:W-:Y:S01]  /*cfa0*/  @!P0 IMAD.IADD R17, R17, 0x1, -R22 ;  /* 0x0000000111118824 */ /* 0x000fe200078e0a16 */
[----:B------:R-:W-:Y:S01]  /*cfb0*/  ISETP.GT.U32.AND P1, PT, R22, R13, PT ;  /* 0x0000000d1600720c */ /* 0x000fe20003f24070 */
[----:B------:R0:W-:Y:S01]  /*cfc0*/  STL [R1+0x130], R7 ;  /* 0x0001300701007387 */ /* 0x0001e20000100800 */
[----:B------:R-:W-:Y:S01]  /*cfd0*/  IMAD.HI.U32 R10, R3, R6, RZ ;  /* 0x00000006030a7227 */ /* 0x000fe200078e00ff */
[----:B------:R-:W-:-:S02]  /*cfe0*/  IABS R5, R0 ;  /* 0x0000000000057213 */ /* 0x000fc40000000000 */
[----:B------:R-:W-:Y:S01]  /*cff0*/  ISETP.GT.U32.AND P0, PT, R22, R17, PT ;  /* 0x000000111600720c */ /* 0x000fe20003f04070 */
[----:B------:R-:W-:-:S04]  /*d000*/  IMAD.MOV R10, RZ, RZ, -R10 ;  /* 0x000000ffff0a7224 */ /* 0x000fc800078e0a0a */
[C---:B------:R-:W-:Y:S02]  /*d010*/  IMAD R6, R22.reuse, R10, R6 ;  /* 0x0000000a16067224 */ /* 0x040fe400078e0206 */
[----:B0-----:R-:W-:Y:S01]  /*d020*/  IMAD.MOV.U32 R7, RZ, RZ, R4 ;  /* 0x000000ffff077224 */ /* 0x001fe200078e0004 */
[----:B------:R-:W-:Y:S01]  /*d030*/  IABS R4, R8 ;  /* 0x0000000800047213 */ /* 0x000fe20000000000 */
[----:B------:R-:W-:Y:S01]  /*d040*/  @!P1 IMAD.IADD R13, R13, 0x1, -R22 ;  /* 0x000000010d0d9824 */ /* 0x000fe200078e0a16 */
[C---:B------:R-:W-:Y:S01]  /*d050*/  ISETP.GT.U32.AND P1, PT, R22.reuse, R16, PT ;  /* 0x000000101600720c */ /* 0x040fe20003f24070 */
[----:B------:R-:W-:Y:S01]  /*d060*/  @!P6 IMAD.MOV R7, RZ, RZ, -R7 ;  /* 0x000000ffff07e224 */ /* 0x000fe200078e0a07 */
[----:B------:R-:W-:Y:S01]  /*d070*/  ISETP.GT.U32.AND P6, PT, R22, R15, PT ;  /* 0x0000000f1600720c */ /* 0x000fe20003fc4070 */
[----:B------:R-:W-:-:S03]  /*d080*/  IMAD.HI.U32 R10, R3, R4, RZ ;  /* 0x00000004030a7227 */ /* 0x000fc600078e00ff */
[----:B------:R0:W-:Y:S01]  /*d090*/  STL [R1+0x12c], R7 ;  /* 0x00012c0701007387 */ /* 0x0001e20000100800 */
[----:B------:R-:W-:Y:S02]  /*d0a0*/  IMAD.MOV R10, RZ, RZ, -R10 ;  /* 0x000000ffff0a7224 */ /* 0x000fe400078e0a0a */
[----:B------:R-:W-:Y:S01]  /*d0b0*/  @!P0 IMAD.IADD R17, R17, 0x1, -R22 ;  /* 0x0000000111118824 */ /* 0x000fe200078e0a16 */
[----:B------:R-:W-:Y:S01]  /*d0c0*/  ISETP.GE.AND P0, PT, R11, RZ, PT ;  /* 0x000000ff0b00720c */ /* 0x000fe20003f06270 */
[----:B------:R-:W-:Y:S02]  /*d0d0*/  IMAD R4, R22, R10, R4 ;  /* 0x0000000a16047224 */ /* 0x000fe400078e0204 */
[--C-:B------:R-:W-:Y:S02]  /*d0e0*/  @!P1 IMAD.IADD R16, R16, 0x1, -R22.reuse ;  /* 0x0000000110109824 */ /* 0x100fe400078e0a16 */
[----:B------:R-:W-:Y:S02]  /*d0f0*/  @!P6 IMAD.IADD R15, R15, 0x1, -R22 ;  /* 0x000000010f0fe824 */ /* 0x000fe400078e0a16 */
[----:B------:R-:W-:Y:S01]  /*d100*/  IMAD.HI.U32 R11, R3, R5, RZ ;  /* 0x00000005030b7227 */ /* 0x000fe200078e00ff */
[----:B------:R-:W-:-:S02]  /*d110*/  ISETP.GT.U32.AND P1, PT, R22, R16, PT ;  /* 0x000000101600720c */ /* 0x000fc40003f24070 */
[----:B------:R-:W-:Y:S01]  /*d120*/  ISETP.GT.U32.AND P6, PT, R22, R15, PT ;  /* 0x0000000f1600720c */ /* 0x000fe20003fc4070 */
[----:B------:R-:W-:Y:S01]  /*d130*/  IMAD.MOV.U32 R9, RZ, RZ, R17 ;  /* 0x000000ffff097224 */ /* 0x000fe200078e0011 */
[C---:B------:R-:W-:Y:S01]  /*d140*/  IADD3 R17, R2.reuse, 0x22, RZ ;  /* 0x0000002202117810 */ /* 0x040fe20007ffe0ff */
[----:B------:R-:W-:Y:S02]  /*d150*/  IMAD.MOV R11, RZ, RZ, -R11 ;  /* 0x000000ffff0b7224 */ /* 0x000fe400078e0a0b */
[----:B0-----:R-:W-:Y:S01]  /*d160*/  IMAD.MOV.U32 R7, RZ, RZ, R13 ;  /* 0x000000ffff077224 */ /* 0x001fe200078e000d */
[----:B------:R-:W-:Y:S01]  /*d170*/  IADD3 R13, R2, 0x26, RZ ;  /* 0x00000026020d7810 */ /* 0x000fe20007ffe0ff */
[----:B------:R-:W-:Y:S01]  /*d180*/  @!P4 IMAD.MOV R9, RZ, RZ, -R9 ;  /* 0x000000ffff09c224 */ /* 0x000fe200078e0a09 */
[----:B------:R-:W-:Y:S01]  /*d190*/  ISETP.GT.U32.AND P4, PT, R22, R6, PT ;  /* 0x000000061600720c */ /* 0x000fe20003f84070 */
[----:B------:R-:W-:Y:S01]  /*d1a0*/  @!P5 IMAD.MOV R7, RZ, RZ, -R7 ;  /* 0x000000ffff07d224 */ /* 0x000fe200078e0a07 */
[----:B------:R-:W-:Y:S01]  /*d1b0*/  ISETP.GE.AND P5, PT, R0, RZ, PT ;  /* 0x000000ff0000720c */ /* 0x000fe20003fa6270 */
[--C-:B------:R-:W-:Y:S01]  /*d1c0*/  @!P1 IMAD.IADD R16, R16, 0x1, -R22.reuse ;  /* 0x0000000110109824 */ /* 0x100fe200078e0a16 */
[C---:B------:R-:W-:Y:S01]  /*d1d0*/  ISETP.GT.U32.AND P1, PT, R22.reuse, R4, PT ;  /* 0x000000041600720c */ /* 0x040fe20003f24070 */
[----:B------:R-:W-:Y:S01]  /*d1e0*/  IMAD R5, R22, R11, R5 ;  /* 0x0000000b16057224 */ /* 0x000fe200078e0205 */
[----:B------:R-:W-:Y:S01]  /*d1f0*/  STL [R1+0x68], R9 ;  /* 0x0000680901007387 */ /* 0x000fe20000100800 */
[----:B------:R-:W-:Y:S01]  /*d200*/  @!P6 IMAD.IADD R15, R15, 0x1, -R22 ;  /* 0x000000010f0fe824 */ /* 0x000fe200078e0a16 */
[----:B------:R-:W-:-:S02]  /*d210*/  IADD3 R0, R2, 0x28, RZ ;  /* 0x0000002802007810 */ /* 0x000fc40007ffe0ff */
[----:B------:R0:W-:Y:S01]  /*d220*/  STL [R1+0x70], R7 ;  /* 0x0000700701007387 */ /* 0x0001e20000100800 */
[----:B------:R-:W-:Y:S02]  /*d230*/  ISETP.GT.U32.AND P6, PT, R22, R5, PT ;  /* 0x000000051600720c */ /* 0x000fe40003fc4070 */
[----:B------:R-:W-:Y:S01]  /*d240*/  IABS R11, R0 ;  /* 0x00000000000b7213 */ /* 0x000fe20000000000 */
[--C-:B------:R-:W-:Y:S01]  /*d250*/  @!P4 IMAD.IADD R6, R6, 0x1, -R22.reuse ;  /* 0x000000010606c824 */ /* 0x100fe200078e0a16 */
[----:B------:R-:W-:Y:S02]  /*d260*/  IABS R10, R13 ;  /* 0x0000000d000a7213 */ /* 0x000fe40000000000 */
[----:B------:R-:W-:Y:S02]  /*d270*/  @!P1 IMAD.IADD R4, R4, 0x1, -R22 ;  /* 0x0000000104049824 */ /* 0x000fe400078e0a16 */
[----:B------:R-:W-:Y:S01]  /*d280*/  ISETP.GT.U32.AND P4, PT, R22, R6, PT ;  /* 0x000000061600720c */ /* 0x000fe20003f84070 */
[----:B0-----:R-:W-:-:S02]  /*d290*/  IMAD.MOV.U32 R7, RZ, RZ, R15 ;  /* 0x000000ffff077224 */ /* 0x001fc400078e000f */
[----:B------:R-:W-:Y:S01]  /*d2a0*/  ISETP.GT.U32.AND P1, PT, R22, R4, PT ;  /* 0x000000041600720c */ /* 0x000fe20003f24070 */
[----:B------:R-:W-:-:S04]  /*d2b0*/  IMAD.HI.U32 R15, R3, R11, RZ ;  /* 0x0000000b030f7227 */ /* 0x000fc800078e00ff */
[----:B------:R-:W-:Y:S01]  /*d2c0*/  @!P3 IMAD.MOV R7, RZ, RZ, -R7 ;  /* 0x000000ffff07b224 */ /* 0x000fe200078e0a07 */
[----:B------:R-:W-:Y:S01]  /*d2d0*/  ISETP.GE.AND P3, PT, R8, RZ, PT ;  /* 0x000000ff0800720c */ /* 0x000fe20003f66270 */
[--C-:B------:R-:W-:Y:S02]  /*d2e0*/  @!P6 IMAD.IADD R5, R5, 0x1, -R22.reuse ;  /* 0x000000010505e824 */ /* 0x100fe400078e0a16 */
[----:B------:R-:W-:Y:S01]  /*d2f0*/  IMAD.MOV R15, RZ, RZ, -R15 ;  /* 0x000000ffff0f7224 */ /* 0x000fe200078e0a0f */
[----:B------:R0:W-:Y:S01]  /*d300*/  STL [R1+0xd0], R7 ;  /* 0x0000d00701007387 */ /* 0x0001e20000100800 */
[--C-:B------:R-:W-:Y:S01]  /*d310*/  @!P4 IMAD.IADD R6, R6, 0x1, -R22.reuse ;  /* 0x000000010606c824 */ /* 0x100fe200078e0a16 */
[----:B------:R-:W-:Y:S01]  /*d320*/  ISETP.GT.U32.AND P6, PT, R22, R5, PT ;  /* 0x000000051600720c */ /* 0x000fe20003fc4070 */
[----:B------:R-:W-:Y:S01]  /*d330*/  @!P1 IMAD.IADD R4, R4, 0x1, -R22 ;  /* 0x0000000104049824 */ /* 0x000fe200078e0a16 */
[----:B------:R-:W-:Y:S01]  /*d340*/  ISETP.GE.AND P4, PT, R13, RZ, PT ;  /* 0x000000ff0d00720c */ /* 0x000fe20003f86270 */
[----:B------:R-:W-:Y:S01]  /*d350*/  IMAD.MOV.U32 R9, RZ, RZ, R6 ;  /* 0x000000ffff097224 */ /* 0x000fe200078e0006 */
[----:B------:R-:W-:Y:S01]  /*d360*/  IADD3 R13, R2, 0x24, RZ ;  /* 0x00000024020d7810 */ /* 0x000fe20007ffe0ff */
[----:B------:R-:W-:-:S04]  /*d370*/  IMAD.HI.U32 R8, R3, R10, RZ ;  /* 0x0000000a03087227 */ /* 0x000fc800078e00ff */
[----:B0-----:R-:W-:Y:S02]  /*d380*/  IMAD.MOV.U32 R7, RZ, RZ, R16 ;  /* 0x000000ffff077224 */ /* 0x001fe400078e0010 */
[----:B------:R-:W-:Y:S01]  /*d390*/  @!P0 IMAD.MOV R9, RZ, RZ, -R9 ;  /* 0x000000ffff098224 */ /* 0x000fe200078e0a09 */
[----:B------:R-:W-:Y:S01]  /*d3a0*/  ISETP.GE.AND P0, PT, R17, RZ, PT ;  /* 0x000000ff1100720c */ /* 0x000fe20003f06270 */
[----:B------:R-:W-:Y:S01]  /*d3b0*/  @!P2 IMAD.MOV R7, RZ, RZ, -R7 ;  /* 0x000000ffff07a224 */ /* 0x000fe200078e0a07 */
[----:B------:R-:W-:Y:S01]  /*d3c0*/  ISETP.GE.AND P2, PT, R0, RZ, PT ;  /* 0x000000ff0000720c */ /* 0x000fe20003f46270 */
[C---:B------:R-:W-:Y:S01]  /*d3d0*/  IMAD R0, R22.reuse, R15, R11 ;  /* 0x0000000f16007224 */ /* 0x040fe200078e020b */
[----:B------:R-:W-:Y:S01]  /*d3e0*/  IABS R15, R2 ;  /* 0x00000002000f7213 */ /* 0x000fe20000000000 */
[----:B------:R-:W-:Y:S01]  /*d3f0*/  @!P6 IMAD.IADD R5, R5, 0x1, -R22 ;  /* 0x000000010505e824 */ /* 0x000fe200078e0a16 */
[----:B------:R0:W-:Y:S01]  /*d400*/  STL [R1+0x74], R7 ;  /* 0x0000740701007387 */ /* 0x0001e20000100800 */
[----:B------:R-:W-:Y:S01]  /*d410*/  ISETP.GE.AND P6, PT, R13, RZ, PT ;  /* 0x000000ff0d00720c */ /* 0x000fe20003fc6270 */
[----:B------:R-:W-:Y:S01]  /*d420*/  IMAD.MOV R8, RZ, RZ, -R8 ;  /* 0x000000ffff087224 */ /* 0x000fe200078e0a08 */
[C---:B------:R-:W-:Y:S01]  /*d430*/  ISETP.GT.U32.AND P1, PT, R22.reuse, R0, PT ;  /* 0x000000001600720c */ /* 0x040fe20003f24070 */
[----:B------:R1:W-:Y:S01]  /*d440*/  STL [R1+0x78], R9 ;  /* 0x0000780901007387 */ /* 0x0003e20000100800 */
[----:B------:R-:W-:Y:S01]  /*d450*/  IABS R13, R13 ;  /* 0x0000000d000d7213 */ /* 0x000fe20000000000 */
[----:B------:R-:W-:Y:S01]  /*d460*/  IMAD R10, R22, R8, R10 ;  /* 0x00000008160a7224 */ /* 0x000fe200078e020a */
[----:B------:R-:W-:Y:S01]  /*d470*/  IABS R17, R17 ;  /* 0x0000001100117213 */ /* 0x000fe20000000000 */
[----:B------:R-:W-:-:S04]  /*d480*/  IMAD.HI.U32 R11, R3, R15, RZ ;  /* 0x0000000f030b7227 */ /* 0x000fc800078e00ff */
[----:B0-----:R-:W-:Y:S02]  /*d490*/  IMAD.MOV.U32 R7, RZ, RZ, R5 ;  /* 0x000000ffff077224 */ /* 0x001fe400078e0005 */
[----:B------:R-:W-:Y:S01]  /*d4a0*/  IMAD.HI.U32 R16, R3, R13, RZ ;  /* 0x0000000d03107227 */ /* 0x000fe200078e00ff */
[----:B-1----:R-:W-:-:S03]  /*d4b0*/  IADD3 R9, R2, 0x10, RZ ;  /* 0x0000001002097810 */ /* 0x002fc60007ffe0ff */
[----:B------:R-:W-:Y:S02]  /*d4c0*/  @!P1 IMAD.IADD R0, R0, 0x1, -R22 ;  /* 0x0000000100009824 */ /* 0x000fe400078e0a16 */
[----:B------:R-:W-:Y:S01]  /*d4d0*/  @!P5 IMAD.MOV R7, RZ, RZ, -R7 ;  /* 0x000000ffff07d224 */ /* 0x000fe200078e0a07 */
[----:B------:R-:W-:Y:S01]  /*d4e0*/  ISETP.GE.AND P5, PT, R19, RZ, PT ;  /* 0x000000ff1300720c */ /* 0x000fe20003fa6270 */
[----:B------:R-:W-:Y:S01]  /*d4f0*/  IMAD.MOV R16, RZ, RZ, -R16 ;  /* 0x000000ffff107224 */ /* 0x000fe200078e0a10 */
[C---:B------:R-:W-:Y:S01]  /*d500*/  ISETP.GT.U32.AND P1, PT, R22.reuse, R0, PT ;  /* 0x000000001600720c */ /* 0x040fe20003f24070 */
[----:B------:R-:W-:Y:S01]  /*d510*/  IMAD.MOV R11, RZ, RZ, -R11 ;  /* 0x000000ffff0b7224 */ /* 0x000fe200078e0a0b */
[----:B------:R0:W-:Y:S01]  /*d520*/  STL [R1+0x90], R7 ;  /* 0x0000900701007387 */ /* 0x0001e20000100800 */
[----:B------:R-:W-:Y:S01]  /*d530*/  IABS R19, R19 ;  /* 0x0000001300137213 */ /* 0x000fe20000000000 */
[C---:B------:R-:W-:Y:S02]  /*d540*/  IMAD R13, R22.reuse, R16, R13 ;  /* 0x00000010160d7224 */ /* 0x040fe400078e020d */
[----:B------:R-:W-:Y:S01]  /*d550*/  IMAD R15, R22, R11, R15 ;  /* 0x0000000b160f7224 */ /* 0x000fe200078e020f */
[----:B------:R-:W-:Y:S01]  /*d560*/  IADD3 R11, R2, 0x12, RZ ;  /* 0x00000012020b7810 */ /* 0x000fe20007ffe0ff */
[----:B------:R-:W-:-:S04]  /*d570*/  IMAD.HI.U32 R6, R3, R19, RZ ;  /* 0x0000001303067227 */ /* 0x000fc800078e00ff */
[----:B0-----:R-:W-:Y:S01]  /*d580*/  IMAD.MOV.U32 R7, RZ, RZ, R4 ;  /* 0x000000ffff077224 */ /* 0x001fe200078e0004 */
[----:B------:R-:W-:Y:S01]  /*d590*/  IABS R4, R26 ;  /* 0x0000001a00047213 */ /* 0x000fe20000000000 */
[----:B------:R-:W-:Y:S01]  /*d5a0*/  @!P1 IMAD.IADD R0, R0, 0x1, -R22 ;  /* 0x0000000100009824 */ /* 0x000fe200078e0a16 */
[C---:B------:R-:W-:Y:S01]  /*d5b0*/  ISETP.GT.U32.AND P1, PT, R22.reuse, R13, PT ;  /* 0x0000000d1600720c */ /* 0x040fe20003f24070 */
[----:B------:R-:W-:Y:S01]  /*d5c0*/  @!P3 IMAD.MOV R7, RZ, RZ, -R7 ;  /* 0x000000ffff07b224 */ /* 0x000fe200078e0a07 */
[C---:B------:R-:W-:Y:S01]  /*d5d0*/  ISETP.GT.U32.AND P3, PT, R22.reuse, R10, PT ;  /* 0x0000000a1600720c */ /* 0x040fe20003f64070 */
[----:B------:R-:W-:Y:S02]  /*d5e0*/  IMAD.MOV R6, RZ, RZ, -R6 ;  /* 0x000000ffff067224 */ /* 0x000fe400078e0a06 */
[----:B------:R-:W-:Y:S01]  /*d5f0*/  IMAD.HI.U32 R8, R3, R17, RZ ;  /* 0x0000001103087227 */ /* 0x000fe200078e00ff */
[----:B------:R0:W-:Y:S03]  /*d600*/  STL [R1+0x40], R7 ;  /* 0x0000400701007387 */ /* 0x0001e60000100800 */
[----:B------:R-:W-:-:S02]  /*d610*/  IMAD R19, R22, R6, R19 ;  /* 0x0000000616137224 */ /* 0x000fc400078e0213 */
[----:B------:R-:W-:Y:S02]  /*d620*/  IMAD.MOV.U32 R6, RZ, RZ, R0 ;  /* 0x000000ffff067224 */ /* 0x000fe400078e0000 */
[----:B------:R-:W-:Y:S02]  /*d630*/  @!P1 IMAD.IADD R13, R13, 0x1, -R22 ;  /* 0x000000010d0d9824 */ /* 0x000fe400078e0a16 */
[----:B------:R-:W-:Y:S01]  /*d640*/  @!P2 IMAD.MOV R6, RZ, RZ, -R6 ;  /* 0x000000ffff06a224 */ /* 0x000fe200078e0a06 */
[----:B------:R-:W-:Y:S01]  /*d650*/  ISETP.GT.U32.AND P2, PT, R22, R15, PT ;  /* 0x0000000f1600720c */ /* 0x000fe20003f44070 */
[----:B------:R-:W-:Y:S01]  /*d660*/  @!P3 IMAD.IADD R10, R10, 0x1, -R22 ;  /* 0x000000010a0ab824 */ /* 0x000fe200078e0a16 */
[----:B------:R-:W-:Y:S01]  /*d670*/  ISETP.GT.U32.AND P1, PT, R22, R13, PT ;  /* 0x0000000d1600720c */ /* 0x000fe20003f24070 */
[----:B------:R-:W-:Y:S01]  /*d680*/  IMAD.MOV R8, RZ, RZ, -R8 ;  /* 0x000000ffff087224 */ /* 0x000fe200078e0a08 */
[----:B0-----:R-:W-:Y:S01]  /*d690*/  IADD3 R7, R2, 0x14, RZ ;  /* 0x0000001402077810 */ /* 0x001fe20007ffe0ff */
[----:B------:R-:W-:Y:S01]  /*d6a0*/  IMAD.HI.U32 R5, R3, R21, RZ ;  /* 0x0000001503057227 */ /* 0x000fe200078e00ff */
[----:B------:R-:W-:-:S03]  /*d6b0*/  ISETP.GT.U32.AND P3, PT, R22, R10, PT ;  /* 0x0000000a1600720c */ /* 0x000fc60003f64070 */
[----:B------:R-:W-:Y:S02]  /*d6c0*/  IMAD R17, R22, R8, R17 ;  /* 0x0000000816117224 */ /* 0x000fe400078e0211 */
[----:B------:R-:W-:-:S04]  /*d6d0*/  IMAD.HI.U32 R0, R3, R23, RZ ;  /* 0x0000001703007227 */ /* 0x000fc800078e00ff */
[--C-:B------:R-:W-:Y:S02]  /*d6e0*/  @!P2 IMAD.IADD R15, R15, 0x1, -R22.reuse ;  /* 0x000000010f0fa824 */ /* 0x100fe400078e0a16 */
[--C-:B------:R-:W-:Y:S01]  /*d6f0*/  @!P1 IMAD.IADD R13, R13, 0x1, -R22.reuse ;  /* 0x000000010d0d9824 */ /* 0x100fe200078e0a16 */
[----:B------:R-:W-:Y:S01]  /*d700*/  ISETP.GT.U32.AND P1, PT, R22, R19, PT ;  /* 0x000000131600720c */ /* 0x000fe20003f24070 */
[----:B------:R-:W-:Y:S01]  /*d710*/  @!P3 IMAD.IADD R10, R10, 0x1, -R22 ;  /* 0x000000010a0ab824 */ /* 0x000fe200078e0a16 */
[C---:B------:R-:W-:Y:S01]  /*d720*/  ISETP.GT.U32.AND P2, PT, R22.reuse, R15, PT ;  /* 0x0000000f1600720c */ /* 0x040fe20003f44070 */
[----:B------:R-:W-:Y:S01]  /*d730*/  IMAD.MOV R5, RZ, RZ, -R5 ;  /* 0x000000ffff057224 */ /* 0x000fe200078e0a05 */
[C---:B------:R-:W-:Y:S01]  /*d740*/  ISETP.GT.U32.AND P3, PT, R22.reuse, R17, PT ;  /* 0x000000111600720c */ /* 0x040fe20003f64070 */
[----:B------:R-:W-:Y:S02]  /*d750*/  IMAD.MOV R0, RZ, RZ, -R0 ;  /* 0x000000ffff007224 */ /* 0x000fe400078e0a00 */
[----:B------:R-:W-:Y:S01]  /*d760*/  IMAD R21, R22, R5, R21 ;  /* 0x0000000516157224 */ /* 0x000fe200078e0215 */
[----:B------:R-:W-:Y:S01]  /*d770*/  IADD3 R5, R2, 0x16, RZ ;  /* 0x0000001602057810 */ /* 0x000fe20007ffe0ff */
[----:B------:R-:W-:-:S02]  /*d780*/  IMAD R23, R22, R0, R23 ;  /* 0x0000000016177224 */ /* 0x000fc400078e0217 */
[----:B------:R-:W-:Y:S02]  /*d790*/  IMAD.HI.U32 R8, R3, R18, RZ ;  /* 0x0000001203087227 */ /* 0x000fe400078e00ff */
[----:B------:R0:W-:Y:S02]  /*d7a0*/  STL [R1+0x58], R5 ;  /* 0x0000580501007387 */ /* 0x0001e40000100800 */
[--C-:B------:R-:W-:Y:S01]  /*d7b0*/  @!P2 IMAD.IADD R15, R15, 0x1, -R22.reuse ;  /* 0x000000010f0fa824 */ /* 0x100fe200078e0a16 */
[C---:B------:R-:W-:Y:S01]  /*d7c0*/  ISETP.GT.U32.AND P2, PT, R22.reuse, R21, PT ;  /* 0x000000151600720c */ /* 0x040fe20003f44070 */
[--C-:B------:R-:W-:Y:S01]  /*d7d0*/  @!P3 IMAD.IADD R17, R17, 0x1, -R22.reuse ;  /* 0x000000011111b824 */ /* 0x100fe200078e0a16 */
[----:B------:R-:W-:Y:S01]  /*d7e0*/  ISETP.GT.U32.AND P3, PT, R22, R23, PT ;  /* 0x000000171600720c */ /* 0x000fe20003f64070 */
[----:B------:R-:W-:Y:S01]  /*d7f0*/  @!P1 IMAD.IADD R19, R19, 0x1, -R22 ;  /* 0x0000000113139824 */ /* 0x000fe200078e0a16 */
[----:B------:R-:W-:Y:S01]  /*d800*/  ISETP.GE.AND P1, PT, R2, RZ, PT ;  /* 0x000000ff0200720c */ /* 0x000fe20003f26270 */
[----:B------:R-:W-:Y:S01]  /*d810*/  IMAD.MOV R8, RZ, RZ, -R8 ;  /* 0x000000ffff087224 */ /* 0x000fe200078e0a08 */
[----:B------:R1:W-:Y:S01]  /*d820*/  STL [R1+0x4c], R6 ;  /* 0x00004c0601007387 */ /* 0x0003e20000100800 */
[----:B0-----:R-:W-:Y:S01]  /*d830*/  IABS R5, R5 ;  /* 0x0000000500057213 */ /* 0x001fe20000000000 */
[----:B------:R-:W-:Y:S01]  /*d840*/  @!P4 IMAD.MOV R10, RZ, RZ, -R10 ;  /* 0x000000ffff0ac224 */ /* 0x000fe200078e0a0a */
[C---:B------:R-:W-:Y:S01]  /*d850*/  ISETP.GT.U32.AND P4, PT, R22.reuse, R19, PT ;  /* 0x000000131600720c */ /* 0x040fe20003f84070 */
[----:B------:R-:W-:Y:S01]  /*d860*/  IMAD R18, R22, R8, R18 ;  /* 0x0000000816127224 */ /* 0x000fe200078e0212 */
[----:B------:R-:W-:Y:S01]  /*d870*/  IABS R8, R11 ;  /* 0x0000000b00087213 */ /* 0x000fe20000000000 */
[C---:B------:R-:W-:Y:S01]  /*d880*/  IMAD.HI.U32 R0, R3.reuse, R5, RZ ;  /* 0x0000000503007227 */ /* 0x040fe200078e00ff */
[----:B------:R0:W-:Y:S03]  /*d890*/  STL [R1+0x54], R7 ;  /* 0x0000540701007387 */ /* 0x0001e60000100800 */
[----:B------:R-:W-:Y:S01]  /*d8a0*/  IMAD.MOV R0, RZ, RZ, -R0 ;  /* 0x000000ffff007224 */ /* 0x000fe200078e0a00 */
[----:B------:R2:W-:Y:S01]  /*d8b0*/  STL [R1+0x44], R11 ;  /* 0x0000440b01007387 */ /* 0x0005e20000100800 */
[----:B-1----:R-:W-:-:S03]  /*d8c0*/  IMAD.HI.U32 R6, R3, R4, RZ ;  /* 0x0000000403067227 */ /* 0x002fc600078e00ff */
[----:B------:R1:W-:Y:S01]  /*d8d0*/  STL [R1+0x50], R9 ;  /* 0x0000500901007387 */ /* 0x0003e20000100800 */
[--C-:B------:R-:W-:Y:S01]  /*d8e0*/  @!P2 IMAD.IADD R21, R21, 0x1, -R22.reuse ;  /* 0x000000011515a824 */ /* 0x100fe200078e0a16 */
[C---:B------:R-:W-:Y:S01]  /*d8f0*/  ISETP.GT.U32.AND P2, PT, R22.reuse, R18, PT ;  /* 0x000000121600720c */ /* 0x040fe20003f44070 */
[----:B------:R-:W-:Y:S01]  /*d900*/  @!P3 IMAD.IADD R23, R23, 0x1, -R22 ;  /* 0x000000011717b824 */ /* 0x000fe200078e0a16 */
[C---:B------:R-:W-:Y:S01]  /*d910*/  ISETP.GT.U32.AND P3, PT, R22.reuse, R17, PT ;  /* 0x000000111600720c */ /* 0x040fe20003f64070 */
[----:B------:R-:W-:Y:S01]  /*d920*/  IMAD R5, R22, R0, R5 ;  /* 0x0000000016057224 */ /* 0x000fe200078e0205 */
[----:B------:R-:W-:Y:S01]  /*d930*/  IABS R0, R7 ;  /* 0x0000000700007213 */ /* 0x000fe20000000000 */
[----:B------:R-:W-:Y:S01]  /*d940*/  IMAD.MOV R6, RZ, RZ, -R6 ;  /* 0x000000ffff067224 */ /* 0x000fe200078e0a06 */
[----:B0-----:R-:W-:Y:S01]  /*d950*/  IADD3 R7, R2, 0xe, RZ ;  /* 0x0000000e02077810 */ /* 0x001fe20007ffe0ff */
[----:B------:R-:W-:Y:S01]  /*d960*/  @!P1 IMAD.MOV R15, RZ, RZ, -R15 ;  /* 0x000000ffff0f9224 */ /* 0x000fe200078e0a0f */
[C---:B------:R-:W-:Y:S01]  /*d970*/  ISETP.GT.U32.AND P1, PT, R22.reuse, R23, PT ;  /* 0x000000171600720c */ /* 0x040fe20003f24070 */
[----:B------:R-:W-:Y:S01]  /*d980*/  IMAD R4, R22, R6, R4 ;  /* 0x0000000616047224 */ /* 0x000fe200078e0204 */
[----:B--2---:R-:W-:Y:S01]  /*d990*/  IABS R11, R9 ;  /* 0x00000009000b7213 */ /* 0x004fe20000000000 */
[----:B------:R-:W-:Y:S01]  /*d9a0*/  IMAD.HI.U32 R6, R3, R0, RZ ;  /* 0x0000000003067227 */ /* 0x000fe200078e00ff */
[----:B------:R-:W-:Y:S01]  /*d9b0*/  IABS R16, R7 ;  /* 0x0000000700107213 */ /* 0x000fe20000000000 */
[----:B------:R0:W-:Y:S01]  /*d9c0*/  STL [R1+0x3c], R7 ;  /* 0x00003c0701007387 */ /* 0x0001e20000100800 */
[----:B-1----:R-:W-:Y:S01]  /*d9d0*/  IADD3 R9, R2, 0xa, RZ ;  /* 0x0000000a02097810 */ /* 0x002fe20007ffe0ff */
[----:B------:R-:W-:-:S02]  /*d9e0*/  IMAD.MOV R6, RZ, RZ, -R6 ;  /* 0x000000ffff067224 */ /* 0x000fc400078e0a06 */
[----:B------:R-:W-:Y:S01]  /*d9f0*/  IMAD.HI.U32 R20, R3, R8, RZ ;  /* 0x0000000803147227 */ /* 0x000fe200078e00ff */
[----:B------:R1:W-:Y:S03]  /*da00*/  STL [R1+0x1d0c], R10 ;  /* 0x001d0c0a01007387 */ /* 0x0003e60000100800 */
[----:B------:R-:W-:Y:S02]  /*da10*/  @!P2 IMAD.IADD R18, R18, 0x1, -R22 ;  /* 0x000000011212a824 */ /* 0x000fe400078e0a16 */
[----:B------:R-:W-:Y:S01]  /*da20*/  IMAD R6, R22, R6, R0 ;  /* 0x0000000616067224 */ /* 0x000fe200078e0200 */
[----:B0-----:R-:W-:Y:S01]  /*da30*/  IADD3 R7, R2, 0x8, RZ ;  /* 0x0000000802077810 */ /* 0x001fe20007ffe0ff */
[----:B------:R-:W-:Y:S01]  /*da40*/  IMAD.MOV R0, RZ, RZ, -R20 ;  /* 0x000000ffff007224 */ /* 0x000fe200078e0a14 */
[----:B------:R-:W-:Y:S01]  /*da50*/  ISETP.GT.U32.AND P2, PT, R22, R18, PT ;  /* 0x000000121600720c */ /* 0x000fe20003f44070 */
[----:B------:R-:W-:Y:S01]  /*da60*/  @!P1 IMAD.IADD R23, R23, 0x1, -R22 ;  /* 0x0000000117179824 */ /* 0x000fe200078e0a16 */
[----:B------:R-:W-:Y:S01]  /*da70*/  ISETP.GE.AND P1, PT, R24, RZ, PT ;  /* 0x000000ff1800720c */ /* 0x000fe20003f26270 */
[----:B------:R-:W-:Y:S01]  /*da80*/  @!P6 IMAD.MOV R13, RZ, RZ, -R13 ;  /* 0x000000ffff0de224 */ /* 0x000fe200078e0a0d */
[----:B-1----:R-:W-:Y:S01]  /*da90*/  IABS R10, R12 ;  /* 0x0000000c000a7213 */ /* 0x002fe20000000000 */
[----:B------:R-:W-:Y:S01]  /*daa0*/  IMAD.HI.U32 R20, R3, R11, RZ ;  /* 0x0000000b03147227 */ /* 0x000fe200078e00ff */
[----:B------:R-:W-:-:S02]  /*dab0*/  ISETP.GT.U32.AND P6, PT, R22, R21, PT ;  /* 0x000000151600720c */ /* 0x000fc40003fc4070 */
[----:B------:R0:W-:Y:S01]  /*dac0*/  STL [R1+0x1d10], R13 ;  /* 0x001d100d01007387 */ /* 0x0001e20000100800 */
[----:B------:R-:W-:-:S03]  /*dad0*/  IMAD.HI.U32 R24, R3, R16, RZ ;  /* 0x0000001003187227 */ /* 0x000fc600078e00ff */
[----:B------:R1:W-:Y:S01]  /*dae0*/  STL [R1+0x1d14], R15 ;  /* 0x001d140f01007387 */ /* 0x0003e20000100800 */
[C---:B------:R-:W-:Y:S02]  /*daf0*/  IMAD R8, R22.reuse, R0, R8 ;  /* 0x0000000016087224 */ /* 0x040fe400078e0208 */
[----:B------:R-:W-:Y:S01]  /*db00*/  @!P4 IMAD.IADD R19, R19, 0x1, -R22 ;  /* 0x000000011313c824 */ /* 0x000fe200078e0a16 */
[----:B------:R-:W-:Y:S01]  /*db10*/  ISETP.GT.U32.AND P4, PT, R22, R5, PT ;  /* 0x000000051600720c */ /* 0x000fe20003f84070 */
[----:B------:R-:W-:Y:S01]  /*db20*/  IMAD.MOV R0, RZ, RZ, -R20 ;  /* 0x000000ffff007224 */ /* 0x000fe200078e0a14 */
[----:B0-----:R-:W-:Y:S01]  /*db30*/  IADD3 R13, R2, 0xc, RZ ;  /* 0x0000000c020d7810 */ /* 0x001fe20007ffe0ff */
[----:B------:R-:W-:Y:S01]  /*db40*/  IMAD.MOV R20, RZ, RZ, -R24 ;  /* 0x000000ffff147224 */ /* 0x000fe200078e0a18 */
[----:B------:R-:W-:Y:S01]  /*db50*/  IABS R24, R9 ;  /* 0x0000000900187213 */ /* 0x000fe20000000000 */
[----:B------:R-:W-:Y:S01]  /*db60*/  @!P2 IMAD.IADD R18, R18, 0x1, -R22 ;  /* 0x000000011212a824 */ /* 0x000fe200078e0a16 */
[----:B------:R-:W-:Y:S01]  /*db70*/  ISETP.GE.AND P2, PT, R25, RZ, PT ;  /* 0x000000ff1900720c */ /* 0x000fe20003f46270 */
[C---:B------:R-:W-:Y:S01]  /*db80*/  IMAD R16, R22.reuse, R20, R16 ;  /* 0x0000001416107224 */ /* 0x040fe200078e0210 */
[----:B------:R-:W-:Y:S01]  /*db90*/  IABS R20, R13 ;  /* 0x0000000d00147213 */ /* 0x000fe20000000000 */
[C---:B------:R-:W-:Y:S01]  /*dba0*/  IMAD R11, R22.reuse, R0, R11 ;  /* 0x00000000160b7224 */ /* 0x040fe200078e020b */
[----:B------:R-:W-:Y:S01]  /*dbb0*/  IABS R0, R7 ;  /* 0x0000000700007213 */ /* 0x000fe20000000000 */
[----:B------:R-:W-:Y:S01]  /*dbc0*/  @!P3 IMAD.IADD R17, R17, 0x1, -R22 ;  /* 0x000000011111b824 */ /* 0x000fe200078e0a16 */
[----:B-1----:R-:W2:Y:S01]  /*dbd0*/  LDL.LU R15, [R1+0x3c] ;  /* 0x00003c00010f7983 */ /* 0x002ea20000300800 */
[----:B------:R-:W-:Y:S01]  /*dbe0*/  IMAD.HI.U32 R25, R3, R20, RZ ;  /* 0x0000001403197227 */ /* 0x000fe200078e00ff */
[----:B------:R-:W-:-:S03]  /*dbf0*/  ISETP.GT.U32.AND P3, PT, R22, R4, PT ;  /* 0x000000041600720c */ /* 0x000fc60003f64070 */
[----:B------:R-:W-:Y:S01]  /*dc00*/  @!P4 IMAD.IADD R5, R5, 0x1, -R22 ;  /* 0x000000010505c824 */ /* 0x000fe200078e0a16 */
[----:B------:R-:W-:Y:S01]  /*dc10*/  ISETP.GE.AND P4, PT, R27, RZ, PT ;  /* 0x000000ff1b00720c */ /* 0x000fe20003f86270 */
[----:B------:R-:W-:Y:S02]  /*dc20*/  IMAD.MOV R25, RZ, RZ, -R25 ;  /* 0x000000ffff197224 */ /* 0x000fe400078e0a19 */
[----:B------:R-:W-:-:S04]  /*dc30*/  IMAD.HI.U32 R27, R3, R0, RZ ;  /* 0x00000000031b7227 */ /* 0x000fc800078e00ff */
[----:B------:R-:W-:Y:S02]  /*dc40*/  IMAD.MOV R28, RZ, RZ, -R28 ;  /* 0x000000ffff1c7224 */ /* 0x000fe400078e0a1c */
[----:B------:R-:W-:Y:S02]  /*dc50*/  IMAD R20, R22, R25, R20 ;  /* 0x0000001916147224 */ /* 0x000fe400078e0214 */
[----:B------:R-:W-:Y:S02]  /*dc60*/  IMAD.MOV R27, RZ, RZ, -R27 ;  /* 0x000000ffff1b7224 */ /* 0x000fe400078e0a1b */
[----:B------:R-:W-:-:S04]  /*dc70*/  IMAD.HI.U32 R25, R3, R10, RZ ;  /* 0x0000000a03197227 */ /* 0x000fc800078e00ff */
[----:B------:R-:W-:Y:S02]  /*dc80*/  @!P0 IMAD.MOV R17, RZ, RZ, -R17 ;  /* 0x000000ffff118224 */ /* 0x000fe400078e0a11 */
[C---:B------:R-:W-:Y:S02]  /*dc90*/  IMAD R0, R22.reuse, R27, R0 ;  /* 0x0000001b16007224 */ /* 0x040fe400078e0200 */
[----:B------:R-:W-:Y:S02]  /*dca0*/  IMAD R29, R22, R28, R29 ;  /* 0x0000001c161d7224 */ /* 0x000fe400078e021d */
[----:B------:R-:W-:Y:S01]  /*dcb0*/  @!P5 IMAD.MOV R19, RZ, RZ, -R19 ;  /* 0x000000ffff13d224 */ /* 0x000fe200078e0a13 */
[----:B------:R-:W3:Y:S01]  /*dcc0*/  LDL.LU R28, [R1+0x50] ;  /* 0x00005000011c7983 */ /* 0x000ee20000300800 */
[----:B------:R-:W-:Y:S02]  /*dcd0*/  IMAD.MOV R27, RZ, RZ, -R25 ;  /* 0x000000ffff1b7224 */ /* 0x000fe400078e0a19 */
[--C-:B------:R-:W-:Y:S01]  /*dce0*/  @!P3 IMAD.IADD R4, R4, 0x1, -R22.reuse ;  /* 0x000000010404b824 */ /* 0x100fe200078e0a16 */
[----:B------:R-:W4:Y:S01]  /*dcf0*/  LDL.LU R25, [R1+0x44] ;  /* 0x0000440001197983 */ /* 0x000f220000300800 */
[C---:B------:R-:W-:Y:S01]  /*dd00*/  ISETP.GT.U32.AND P3, PT, R22.reuse, R8, PT ;  /* 0x000000081600720c */ /* 0x040fe20003f64070 */
[--C-:B------:R-:W-:Y:S01]  /*dd10*/  @!P6 IMAD.IADD R21, R21, 0x1, -R22.reuse ;  /* 0x000000011515e824 */ /* 0x100fe200078e0a16 */
[----:B------:R-:W-:Y:S01]  /*dd20*/  ISETP.GT.U32.AND P6, PT, R22, R6, PT ;  /* 0x000000061600720c */ /* 0x000fe20003fc4070 */
[----:B------:R0:W-:Y:S04]  /*dd30*/  STL [R1+0x1d18], R17 ;  /* 0x001d181101007387 */ /* 0x0001e80000100800 */
[----:B0-----:R-:W4:Y:S06]  /*dd40*/  LDL.LU R17, [R1+0x54] ;  /* 0x0000540001117983 */ /* 0x001f2c0000300800 */
[----:B------:R-:W-:Y:S01]  /*dd50*/  @!P3 IMAD.IADD R8, R8, 0x1, -R22 ;  /* 0x000000010808b824 */ /* 0x000fe200078e0a16 */
[C---:B------:R-:W-:Y:S01]  /*dd60*/  ISETP.GT.U32.AND P3, PT, R22.reuse, R11, PT ;  /* 0x0000000b1600720c */ /* 0x040fe20003f64070 */
[----:B------:R-:W-:Y:S01]  /*dd70*/  @!P2 IMAD.MOV R23, RZ, RZ, -R23 ;  /* 0x000000ffff17a224 */ /* 0x000fe200078e0a17 */
[----:B------:R0:W-:Y:S01]  /*dd80*/  STL [R1+0x1d1c], R19 ;  /* 0x001d1c1301007387 */ /* 0x0001e20000100800 */
[----:B------:R-:W-:Y:S01]  /*dd90*/  ISETP.GT.U32.AND P0, PT, R22, R4, PT ;  /* 0x000000041600720c */ /* 0x000fe20003f04070 */
[----:B------:R-:W-:-:S02]  /*dda0*/  @!P4 IMAD.MOV R18, RZ, RZ, -R18 ;  /* 0x000000ffff12c224 */ /* 0x000fc400078e0a12 */
[----:B------:R-:W-:Y:S02]  /*ddb0*/  IMAD R27, R22, R27, R10 ;  /* 0x0000001b161b7224 */ /* 0x000fe400078e020a */
[----:B------:R-:W-:-:S05]  /*ddc0*/  @!P6 IMAD.IADD R6, R6, 0x1, -R22 ;  /* 0x000000010606e824 */ /* 0x000fca00078e0a16 */
[--C-:B------:R-:W-:Y:S01]  /*ddd0*/  @!P3 IMAD.IADD R11, R11, 0x1, -R22.reuse ;  /* 0x000000010b0bb824 */ /* 0x100fe200078e0a16 */
[----:B0-----:R-:W4:Y:S01]  /*dde0*/  LDL.LU R19, [R1+0x58] ;  /* 0x0000580001137983 */ /* 0x001f220000300800 */
[C---:B------:R-:W-:Y:S02]  /*ddf0*/  ISETP.GT.U32.AND P3, PT, R22.reuse, R16, PT ;  /* 0x000000101600720c */ /* 0x040fe40003f64070 */
[----:B------:R-:W-:Y:S01]  /*de00*/  ISETP.GT.U32.AND P2, PT, R22, R8, PT ;  /* 0x000000081600720c */ /* 0x000fe20003f44070 */
[----:B------:R-:W-:Y:S01]  /*de10*/  @!P0 IMAD.IADD R4, R4, 0x1, -R22 ;  /* 0x0000000104048824 */ /* 0x000fe200078e0a16 */
[----:B------:R-:W-:Y:S01]  /*de20*/  ISETP.GE.AND P6, PT, R26, RZ, PT ;  /* 0x000000ff1a00720c */ /* 0x000fe20003fc6270 */
[----:B------:R-:W-:-:S08]  /*de30*/  IMAD.HI.U32 R26, R3, R24, RZ ;  /* 0x00000018031a7227 */ /* 0x000fd000078e00ff */
[----:B------:R-:W-:-:S05]  /*de40*/  @!P3 IMAD.IADD R16, R16, 0x1, -R22 ;  /* 0x000000011010b824 */ /* 0x000fca00078e0a16 */
[----:B------:R-:W-:Y:S01]  /*de50*/  ISETP.GT.U32.AND P4, PT, R22, R16, PT ;  /* 0x000000101600720c */ /* 0x000fe20003f84070 */
[----:B------:R-:W-:Y:S01]  /*de60*/  @!P2 IMAD.IADD R8, R8, 0x1, -R22 ;  /* 0x000000010808a824 */ /* 0x000fe200078e0a16 */
[C---:B------:R-:W-:Y:S02]  /*de70*/  ISETP.GT.U32.AND P2, PT, R22.reuse, R29, PT ;  /* 0x0000001d1600720c */ /* 0x040fe40003f44070 */
[C---:B------:R-:W-:Y:S02]  /*de80*/  ISETP.GT.U32.AND P0, PT, R22.reuse, R20, PT ;  /* 0x000000141600720c */ /* 0x040fe40003f04070 */
[C---:B------:R-:W-:Y:S01]  /*de90*/  ISETP.GT.U32.AND P3, PT, R22.reuse, R5, PT ;  /* 0x000000051600720c */ /* 0x040fe20003f64070 */
[----:B------:R-:W-:Y:S01]  /*dea0*/  @!P1 IMAD.MOV R21, RZ, RZ, -R21 ;  /* 0x000000ffff159224 */ /* 0x000fe200078e0a15 */
[C---:B------:R-:W-:Y:S01]  /*deb0*/  ISETP.GT.U32.AND P1, PT, R22.reuse, R6, PT ;  /* 0x000000061600720c */ /* 0x040fe20003f24070 */
[----:B------:R-:W-:Y:S01]  /*dec0*/  IMAD.MOV R26, RZ, RZ, -R26 ;  /* 0x000000ffff1a7224 */ /* 0x000fe200078e0a1a */
[----:B------:R-:W-:-:S03]  /*ded0*/  ISETP.GT.U32.AND P5, PT, R22, R11, PT ;  /* 0x0000000b1600720c */ /* 0x000fc60003fa4070 */
[--C-:B------:R-:W-:Y:S01]  /*dee0*/  @!P4 IMAD.IADD R16, R16, 0x1, -R22.reuse ;  /* 0x000000011010c824 */ /* 0x100fe200078e0a16 */
[C---:B------:R-:W-:Y:S01]  /*def0*/  ISETP.GT.U32.AND P4, PT, R22.reuse, R27, PT ;  /* 0x0000001b1600720c */ /* 0x040fe20003f84070 */
[----:B------:R-:W-:Y:S02]  /*df00*/  @!P2 IMAD.IADD R29, R29, 0x1, -R22 ;  /* 0x000000011d1da824 */ /* 0x000fe400078e0a16 */
[----:B------:R-:W-:Y:S02]  /*df10*/  IMAD R24, R22, R26, R24 ;  /* 0x0000001a16187224 */ /* 0x000fe400078e0218 */
[--C-:B------:R-:W-:Y:S02]  /*df20*/  @!P0 IMAD.IADD R20, R20, 0x1, -R22.reuse ;  /* 0x0000000114148824 */ /* 0x100fe400078e0a16 */
[--C-:B------:R-:W-:Y:S01]  /*df30*/  @!P3 IMAD.IADD R5, R5, 0x1, -R22.reuse ;  /* 0x000000010505b824 */ /* 0x100fe200078e0a16 */
[----:B------:R-:W-:Y:S01]  /*df40*/  ISETP.GT.U32.AND P3, PT, R22, R24, PT ;  /* 0x000000181600720c */ /* 0x000fe20003f64070 */
[--C-:B------:R-:W-:Y:S01]  /*df50*/  @!P1 IMAD.IADD R6, R6, 0x1, -R22.reuse ;  /* 0x0000000106069824 */ /* 0x100fe200078e0a16 */
[----:B------:R-:W-:Y:S01]  /*df60*/  ISETP.GT.U32.AND P1, PT, R22, R0, PT ;  /* 0x000000001600720c */ /* 0x000fe20003f24070 */
[----:B------:R-:W-:-:S02]  /*df70*/  @!P5 IMAD.IADD R11, R11, 0x1, -R22 ;  /* 0x000000010b0bd824 */ /* 0x000fc400078e0a16 */
[----:B------:R-:W-:Y:S01]  /*df80*/  @!P4 IMAD.IADD R27, R27, 0x1, -R22 ;  /* 0x000000011b1bc824 */ /* 0x000fe200078e0a16 */
[----:B------:R-:W-:Y:S02]  /*df90*/  ISETP.GT.U32.AND P4, PT, R22, R20, PT ;  /* 0x000000141600720c */ /* 0x000fe40003f84070 */
[----:B------:R-:W-:-:S04]  /*dfa0*/  IADD3 R10, R2, 0x2, RZ ;  /* 0x00000002020a7810 */ /* 0x000fc80007ffe0ff */
[----:B------:R-:W-:Y:S01]  /*dfb0*/  IABS R26, R10 ;  /* 0x0000000a001a7213 */ /* 0x000fe20000000000 */
[--C-:B------:R-:W-:Y:S02]  /*dfc0*/  @!P3 IMAD.IADD R24, R24, 0x1, -R22.reuse ;  /* 0x000000011818b824 */ /* 0x100fe400078e0a16 */
[----:B------:R-:W-:-:S04]  /*dfd0*/  @!P1 IMAD.IADD R0, R0, 0x1, -R22 ;  /* 0x0000000100009824 */ /* 0x000fc800078e0a16 */
[----:B------:R-:W-:Y:S01]  /*dfe0*/  @!P4 IMAD.IADD R20, R20, 0x1, -R22 ;  /* 0x000000011414c824 */ /* 0x000fe200078e0a16 */
[----:B------:R-:W-:Y:S02]  /*dff0*/  ISETP.GE.AND P4, PT, R7, RZ, PT ;  /* 0x000000ff0700720c */ /* 0x000fe40003f86270 */
[----:B------:R-:W0:Y:S01]  /*e000*/  S2R R7, SR_TID.X ;  /* 0x0000000000077919 */ /* 0x000e220000002100 */
[----:B------:R-:W-:-:S04]  /*e010*/  IMAD.HI.U32 R3, R3, R26, RZ ;  /* 0x0000001a03037227 */ /* 0x000fc800078e00ff */
[----:B------:R-:W-:-:S04]  /*e020*/  IMAD.MOV R3, RZ, RZ, -R3 ;  /* 0x000000ffff037224 */ /* 0x000fc800078e0a03 */
[----:B------:R-:W-:Y:S02]  /*e030*/  IMAD R26, R22, R3, R26 ;  /* 0x00000003161a7224 */ /* 0x000fe400078e021a */
[----:B------:R-:W-:Y:S01]  /*e040*/  @!P6 IMAD.MOV R4, RZ, RZ, -R4 ;  /* 0x000000ffff04e224 */ /* 0x000fe200078e0a04 */
[----:B------:R-:W-:Y:S04]  /*e050*/  STL [R1+0x1d20], R21 ;  /* 0x001d201501007387 */ /* 0x000fe80000100800 */
[----:B------:R-:W-:Y:S04]  /*e060*/  STL [R1+0x1d24], R23 ;  /* 0x001d241701007387 */ /* 0x000fe80000100800 */
[----:B------:R-:W-:Y:S01]  /*e070*/  STL [R1+0x1d28], R18 ;  /* 0x001d281201007387 */ /* 0x000fe20000100800 */
[----:B0-----:R-:W-:-:S03]  /*e080*/  LOP3.LUT R7, R7, 0x80, RZ, 0xc0, !PT ;  /* 0x0000008007077812 */ /* 0x001fc600078ec0ff */
[----:B------:R0:W-:Y:S01]  /*e090*/  STL [R1+0x1d2c], R4 ;  /* 0x001d2c0401007387 */ /* 0x0001e20000100800 */
[----:B------:R-:W-:-:S13]  /*e0a0*/  ISETP.GE.AND P6, PT, R13, RZ, PT ;  /* 0x000000ff0d00720c */ /* 0x000fda0003fc6270 */
[----:B------:R-:W-:Y:S01]  /*e0b0*/  @!P6 IMAD.MOV R20, RZ, RZ, -R20 ;  /* 0x000000ffff14e224 */ /* 0x000fe200078e0a14 */
[----:B--2---:R-:W-:-:S13]  /*e0c0*/  ISETP.GE.AND P2, PT, R15, RZ, PT ;  /* 0x000000ff0f00720c */ /* 0x004fda0003f46270 */
[----:B------:R-:W-:Y:S01]  /*e0d0*/  @!P2 IMAD.MOV R16, RZ, RZ, -R16 ;  /* 0x000000ffff10a224 */ /* 0x000fe200078e0a10 */
[----:B------:R-:W-:Y:S02]  /*e0e0*/  ISETP.GE.AND P2, PT, R9, RZ, PT ;  /* 0x000000ff0900720c */ /* 0x000fe40003f46270 */
[----:B------:R-:W1:Y:S01]  /*e0f0*/  S2R R9, SR_TID.X ;  /* 0x0000000000097919 */ /* 0x000e620000002100 */
[----:B---3--:R-:W-:Y:S02]  /*e100*/  ISETP.GE.AND P1, PT, R28, RZ, PT ;  /* 0x000000ff1c00720c */ /* 0x008fe40003f26270 */
[----:B----4-:R-:W-:-:S13]  /*e110*/  ISETP.GE.AND P5, PT, R19, RZ, PT ;  /* 0x000000ff1300720c */ /* 0x010fda0003fa6270 */
[----:B------:R-:W-:Y:S01]  /*e120*/  @!P5 IMAD.MOV R5, RZ, RZ, -R5 ;  /* 0x000000ffff05d224 */ /* 0x000fe200078e0a05 */
[C---:B------:R-:W-:Y:S01]  /*e130*/  ISETP.GT.U32.AND P5, PT, R22.reuse, R24, PT ;  /* 0x000000181600720c */ /* 0x040fe20003fa4070 */
[----:B------:R-:W-:Y:S01]  /*e140*/  @!P1 IMAD.MOV R11, RZ, RZ, -R11 ;  /* 0x000000ffff0b9224 */ /* 0x000fe200078e0a0b */
[----:B------:R-:W-:Y:S02]  /*e150*/  ISETP.GT.U32.AND P1, PT, R22, R27, PT ;  /* 0x0000001b1600720c */ /* 0x000fe40003f24070 */
[----:B-1----:R-:W-:Y:S02]  /*e160*/  LOP3.LUT R2, R9, 0x7, RZ, 0xc0, !PT ;  /* 0x0000000709027812 */ /* 0x002fe400078ec0ff */
[----:B------:R-:W-:Y:S01]  /*e170*/  ISETP.GE.AND P0, PT, R17, RZ, PT ;  /* 0x000000ff1100720c */ /* 0x000fe20003f06270 */
[----:B------:R-:W-:Y:S01]  /*e180*/  IMAD.SHL.U32 R28, R9, 0x40, RZ ;  /* 0x00000040091c7824 */ /* 0x000fe200078e00ff */
[----:B------:R-:W-:-:S05]  /*e190*/  ISETP.GE.AND P3, PT, R25, RZ, PT ;  /* 0x000000ff1900720c */ /* 0x000fca0003f66270 */
[--C-:B------:R-:W-:Y:S01]  /*e1a0*/  @!P5 IMAD.IADD R24, R24, 0x1, -R22.reuse ;  /* 0x000000011818d824 */ /* 0x100fe200078e0a16 */
[----:B------:R-:W-:Y:S01]  /*e1b0*/  ISETP.GT.U32.AND P5, PT, R22, R26, PT ;  /* 0x0000001a1600720c */ /* 0x000fe20003fa4070 */
[----:B------:R-:W-:Y:S02]  /*e1c0*/  IMAD.SHL.U32 R3, R9, 0x2, RZ ;  /* 0x0000000209037824 */ /* 0x000fe400078e00ff */
[----:B------:R-:W-:Y:S01]  /*e1d0*/  IMAD.SHL.U32 R25, R2, 0x10, RZ ;  /* 0x0000001002197824 */ /* 0x000fe200078e00ff */
[----:B------:R-:W-:Y:S01]  /*e1e0*/  LOP3.LUT R28, R28, 0x1800, RZ, 0xc0, !PT ;  /* 0x000018001c1c7812 */ /* 0x000fe200078ec0ff */
[--C-:B------:R-:W-:Y:S01]  /*e1f0*/  @!P1 IMAD.IADD R27, R27, 0x1, -R22.reuse ;  /* 0x000000011b1b9824 */ /* 0x100fe200078e0a16 */
[----:B0-----:R-:W-:Y:S02]  /*e200*/  LOP3.LUT R4, R9, 0x7f, RZ, 0xc0, !PT ;  /* 0x0000007f09047812 */ /* 0x001fe400078ec0ff */
[----:B------:R-:W-:Y:S02]  /*e210*/  LOP3.LUT R25, R25, 0x30, R3, 0x78, !PT ;  /* 0x0000003019197812 */ /* 0x000fe400078e7803 */
[----:B------:R-:W-:Y:S01]  /*e220*/  LOP3.LUT R3, R3, 0x10, RZ, 0xc0, !PT ;  /* 0x0000001003037812 */ /* 0x000fe200078ec0ff */
[----:B------:R0:W-:Y:S01]  /*e230*/  STL [R1+0x1d30], R5 ;  /* 0x001d300501007387 */ /* 0x0001e20000100800 */
[----:B------:R-:W-:Y:S01]  /*e240*/  ISETP.NE.U32.AND P1, PT, R7, RZ, PT ;  /* 0x000000ff0700720c */ /* 0x000fe20003f25070 */
[----:B------:R-:W-:-:S02]  /*e250*/  @!P5 IMAD.IADD R26, R26, 0x1, -R22 ;  /* 0x000000011a1ad824 */ /* 0x000fc400078e0a16 */
[C---:B------:R-:W-:Y:S02]  /*e260*/  IMAD R28, R2.reuse, 0x100, R28 ;  /* 0x00000100021c7824 */ /* 0x040fe400078e021c */
[----:B------:R-:W-:Y:S02]  /*e270*/  @!P0 IMAD.MOV R6, RZ, RZ, -R6 ;  /* 0x000000ffff068224 */ /* 0x000fe400078e0a06 */
[----:B0-----:R-:W-:Y:S01]  /*e280*/  IMAD R5, R2, 0x210, RZ ;  /* 0x0000021002057824 */ /* 0x001fe200078e02ff */
[----:B------:R-:W-:Y:S01]  /*e290*/  LEA.HI R2, R7, R3, RZ, 0x1e ;  /* 0x0000000307027211 */ /* 0x000fe200078ff0ff */
[----:B------:R-:W-:Y:S01]  /*e2a0*/  IMAD.SHL.U32 R7, R4, 0x2, RZ ;  /* 0x0000000204077824 */ /* 0x000fe200078e00ff */
[----:B------:R-:W-:Y:S01]  /*e2b0*/  SEL R3, RZ, 0x110, !P1 ;  /* 0x00000110ff037807 */ /* 0x000fe20004800000 */
[----:B------:R-:W-:Y:S01]  /*e2c0*/  @!P3 IMAD.MOV R8, RZ, RZ, -R8 ;  /* 0x000000ffff08b224 */ /* 0x000fe200078e0a08 */
[C---:B------:R-:W-:Y:S02]  /*e2d0*/  ISETP.GT.U32.AND P0, PT, R22.reuse, R0, PT ;  /* 0x000000001600720c */ /* 0x040fe40003f04070 */
[----:B------:R-:W-:-:S02]  /*e2e0*/  ISETP.GT.U32.AND P3, PT, R22, R29, PT ;  /* 0x0000001d1600720c */ /* 0x000fc40003f64070 */
[----:B------:R-:W-:Y:S01]  /*e2f0*/  ISETP.GT.U32.AND P5, PT, R22, R26, PT ;  /* 0x0000001a1600720c */ /* 0x000fe20003fa4070 */
[----:B------:R0:W-:Y:S01]  /*e300*/  STL [R1+0x1d34], R6 ;  /* 0x001d340601007387 */ /* 0x0001e20000100800 */
[----:B------:R-:W-:Y:S02]  /*e310*/  LOP3.LUT R5, R5, R2, RZ, 0x3c, !PT ;  /* 0x0000000205057212 */ /* 0x000fe400078e3cff */
[----:B------:R-:W-:Y:S01]  /*e320*/  LOP3.LUT R2, R3, R7, RZ, 0x3c, !PT ;  /* 0x0000000703027212 */ /* 0x000fe200078e3cff */
[----:B------:R-:W-:Y:S01]  /*e330*/  STL [R1+0x1d38], R8 ;  /* 0x001d380801007387 */ /* 0x000fe20000100800 */
[----:B------:R-:W-:Y:S02]  /*e340*/  IMAD.IADD R3, R28, 0x1, R25 ;  /* 0x000000011c037824 */ /* 0x000fe400078e0219 */
[----:B0-----:R-:W-:Y:S01]  /*e350*/  IMAD.SHL.U32 R6, R9, 0x100, RZ ;  /* 0x0000010009067824 */ /* 0x001fe200078e00ff */
[----:B------:R-:W-:Y:S04]  /*e360*/  STL [R1+0x1d44], R11 ;  /* 0x001d440b01007387 */ /* 0x000fe80000100800 */
[----:B------:R-:W-:Y:S01]  /*e370*/  STL [R1+0x1d50], R16 ;  /* 0x001d501001007387 */ /* 0x000fe20000100800 */
[----:B------:R-:W-:-:S03]  /*e380*/  LOP3.LUT R28, R5, 0x1000, R6, 0xf8, !PT ;  /* 0x00001000051c7812 */ /* 0x000fc600078ef806 */
[----:B------:R0:W-:Y:S01]  /*e390*/  STL [R1+0x1bf8], R2 ;  /* 0x001bf80201007387 */ /* 0x0001e20000100800 */
[--C-:B------:R-:W-:Y:S02]  /*e3a0*/  @!P0 IMAD.IADD R0, R0, 0x1, -R22.reuse ;  /* 0x0000000100008824 */ /* 0x100fe400078e0a16 */
[--C-:B------:R-:W-:Y:S01]  /*e3b0*/  @!P3 IMAD.IADD R29, R29, 0x1, -R22.reuse ;  /* 0x000000011d1db824 */ /* 0x100fe200078e0a16 */
[----:B------:R1:W-:Y:S01]  /*e3c0*/  STL [R1+0x1bfc], R3 ;  /* 0x001bfc0301007387 */ /* 0x0003e20000100800 */
[----:B------:R-:W-:Y:S02]  /*e3d0*/  @!P5 IMAD.IADD R26, R26, 0x1, -R22 ;  /* 0x000000011a1ad824 */ /* 0x000fe400078e0a16 */
[----:B0-----:R-:W-:Y:S01]  /*e3e0*/  IMAD R2, R4, c[0x0][0x18c], RZ ;  /* 0x0000630004027a24 */ /* 0x001fe200078e02ff */
[----:B------:R-:W-:Y:S04]  /*e3f0*/  STL [R1+0x1c00], R28 ;  /* 0x001c001c01007387 */ /* 0x000fe80000100800 */
[----:B------:R-:W-:Y:S01]  /*e400*/  STL [R1+0x1d54], R20 ;  /* 0x001d541401007387 */ /* 0x000fe20000100800 */
[----:B------:R-:W-:-:S03]  /*e410*/  LEA R22, P6, R2, c[0x0][0x168], 0x1 ;  /* 0x00005a0002167a11 */ /* 0x000fc600078c08ff */
[----:B------:R-:W1:Y:S04]  /*e420*/  LDL.LU R2, [R1+0x88] ;  /* 0x0000880001027983 */ /* 0x000e680000300800 */
[----:B------:R-:W2:Y:S04]  /*e430*/  LDL.LU R16, [R1+0x60] ;  /* 0x0000600001107983 */ /* 0x000ea80000300800 */
[----:B------:R-:W3:Y:S04]  /*e440*/  LDL.LU R11, [R1+0x48] ;  /* 0x00004800010b7983 */ /* 0x000ee80000300800 */
[----:B------:R-:W4:Y:S04]  /*e450*/  LDL.LU R8, [R1+0x24] ;  /* 0x0000240001087983 */ /* 0x000f280000300800 */
[----:B------:R-:W4:Y:S04]  /*e460*/  LDL.LU R6, [R1+0x1c] ;  /* 0x00001c0001067983 */ /* 0x000f280000300800 */
[----:B------:R-:W4:Y:S04]  /*e470*/  LDL.LU R5, [R1+0x18] ;  /* 0x0000180001057983 */ /* 0x000f280000300800 */
[----:B------:R-:W4:Y:S04]  /*e480*/  LDL.LU R4, [R1+0x14] ;  /* 0x0000140001047983 */ /* 0x000f280000300800 */
[----:B------:R-:W4:Y:S04]  /*e490*/  LDL.LU R9, [R1+0x328] ;  /* 0x0003280001097983 */ /* 0x000f280000300800 */
[----:B------:R-:W4:Y:S01]  /*e4a0*/  LDL.LU R13, [R1+0x33c] ;  /* 0x00033c00010d7983 */ /* 0x000f220000300800 */
[----:B------:R-:W-:-:S03]  /*e4b0*/  ISETP.GE.AND P0, PT, R14, RZ, PT ;  /* 0x000000ff0e00720c */ /* 0x000fc60003f06270 */
[----:B------:R-:W4:Y:S04]  /*e4c0*/  LDL.LU R14, [R1+0x3b4] ;  /* 0x0003b400010e7983 */ /* 0x000f280000300800 */
[----:B------:R-:W4:Y:S04]  /*e4d0*/  LDL.LU R7, [R1+0x3b8] ;  /* 0x0003b80001077983 */ /* 0x000f280000300800 */
[----:B------:R-:W4:Y:S01]  /*e4e0*/  LDL.LU R18, [R1+0x3bc] ;  /* 0x0003bc0001127983 */ /* 0x000f220000300800 */
[----:B------:R-:W-:-:S03]  /*e4f0*/  ISETP.GE.AND P3, PT, R12, RZ, PT ;  /* 0x000000ff0c00720c */ /* 0x000fc60003f66270 */
[----:B------:R-:W4:Y:S04]  /*e500*/  LDL.LU R21, [R1+0x3c0] ;  /* 0x0003c00001157983 */ /* 0x000f280000300800 */
[----:B------:R-:W4:Y:S04]  /*e510*/  LDL.LU R19, [R1+0x3c4] ;  /* 0x0003c40001137983 */ /* 0x000f280000300800 */
[----:B------:R-:W4:Y:S04]  /*e520*/  LDL.LU R12, [R1+0x340] ;  /* 0x00034000010c7983 */ /* 0x000f280000300800 */
[----:B------:R-:W4:Y:S04]  /*e530*/  LDL.LU R23, [R1+0x344] ;  /* 0x0003440001177983 */ /* 0x000f280000300800 */
[----:B------:R-:W4:Y:S04]  /*e540*/  LDL.LU R17, [R1+0x354] ;  /* 0x0003540001117983 */ /* 0x000f280000300800 */
[----:B------:R-:W4:Y:S01]  /*e550*/  LDL.LU R15, [R1+0x3a0] ;  /* 0x0003a000010f7983 */ /* 0x000f220000300800 */
[----:B------:R-:W-:-:S03]  /*e560*/  ISETP.GE.AND P1, PT, R10, RZ, PT ;  /* 0x000000ff0a00720c */ /* 0x000fc60003f26270 */
[----:B------:R-:W4:Y:S01]  /*e570*/  LDL.LU R10, [R1+0x3a4] ;  /* 0x0003a400010a7983 */ /* 0x000f220000300800 */
[----:B------:R-:W-:Y:S02]  /*e580*/  ISETP.NE.AND P5, PT, RZ, c[0x0][0x17c], PT ;  /* 0x00005f00ff007a0c */ /* 0x000fe40003fa5270 */
[----:B------:R-:W-:Y:S01]  /*e590*/  LOP3.LUT R25, RZ, c[0x0][0x17c], RZ, 0x33, !PT ;  /* 0x00005f00ff197a12 */ /* 0x000fe200078e33ff */
[----:B------:R-:W-:Y:S01]  /*e5a0*/  @!P2 IMAD.MOV R24, RZ, RZ, -R24 ;  /* 0x000000ffff18a224 */ /* 0x000fe200078e0a18 */
[----:B------:R-:W-:Y:S04]  /*e5b0*/  STL [R1+0x1c5c], R22 ;  /* 0x001c5c1601007387 */ /* 0x000fe80000100800 */
[----:B------:R-:W-:Y:S01]  /*e5c0*/  STL [R1+0x1d58], R24 ;  /* 0x001d581801007387 */ /* 0x000fe20000100800 */
[----:B-1----:R-:W-:-:S02]  /*e5d0*/  SEL R3, R25, R2, !P5 ;  /* 0x0000000219037207 */ /* 0x002fc40006800000 */
[----:B--2---:R-:W-:-:S03]  /*e5e0*/  SEL R2, R25, R16, !P5 ;  /* 0x0000001019027207 */ /* 0x004fc60006800000 */
[----:B------:R4:W-:Y:S01]  /*e5f0*/  STL [R1+0x408], R3 ;  /* 0x0004080301007387 */ /* 0x0009e20000100800 */
[----:B---3--:R-:W-:-:S03]  /*e600*/  SEL R11, R25, R11, !P5 ;  /* 0x0000000b190b7207 */ /* 0x008fc60006800000 */
[----:B------:R0:W-:Y:S01]  /*e610*/  STL [R1+0x404], R2 ;  /* 0x0004040201007387 */ /* 0x0001e20000100800 */
[----:B----4-:R-:W-:-:S03]  /*e620*/  SEL R3, R25, R8, !P5 ;  /* 0x0000000819037207 */ /* 0x010fc60006800000 */
[----:B------:R-:W-:Y:S01]  /*e630*/  STL [R1+0x400], R11 ;  /* 0x0004000b01007387 */ /* 0x000fe20000100800 */
[C---:B0-----:R-:W-:Y:S02]  /*e640*/  SEL R2, R25.reuse, R6, !P5 ;  /* 0x0000000619027207 */ /* 0x041fe40006800000 */
[C---:B------:R-:W-:Y:S01]  /*e650*/  SEL R5, R25.reuse, R5, !P5 ;  /* 0x0000000519057207 */ /* 0x040fe20006800000 */
[----:B------:R0:W-:Y:S04]  /*e660*/  STL [R1+0x3fc], R3 ;  /* 0x0003fc0301007387 */ /* 0x0001e80000100800 */
[----:B------:R1:W-:Y:S04]  /*e670*/  STL [R1+0x3f8], R2 ;  /* 0x0003f80201007387 */ /* 0x0003e80000100800 */
[----:B------:R-:W-:Y:S01]  /*e680*/  STL [R1+0x3f4], R5 ;  /* 0x0003f40501007387 */ /* 0x000fe20000100800 */
[----:B0-----:R-:W-:-:S02]  /*e690*/  SEL R3, R25, R4, !P5 ;  /* 0x0000000419037207 */ /* 0x001fc40006800000 */
[C---:B-1----:R-:W-:Y:S02]  /*e6a0*/  SEL R2, R25.reuse, R9, !P5 ;  /* 0x0000000919027207 */ /* 0x042fe40006800000 */
[----:B------:R-:W2:Y:S04]  /*e6b0*/  LDL.LU R9, [R1+0x3b0] ;  /* 0x0003b00001097983 */ /* 0x000ea80000300800 */
[----:B------:R0:W-:Y:S04]  /*e6c0*/  STL [R1+0x3ec], R3 ;  /* 0x0003ec0301007387 */ /* 0x0001e80000100800 */
[----:B------:R1:W-:Y:S01]  /*e6d0*/  STL [R1+0x3e8], R2 ;  /* 0x0003e80201007387 */ /* 0x0003e20000100800 */
[----:B0-----:R-:W-:-:S03]  /*e6e0*/  SEL R3, R25, R13, !P5 ;  /* 0x0000000d19037207 */ /* 0x001fc60006800000 */
[----:B------:R-:W3:Y:S01]  /*e6f0*/  LDL.LU R13, [R1+0x3a8] ;  /* 0x0003a800010d7983 */ /* 0x000ee20000300800 */
[----:B-1----:R-:W-:-:S03]  /*e700*/  SEL R2, R25, R14, !P5 ;  /* 0x0000000e19027207 */ /* 0x002fc60006800000 */
[----:B------:R0:W-:Y:S04]  /*e710*/  STL [R1+0x3e4], R3 ;  /* 0x0003e40301007387 */ /* 0x0001e80000100800 */
[----:B------:R-:W4:Y:S04]  /*e720*/  LDL.LU R14, [R1+0x384] ;  /* 0x00038400010e7983 */ /* 0x000f280000300800 */
[----:B------:R1:W-:Y:S01]  /*e730*/  STL [R1+0x3e0], R2 ;  /* 0x0003e00201007387 */ /* 0x0003e20000100800 */
[----:B0-----:R-:W-:-:S03]  /*e740*/  SEL R3, R25, R7, !P5 ;  /* 0x0000000719037207 */ /* 0x001fc60006800000 */
[----:B------:R-:W4:Y:S01]  /*e750*/  LDL.LU R7, [R1+0x388] ;  /* 0x0003880001077983 */ /* 0x000f220000300800 */
[C---:B------:R-:W-:Y:S02]  /*e760*/  SEL R4, R25.reuse, R21, !P5 ;  /* 0x0000001519047207 */ /* 0x040fe40006800000 */
[C---:B-1----:R-:W-:Y:S01]  /*e770*/  SEL R2, R25.reuse, R18, !P5 ;  /* 0x0000001219027207 */ /* 0x042fe20006800000 */
[----:B------:R0:W-:Y:S04]  /*e780*/  STL [R1+0x3dc], R3 ;  /* 0x0003dc0301007387 */ /* 0x0001e80000100800 */
[----:B------:R1:W-:Y:S01]  /*e790*/  STL [R1+0x3d8], R2 ;  /* 0x0003d80201007387 */ /* 0x0003e20000100800 */
[----:B0-----:R-:W-:-:S03]  /*e7a0*/  SEL R3, R25, R19, !P5 ;  /* 0x0000001319037207 */ /* 0x001fc60006800000 */
[----:B------:R0:W-:Y:S01]  /*e7b0*/  STL [R1+0x3d4], R4 ;  /* 0x0003d40401007387 */ /* 0x0001e20000100800 */
[----:B-1----:R-:W-:-:S03]  /*e7c0*/  SEL R2, R25, R12, !P5 ;  /* 0x0000000c19027207 */ /* 0x002fc60006800000 */
[----:B------:R-:W4:Y:S04]  /*e7d0*/  LDL.LU R21, [R1+0x39c] ;  /* 0x00039c0001157983 */ /* 0x000f280000300800 */
[----:B------:R1:W-:Y:S04]  /*e7e0*/  STL [R1+0x3d0], R3 ;  /* 0x0003d00301007387 */ /* 0x0003e80000100800 */
[----:B------:R-:W4:Y:S04]  /*e7f0*/  LDL.LU R19, [R1+0x398] ;  /* 0x0003980001137983 */ /* 0x000f280000300800 */
[----:B------:R1:W-:Y:S04]  /*e800*/  STL [R1+0x3cc], R2 ;  /* 0x0003cc0201007387 */ /* 0x0003e80000100800 */
[----:B------:R-:W4:Y:S01]  /*e810*/  LDL.LU R12, [R1+0x390] ;  /* 0x00039000010c7983 */ /* 0x000f220000300800 */
[----:B0-----:R-:W-:-:S02]  /*e820*/  SEL R4, R25, R17, !P5 ;  /* 0x0000001119047207 */ /* 0x001fc40006800000 */
[C---:B-1----:R-:W-:Y:S02]  /*e830*/  SEL R3, R25.reuse, R15, !P5 ;  /* 0x0000000f19037207 */ /* 0x042fe40006800000 */
[----:B------:R-:W-:-:S05]  /*e840*/  SEL R2, R25, R23, !P5 ;  /* 0x0000001719027207 */ /* 0x000fca0006800000 */
[----:B------:R0:W-:Y:S04]  /*e850*/  STL [R1+0x3c8], R2 ;  /* 0x0003c80201007387 */ /* 0x0001e80000100800 */
[----:B------:R-:W-:Y:S04]  /*e860*/  STL [R1+0x3c4], R4 ;  /* 0x0003c40401007387 */ /* 0x000fe80000100800 */
[----:B------:R-:W4:Y:S01]  /*e870*/  LDL.LU R24, [R1+0x394] ;  /* 0x0003940001187983 */ /* 0x000f220000300800 */
[----:B0-----:R-:W-:-:S03]  /*e880*/  SEL R2, R25, R10, !P5 ;  /* 0x0000000a19027207 */ /* 0x001fc60006800000 */
[----:B------:R0:W-:Y:S04]  /*e890*/  STL [R1+0x3c0], R3 ;  /* 0x0003c00301007387 */ /* 0x0001e80000100800 */
[----:B------:R-:W4:Y:S04]  /*e8a0*/  LDL.LU R22, [R1+0x38c] ;  /* 0x00038c0001167983 */ /* 0x000f280000300800 */
[----:B------:R1:W-:Y:S04]  /*e8b0*/  STL [R1+0x3bc], R2 ;  /* 0x0003bc0201007387 */ /* 0x0003e80000100800 */
[----:B------:R-:W4:Y:S04]  /*e8c0*/  LDL.LU R20, [R1+0x380] ;  /* 0x0003800001147983 */ /* 0x000f280000300800 */
[----:B------:R-:W4:Y:S04]  /*e8d0*/  LDL.LU R28, [R1+0x37c] ;  /* 0x00037c00011c7983 */ /* 0x000f280000300800 */
[----:B0-----:R-:W4:Y:S04]  /*e8e0*/  LDL.LU R3, [R1+0x378] ;  /* 0x0003780001037983 */ /* 0x001f280000300800 */
[----:B-1----:R-:W4:Y:S04]  /*e8f0*/  LDL.LU R2, [R1+0x374] ;  /* 0x0003740001027983 */ /* 0x002f280000300800 */
[----:B------:R-:W4:Y:S04]  /*e900*/  LDL.LU R16, [R1+0x358] ;  /* 0x0003580001107983 */ /* 0x000f280000300800 */
[----:B------:R-:W4:Y:S04]  /*e910*/  LDL.LU R11, [R1+0x364] ;  /* 0x00036400010b7983 */ /* 0x000f280000300800 */
[----:B------:R-:W4:Y:S04]  /*e920*/  LDL.LU R8, [R1+0x368] ;  /* 0x0003680001087983 */ /* 0x000f280000300800 */
[----:B------:R-:W4:Y:S04]  /*e930*/  LDL.LU R6, [R1+0x35c] ;  /* 0x00035c0001067983 */ /* 0x000f280000300800 */
[----:B------:R-:W4:Y:S04]  /*e940*/  LDL.LU R5, [R1+0x360] ;  /* 0x0003600001057983 */ /* 0x000f280000300800 */
[----:B------:R-:W4:Y:S04]  /*e950*/  LDL.LU R4, [R1+0x350] ;  /* 0x0003500001047983 */ /* 0x000f280000300800 */
[----:B------:R-:W4:Y:S01]  /*e960*/  LDL.LU R10, [R1+0x34c] ;  /* 0x00034c00010a7983 */ /* 0x000f220000300800 */
[----:B--2---:R-:W-:-:S03]  /*e970*/  SEL R15, R25, R9, !P5 ;  /* 0x00000009190f7207 */ /* 0x004fc60006800000 */
[----:B------:R-:W2:Y:S04]  /*e980*/  LDL.LU R9, [R1+0x348] ;  /* 0x0003480001097983 */ /* 0x000ea80000300800 */
[----:B------:R4:W-:Y:S01]  /*e990*/  STL [R1+0x3b8], R15 ;  /* 0x0003b80f01007387 */ /* 0x0009e20000100800 */
[----:B---3--:R-:W-:-:S03]  /*e9a0*/  SEL R17, R25, R13, !P5 ;  /* 0x0000000d19117207 */ /* 0x008fc60006800000 */
[----:B------:R-:W3:Y:S04]  /*e9b0*/  LDL.LU R13, [R1+0x338] ;  /* 0x00033800010d7983 */ /* 0x000ee80000300800 */
[----:B------:R0:W-:Y:S01]  /*e9c0*/  STL [R1+0x3b4], R17 ;  /* 0x0003b41101007387 */ /* 0x0001e20000100800 */
[----:B----4-:R-:W-:-:S03]  /*e9d0*/  SEL R15, R25, R14, !P5 ;  /* 0x0000000e190f7207 */ /* 0x010fc60006800000 */
[----:B------:R-:W4:Y:S04]  /*e9e0*/  LDL.LU R14, [R1+0x334] ;  /* 0x00033400010e7983 */ /* 0x000f280000300800 */
[----:B------:R1:W-:Y:S01]  /*e9f0*/  STL [R1+0x3b0], R15 ;  /* 0x0003b00f01007387 */ /* 0x0003e20000100800 */
[----:B------:R-:W-:-:S03]  /*ea00*/  SEL R7, R25, R7, !P5 ;  /* 0x0000000719077207 */ /* 0x000fc60006800000 */
[----:B------:R-:W4:Y:S04]  /*ea10*/  LDL.LU R18, [R1+0x330] ;  /* 0x0003300001127983 */ /* 0x000f280000300800 */
[----:B0-----:R-:W4:Y:S04]  /*ea20*/  LDL.LU R17, [R1+0x32c] ;  /* 0x00032c0001117983 */ /* 0x001f280000300800 */
[----:B------:R0:W-:Y:S04]  /*ea30*/  STL [R1+0x3a8], R7 ;  /* 0x0003a80701007387 */ /* 0x0001e80000100800 */
[----:B-1----:R-:W4:Y:S04]  /*ea40*/  LDL.LU R15, [R1+0x2d4] ;  /* 0x0002d400010f7983 */ /* 0x002f280000300800 */
[----:B0-----:R-:W4:Y:S01]  /*ea50*/  LDL.LU R7, [R1+0x10] ;  /* 0x0000100001077983 */ /* 0x001f220000300800 */
[----:B------:R-:W-:-:S05]  /*ea60*/  SEL R21, R25, R21, !P5 ;  /* 0x0000001519157207 */ /* 0x000fca0006800000 */
[----:B------:R0:W-:Y:S01]  /*ea70*/  STL [R1+0x3a4], R21 ;  /* 0x0003a41501007387 */ /* 0x0001e20000100800 */
[----:B------:R-:W-:-:S03]  /*ea80*/  SEL R19, R25, R19, !P5 ;  /* 0x0000001319137207 */ /* 0x000fc60006800000 */
[----:B------:R-:W4:Y:S04]  /*ea90*/  LDL.LU R23, [R1+0xc] ;  /* 0x00000c0001177983 */ /* 0x000f280000300800 */
[----:B------:R1:W-:Y:S01]  /*eaa0*/  STL [R1+0x3a0], R19 ;  /* 0x0003a01301007387 */ /* 0x0003e20000100800 */
[----:B------:R-:W-:-:S03]  /*eab0*/  SEL R12, R25, R12, !P5 ;  /* 0x0000000c190c7207 */ /* 0x000fc60006800000 */
[----:B0-----:R-:W4:Y:S04]  /*eac0*/  LDL.LU R21, [R1+0x2e8] ;  /* 0x0002e80001157983 */ /* 0x001f280000300800 */
[----:B------:R0:W-:Y:S04]  /*ead0*/  STL [R1+0x39c], R12 ;  /* 0x00039c0c01007387 */ /* 0x0001e80000100800 */
[----:B-1----:R-:W4:Y:S04]  /*eae0*/  LDL.LU R19, [R1+0x324] ;  /* 0x0003240001137983 */ /* 0x002f280000300800 */
[----:B0-----:R-:W4:Y:S01]  /*eaf0*/  LDL.LU R12, [R1+0x320] ;  /* 0x00032000010c7983 */ /* 0x001f220000300800 */
[----:B------:R-:W-:-:S02]  /*eb00*/  SEL R24, R25, R24, !P5 ;  /* 0x0000001819187207 */ /* 0x000fc40006800000 */
[----:B------:R-:W-:-:S03]  /*eb10*/  SEL R22, R25, R22, !P5 ;  /* 0x0000001619167207 */ /* 0x000fc60006800000 */
[----:B------:R0:W-:Y:S04]  /*eb20*/  STL [R1+0x398], R24 ;  /* 0x0003981801007387 */ /* 0x0001e80000100800 */
[----:B------:R1:W-:Y:S01]  /*eb30*/  STL [R1+0x394], R22 ;  /* 0x0003941601007387 */ /* 0x0003e20000100800 */
[C---:B0-----:R-:W-:Y:S02]  /*eb40*/  SEL R24, R25.reuse, R20, !P5 ;  /* 0x0000001419187207 */ /* 0x041fe40006800000 */
[C---:B-1----:R-:W-:Y:S02]  /*eb50*/  SEL R22, R25.reuse, R28, !P5 ;  /* 0x0000001c19167207 */ /* 0x042fe40006800000 */
[C---:B------:R-:W-:Y:S01]  /*eb60*/  SEL R20, R25.reuse, R3, !P5 ;  /* 0x0000000319147207 */ /* 0x040fe20006800000 */
[----:B------:R-:W-:Y:S01]  /*eb70*/  STL [R1+0x390], R24 ;  /* 0x0003901801007387 */ /* 0x000fe20000100800 */
[----:B------:R-:W-:-:S03]  /*eb80*/  SEL R3, R25, R2, !P5 ;  /* 0x0000000219037207 */ /* 0x000fc60006800000 */
[----:B------:R-:W-:Y:S01]  /*eb90*/  STL [R1+0x38c], R22 ;  /* 0x00038c1601007387 */ /* 0x000fe20000100800 */
[----:B------:R-:W-:-:S03]  /*eba0*/  SEL R2, R25, R16, !P5 ;  /* 0x0000001019027207 */ /* 0x000fc60006800000 */
[----:B------:R-:W-:Y:S01]  /*ebb0*/  STL [R1+0x388], R20 ;  /* 0x0003881401007387 */ /* 0x000fe20000100800 */
[----:B------:R-:W-:-:S03]  /*ebc0*/  SEL R11, R25, R11, !P5 ;  /* 0x0000000b190b7207 */ /* 0x000fc60006800000 */
[----:B------:R0:W-:Y:S04]  /*ebd0*/  STL [R1+0x384], R3 ;  /* 0x0003840301007387 */ /* 0x0001e80000100800 */
[----:B------:R1:W-:Y:S01]  /*ebe0*/  STL [R1+0x380], R2 ;  /* 0x0003800201007387 */ /* 0x0003e20000100800 */
[C---:B0-----:R-:W-:Y:S02]  /*ebf0*/  SEL R3, R25.reuse, R8, !P5 ;  /* 0x0000000819037207 */ /* 0x041fe40006800000 */
[C---:B------:R-:W-:Y:S02]  /*ec00*/  SEL R5, R25.reuse, R5, !P5 ;  /* 0x0000000519057207 */ /* 0x040fe40006800000 */
[C---:B-1----:R-:W-:Y:S01]  /*ec10*/  SEL R2, R25.reuse, R6, !P5 ;  /* 0x0000000619027207 */ /* 0x042fe20006800000 */
[----:B------:R-:W-:Y:S04]  /*ec20*/  STL [R1+0x37c], R11 ;  /* 0x00037c0b01007387 */ /* 0x000fe80000100800 */
[----:B------:R0:W-:Y:S04]  /*ec30*/  STL [R1+0x378], R3 ;  /* 0x0003780301007387 */ /* 0x0001e80000100800 */
[----:B------:R1:W-:Y:S04]  /*ec40*/  STL [R1+0x374], R2 ;  /* 0x0003740201007387 */ /* 0x0003e80000100800 */
[----:B------:R-:W-:Y:S01]  /*ec50*/  STL [R1+0x368], R5 ;  /* 0x0003680501007387 */ /* 0x000fe20000100800 */
[----:B0-----:R-:W-:-:S02]  /*ec60*/  SEL R3, R25, R4, !P5 ;  /* 0x0000000419037207 */ /* 0x001fc40006800000 */
[C---:B-1----:R-:W-:Y:S02]  /*ec70*/  SEL R2, R25.reuse, R10, !P5 ;  /* 0x0000000a19027207 */ /* 0x042fe40006800000 */
[----:B------:R-:W4:Y:S04]  /*ec80*/  LDL.LU R10, [R1+0x31c] ;  /* 0x00031c00010a7983 */ /* 0x000f280000300800 */
[----:B------:R2:W-:Y:S04]  /*ec90*/  STL [R1+0x364], R3 ;  /* 0x0003640301007387 */ /* 0x0005e80000100800 */
[----:B------:R3:W-:Y:S01]  /*eca0*/  STL [R1+0x360], R2 ;  /* 0x0003600201007387 */ /* 0x0007e20000100800 */
[----:B--2---:R-:W-:-:S03]  /*ecb0*/  SEL R3, R25, R9, !P5 ;  /* 0x0000000919037207 */ /* 0x004fc60006800000 */
[----:B------:R-:W2:Y:S04]  /*ecc0*/  LDL.LU R9, [R1+0x308] ;  /* 0x0003080001097983 */ /* 0x000ea80000300800 */
[----:B------:R4:W-:Y:S01]  /*ecd0*/  STL [R1+0x35c], R3 ;  /* 0x00035c0301007387 */ /* 0x0009e20000100800 */
[----:B---3--:R-:W-:-:S03]  /*ece0*/  SEL R2, R25, R13, !P5 ;  /* 0x0000000d19027207 */ /* 0x008fc60006800000 */
[----:B------:R-:W3:Y:S04]  /*ecf0*/  LDL.LU R13, [R1+0x310] ;  /* 0x00031000010d7983 */ /* 0x000ee80000300800 */
[----:B------:R0:W-:Y:S01]  /*ed00*/  STL [R1+0x358], R2 ;  /* 0x0003580201007387 */ /* 0x0001e20000100800 */
[----:B----4-:R-:W-:-:S03]  /*ed10*/  SEL R3, R25, R14, !P5 ;  /* 0x0000000e19037207 */ /* 0x010fc60006800000 */
[----:B------:R-:W4:Y:S01]  /*ed20*/  LDL.LU R14, [R1+0x314] ;  /* 0x00031400010e7983 */ /* 0x000f220000300800 */
[----:B0-----:R-:W-:-:S03]  /*ed30*/  SEL R2, R25, R18, !P5 ;  /* 0x0000001219027207 */ /* 0x001fc60006800000 */
[----:B------:R0:W-:Y:S01]  /*ed40*/  STL [R1+0x354], R3 ;  /* 0x0003540301007387 */ /* 0x0001e20000100800 */
[----:B------:R-:W-:-:S03]  /*ed50*/  SEL R4, R25, R17, !P5 ;  /* 0x0000001119047207 */ /* 0x000fc60006800000 */
[----:B------:R1:W-:Y:S04]  /*ed60*/  STL [R1+0x350], R2 ;  /* 0x0003500201007387 */ /* 0x0003e80000100800 */
[----:B------:R-:W-:Y:S01]  /*ed70*/  STL [R1+0x34c], R4 ;  /* 0x00034c0401007387 */ /* 0x000fe20000100800 */
[----:B0-----:R-:W-:-:S03]  /*ed80*/  SEL R3, R25, R15, !P5 ;  /* 0x0000000f19037207 */ /* 0x001fc60006800000 */
[----:B------:R-:W4:Y:S01]  /*ed90*/  LDL.LU R17, [R1+0x318] ;  /* 0x0003180001117983 */ /* 0x000f220000300800 */
[----:B-1----:R-:W-:-:S03]  /*eda0*/  SEL R2, R25, R7, !P5 ;  /* 0x0000000719027207 */ /* 0x002fc60006800000 */
[----:B------:R-:W-:Y:S04]  /*edb0*/  STL [R1+0x348], R3 ;  /* 0x0003480301007387 */ /* 0x000fe80000100800 */
[----:B------:R-:W4:Y:S04]  /*edc0*/  LDL.LU R15, [R1+0x30c] ;  /* 0x00030c00010f7983 */ /* 0x000f280000300800 */
[----:B------:R0:W-:Y:S04]  /*edd0*/  STL [R1+0x344], R2 ;  /* 0x0003440201007387 */ /* 0x0001e80000100800 */
[----:B------:R-:W4:Y:S01]  /*ede0*/  LDL.LU R7, [R1+0x2fc] ;  /* 0x0002fc0001077983 */ /* 0x000f220000300800 */
[----:B0-----:R-:W-:-:S02]  /*edf0*/  SEL R2, R25, R23, !P5 ;  /* 0x0000001719027207 */ /* 0x001fc40006800000 */
[----:B------:R-:W-:-:S03]  /*ee00*/  SEL R4, R25, R21, !P5 ;  /* 0x0000001519047207 */ /* 0x000fc60006800000 */
[----:B------:R0:W-:Y:S01]  /*ee10*/  STL [R1+0x340], R2 ;  /* 0x0003400201007387 */ /* 0x0001e20000100800 */
[----:B------:R-:W-:-:S03]  /*ee20*/  SEL R3, R25, R19, !P5 ;  /* 0x0000001319037207 */ /* 0x000fc60006800000 */
        /* <DEDUP_REMOVED lines=17> */
[----:B------:R-:W-:-:S03]  /*ef40*/  SEL R18, R25, R10, !P5 ;  /* 0x0000000a19127207 */ /* 0x000fc60006800000 */
[----:B------:R-:W4:Y:S04]  /*ef50*/  LDL.LU R10, [R1+0x2b0] ;  /* 0x0002b000010a7983 */ /* 0x000f280000300800 */
[----:B------:R3:W-:Y:S01]  /*ef60*/  STL [R1+0x330], R18 ;  /* 0x0003301201007387 */ /* 0x0007e20000100800 */
[----:B--2---:R-:W-:-:S03]  /*ef70*/  SEL R19, R25, R9, !P5 ;  /* 0x0000000919137207 */ /* 0x004fc60006800000 */
[----:B------:R-:W2:Y:S04]  /*ef80*/  LDL.LU R9, [R1+0x2b4] ;  /* 0x0002b40001097983 */ /* 0x000ea80000300800 */
[----:B------:R-:W-:Y:S01]  /*ef90*/  STL [R1+0x32c], R19 ;  /* 0x00032c1301007387 */ /* 0x000fe20000100800 */
[----:B---3--:R-:W-:-:S03]  /*efa0*/  SEL R18, R25, R13, !P5 ;  /* 0x0000000d19127207 */ /* 0x008fc60006800000 */
[----:B------:R-:W3:Y:S04]  /*efb0*/  LDL.LU R13, [R1+0x2b8] ;  /* 0x0002b800010d7983 */ /* 0x000ee80000300800 */
[----:B------:R0:W-:Y:S01]  /*efc0*/  STL [R1+0x328], R18 ;  /* 0x0003281201007387 */ /* 0x0001e20000100800 */
[----:B----4-:R-:W-:-:S03]  /*efd0*/  SEL R14, R25, R14, !P5 ;  /* 0x0000000e190e7207 */ /* 0x010fc60006800000 */
[----:B0-----:R-:W4:Y:S04]  /*efe0*/  LDL.LU R18, [R1+0x2bc] ;  /* 0x0002bc0001127983 */ /* 0x001f280000300800 */
[----:B------:R-:W4:Y:S04]  /*eff0*/  LDL.LU R21, [R1+0x2c8] ;  /* 0x0002c80001157983 */ /* 0x000f280000300800 */
[----:B------:R0:W-:Y:S04]  /*f000*/  STL [R1+0x324], R14 ;  /* 0x0003240e01007387 */ /* 0x0001e80000100800 */
[----:B------:R-:W4:Y:S01]  /*f010*/  LDL.LU R19, [R1+0x2cc] ;  /* 0x0002cc0001137983 */ /* 0x000f220000300800 */
[----:B------:R-:W-:-:S03]  /*f020*/  SEL R17, R25, R17, !P5 ;  /* 0x0000001119117207 */ /* 0x000fc60006800000 */
[----:B0-----:R-:W4:Y:S01]  /*f030*/  LDL.LU R14, [R1+0x2c0] ;  /* 0x0002c000010e7983 */ /* 0x001f220000300800 */
[----:B------:R-:W-:-:S03]  /*f040*/  SEL R15, R25, R15, !P5 ;  /* 0x0000000f190f7207 */ /* 0x000fc60006800000 */
[----:B------:R0:W-:Y:S04]  /*f050*/  STL [R1+0x320], R17 ;  /* 0x0003201101007387 */ /* 0x0001e80000100800 */
[----:B------:R-:W4:Y:S01]  /*f060*/  LDL.LU R23, [R1+0x2c4] ;  /* 0x0002c40001177983 */ /* 0x000f220000300800 */
[----:B------:R-:W-:-:S03]  /*f070*/  SEL R7, R25, R7, !P5 ;  /* 0x0000000719077207 */ /* 0x000fc60006800000 */
[----:B------:R1:W-:Y:S04]  /*f080*/  STL [R1+0x31c], R15 ;  /* 0x00031c0f01007387 */ /* 0x0003e80000100800 */
        /* <DEDUP_REMOVED lines=19> */
[----:B0-----:R-:W-:-:S03]  /*f1c0*/  SEL R3, R25, R8, !P5 ;  /* 0x0000000819037207 */ /* 0x001fc60006800000 */
[----:B------:R-:W-:Y:S01]  /*f1d0*/  STL [R1+0x2f8], R11 ;  /* 0x0002f80b01007387 */ /* 0x000fe20000100800 */
[C---:B------:R-:W-:Y:S02]  /*f1e0*/  SEL R5, R25.reuse, R5, !P5 ;  /* 0x0000000519057207 */ /* 0x040fe40006800000 */
[C---:B-1----:R-:W-:Y:S01]  /*f1f0*/  SEL R2, R25.reuse, R6, !P5 ;  /* 0x0000000619027207 */ /* 0x042fe20006800000 */
[----:B------:R0:W-:Y:S04]  /*f200*/  STL [R1+0x2f4], R3 ;  /* 0x0002f40301007387 */ /* 0x0001e80000100800 */
[----:B------:R1:W-:Y:S01]  /*f210*/  STL [R1+0x2f0], R2 ;  /* 0x0002f00201007387 */ /* 0x0003e20000100800 */
[----:B0-----:R-:W-:-:S03]  /*f220*/  SEL R3, R25, R4, !P5 ;  /* 0x0000000419037207 */ /* 0x001fc60006800000 */
[----:B------:R-:W-:Y:S01]  /*f230*/  STL [R1+0x2ec], R5 ;  /* 0x0002ec0501007387 */ /* 0x000fe20000100800 */
[----:B-1----:R-:W-:-:S03]  /*f240*/  SEL R2, R25, R12, !P5 ;  /* 0x0000000c19027207 */ /* 0x002fc60006800000 */
[----:B------:R-:W4:Y:S04]  /*f250*/  LDL.LU R12, [R1+0x29c] ;  /* 0x00029c00010c7983 */ /* 0x000f280000300800 */
[----:B------:R0:W-:Y:S04]  /*f260*/  STL [R1+0x2e8], R3 ;  /* 0x0002e80301007387 */ /* 0x0001e80000100800 */
[----:B------:R2:W-:Y:S01]  /*f270*/  STL [R1+0x2e4], R2 ;  /* 0x0002e40201007387 */ /* 0x0005e20000100800 */
[----:B0-----:R-:W-:-:S03]  /*f280*/  SEL R3, R25, R10, !P5 ;  /* 0x0000000a19037207 */ /* 0x001fc60006800000 */
[----:B------:R-:W4:Y:S04]  /*f290*/  LDL.LU R10, [R1+0x278] ;  /* 0x00027800010a7983 */ /* 0x000f280000300800 */
[----:B------:R3:W-:Y:S01]  /*f2a0*/  STL [R1+0x2e0], R3 ;  /* 0x0002e00301007387 */ /* 0x0007e20000100800 */
[----:B--2---:R-:W-:-:S03]  /*f2b0*/  SEL R2, R25, R9, !P5 ;  /* 0x0000000919027207 */ /* 0x004fc60006800000 */
[----:B------:R-:W2:Y:S04]  /*f2c0*/  LDL.LU R9, [R1+0x27c] ;  /* 0x00027c0001097983 */ /* 0x000ea80000300800 */
[----:B------:R4:W-:Y:S01]  /*f2d0*/  STL [R1+0x2dc], R2 ;  /* 0x0002dc0201007387 */ /* 0x0009e20000100800 */
[----:B---3--:R-:W-:-:S03]  /*f2e0*/  SEL R3, R25, R13, !P5 ;  /* 0x0000000d19037207 */ /* 0x008fc60006800000 */
[----:B------:R-:W3:Y:S04]  /*f2f0*/  LDL.LU R13, [R1+0x298] ;  /* 0x00029800010d7983 */ /* 0x000ee80000300800 */
[----:B------:R0:W-:Y:S01]  /*f300*/  STL [R1+0x2d8], R3 ;  /* 0x0002d80301007387 */ /* 0x0001e20000100800 */
[C---:B----4-:R-:W-:Y:S02]  /*f310*/  SEL R2, R25.reuse, R18, !P5 ;  /* 0x0000001219027207 */ /* 0x050fe40006800000 */
[----:B------:R-:W-:-:S03]  /*f320*/  SEL R4, R25, R21, !P5 ;  /* 0x0000001519047207 */ /* 0x000fc60006800000 */
[----:B------:R1:W-:Y:S04]  /*f330*/  STL [R1+0x2d4], R2 ;  /* 0x0002d40201007387 */ /* 0x0003e80000100800 */
[----:B------:R4:W-:Y:S01]  /*f340*/  STL [R1+0x2d0], R4 ;  /* 0x0002d00401007387 */ /* 0x0009e20000100800 */
[----:B0-----:R-:W-:-:S03]  /*f350*/  SEL R3, R25, R19, !P5 ;  /* 0x0000001319037207 */ /* 0x001fc60006800000 */
[----:B------:R-:W3:Y:S01]  /*f360*/  LDL.LU R21, [R1+0x284] ;  /* 0x0002840001157983 */ /* 0x000ee20000300800 */
[----:B-1----:R-:W-:-:S03]  /*f370*/  SEL R2, R25, R14, !P5 ;  /* 0x0000000e19027207 */ /* 0x002fc60006800000 */
[----:B------:R-:W-:Y:S04]  /*f380*/  STL [R1+0x2cc], R3 ;  /* 0x0002cc0301007387 */ /* 0x000fe80000100800 */
[----:B------:R-:W3:Y:S04]  /*f390*/  LDL.LU R19, [R1+0x294] ;  /* 0x0002940001137983 */ /* 0x000ee80000300800 */
[----:B------:R0:W-:Y:S04]  /*f3a0*/  STL [R1+0x2c8], R2 ;  /* 0x0002c80201007387 */ /* 0x0001e80000100800 */
[----:B------:R-:W3:Y:S01]  /*f3b0*/  LDL.LU R14, [R1+0x288] ;  /* 0x00028800010e7983 */ /* 0x000ee20000300800 */
[----:B----4-:R-:W-:-:S02]  /*f3c0*/  SEL R4, R25, R17, !P5 ;  /* 0x0000001119047207 */ /* 0x010fc40006800000 */
[C---:B0-----:R-:W-:Y:S02]  /*f3d0*/  SEL R2, R25.reuse, R23, !P5 ;  /* 0x0000001719027207 */ /* 0x041fe40006800000 */
[----:B------:R-:W-:-:S03]  /*f3e0*/  SEL R3, R25, R15, !P5 ;  /* 0x0000000f19037207 */ /* 0x000fc60006800000 */
        /* <DEDUP_REMOVED lines=21> */
[----:B------:R-:W-:-:S03]  /*f540*/  SEL R17, R25, R10, !P5 ;  /* 0x0000000a19117207 */ /* 0x000fc60006800000 */
[----:B------:R-:W4:Y:S04]  /*f550*/  LDL.LU R10, [R1+0x254] ;  /* 0x00025400010a7983 */ /* 0x000f280000300800 */
[----:B------:R0:W-:Y:S01]  /*f560*/  STL [R1+0x2b0], R17 ;  /* 0x0002b01101007387 */ /* 0x0001e20000100800 */
[----:B--2---:R-:W-:-:S03]  /*f570*/  SEL R15, R25, R9, !P5 ;  /* 0x00000009190f7207 */ /* 0x004fc60006800000 */
[----:B------:R-:W2:Y:S04]  /*f580*/  LDL.LU R9, [R1+0x258] ;  /* 0x0002580001097983 */ /* 0x000ea80000300800 */
[----:B------:R1:W-:Y:S04]  /*f590*/  STL [R1+0x2ac], R15 ;  /* 0x0002ac0f01007387 */ /* 0x0003e80000100800 */
[----:B------:R-:W2:Y:S04]  /*f5a0*/  LDL.LU R18, [R1+0x24c] ;  /* 0x00024c0001127983 */ /* 0x000ea80000300800 */
[----:B0-----:R-:W2:Y:S01]  /*f5b0*/  LDL.LU R17, [R1+0x250] ;  /* 0x0002500001117983 */ /* 0x001ea20000300800 */
[----:B---3--:R-:W-:-:S05]  /*f5c0*/  SEL R13, R25, R13, !P5 ;  /* 0x0000000d190d7207 */ /* 0x008fca0006800000 */
[----:B------:R0:W-:Y:S04]  /*f5d0*/  STL [R1+0x2a8], R13 ;  /* 0x0002a80d01007387 */ /* 0x0001e80000100800 */
[----:B-1----:R-:W3:Y:S04]  /*f5e0*/  LDL.LU R15, [R1+0x240] ;  /* 0x00024000010f7983 */ /* 0x002ee80000300800 */
[----:B0-----:R-:W3:Y:S01]  /*f5f0*/  LDL.LU R13, [R1+0x244] ;  /* 0x00024400010d7983 */ /* 0x001ee20000300800 */
[----:B------:R-:W-:-:S05]  /*f600*/  SEL R21, R25, R21, !P5 ;  /* 0x0000001519157207 */ /* 0x000fca0006800000 */
[----:B------:R0:W-:Y:S04]  /*f610*/  STL [R1+0x2a4], R21 ;  /* 0x0002a41501007387 */ /* 0x0001e80000100800 */
[----:B------:R-:W3:Y:S01]  /*f620*/  LDL.LU R23, [R1+0x23c] ;  /* 0x00023c0001177983 */ /* 0x000ee20000300800 */
[----:B------:R-:W-:-:S05]  /*f630*/  SEL R19, R25, R19, !P5 ;  /* 0x0000001319137207 */ /* 0x000fca0006800000 */
[----:B------:R1:W-:Y:S01]  /*f640*/  STL [R1+0x2a0], R19 ;  /* 0x0002a01301007387 */ /* 0x0003e20000100800 */
[----:B------:R-:W-:-:S03]  /*f650*/  SEL R14, R25, R14, !P5 ;  /* 0x0000000e190e7207 */ /* 0x000fc60006800000 */
[----:B0-----:R-:W3:Y:S04]  /*f660*/  LDL.LU R21, [R1+0x224] ;  /* 0x0002240001157983 */ /* 0x001ee80000300800 */
[----:B------:R0:W-:Y:S04]  /*f670*/  STL [R1+0x29c], R14 ;  /* 0x00029c0e01007387 */ /* 0x0001e80000100800 */
[----:B-1----:R-:W3:Y:S04]  /*f680*/  LDL.LU R19, [R1+0x220] ;  /* 0x0002200001137983 */ /* 0x002ee80000300800 */
[----:B0-----:R-:W3:Y:S01]  /*f690*/  LDL.LU R14, [R1+0x218] ;  /* 0x00021800010e7983 */ /* 0x001ee20000300800 */
[----:B----4-:R-:W-:-:S02]  /*f6a0*/  SEL R24, R25, R24, !P5 ;  /* 0x0000001819187207 */ /* 0x010fc40006800000 */
        /* <DEDUP_REMOVED lines=18> */
[----:B------:R-:W-:Y:S04]  /*f7d0*/  STL [R1+0x278], R3 ;  /* 0x0002780301007387 */ /* 0x000fe80000100800 */
[----:B------:R0:W-:Y:S04]  /*f7e0*/  STL [R1+0x274], R2 ;  /* 0x0002740201007387 */ /* 0x0001e80000100800 */
[----:B------:R-:W-:Y:S01]  /*f7f0*/  STL [R1+0x270], R5 ;  /* 0x0002700501007387 */ /* 0x000fe20000100800 */
[----:B0-----:R-:W-:-:S03]  /*f800*/  SEL R2, R25, R7, !P5 ;  /* 0x0000000719027207 */ /* 0x001fc60006800000 */
[----:B------:R-:W4:Y:S01]  /*f810*/  LDL.LU R7, [R1+0x214] ;  /* 0x0002140001077983 */ /* 0x000f220000300800 */
[----:B------:R-:W-:-:S05]  /*f820*/  SEL R3, R25, R4, !P5 ;  /* 0x0000000419037207 */ /* 0x000fca0006800000 */
[----:B------:R0:W-:Y:S04]  /*f830*/  STL [R1+0x26c], R3 ;  /* 0x00026c0301007387 */ /* 0x0001e80000100800 */
[----:B------:R1:W-:Y:S01]  /*f840*/  STL [R1+0x268], R2 ;  /* 0x0002680201007387 */ /* 0x0003e20000100800 */
[----:B0-----:R-:W-:-:S03]  /*f850*/  SEL R3, R25, R12, !P5 ;  /* 0x0000000c19037207 */ /* 0x001fc60006800000 */
[----:B------:R-:W4:Y:S01]  /*f860*/  LDL.LU R12, [R1+0x210] ;  /* 0x00021000010c7983 */ /* 0x000f220000300800 */
[----:B-1----:R-:W-:-:S03]  /*f870*/  SEL R2, R25, R10, !P5 ;  /* 0x0000000a19027207 */ /* 0x002fc60006800000 */
[----:B------:R2:W-:Y:S04]  /*f880*/  STL [R1+0x264], R3 ;  /* 0x0002640301007387 */ /* 0x0005e80000100800 */
[----:B------:R-:W4:Y:S04]  /*f890*/  LDL.LU R10, [R1+0x20c] ;  /* 0x00020c00010a7983 */ /* 0x000f280000300800 */
[----:B------:R0:W-:Y:S01]  /*f8a0*/  STL [R1+0x260], R2 ;  /* 0x0002600201007387 */ /* 0x0001e20000100800 */
[----:B--2---:R-:W-:-:S03]  /*f8b0*/  SEL R3, R25, R9, !P5 ;  /* 0x0000000919037207 */ /* 0x004fc60006800000 */
[----:B------:R-:W2:Y:S01]  /*f8c0*/  LDL.LU R9, [R1+0x208] ;  /* 0x0002080001097983 */ /* 0x000ea20000300800 */
[----:B0-----:R-:W-:-:S03]  /*f8d0*/  SEL R2, R25, R18, !P5 ;  /* 0x0000001219027207 */ /* 0x001fc60006800000 */
[----:B------:R3:W-:Y:S01]  /*f8e0*/  STL [R1+0x25c], R3 ;  /* 0x00025c0301007387 */ /* 0x0007e20000100800 */
[----:B------:R-:W-:-:S03]  /*f8f0*/  SEL R4, R25, R17, !P5 ;  /* 0x0000001119047207 */ /* 0x000fc60006800000 */
[----:B------:R0:W-:Y:S04]  /*f900*/  STL [R1+0x258], R2 ;  /* 0x0002580201007387 */ /* 0x0001e80000100800 */
[----:B------:R-:W-:Y:S04]  /*f910*/  STL [R1+0x254], R4 ;  /* 0x0002540401007387 */ /* 0x000fe80000100800 */
[----:B------:R-:W2:Y:S01]  /*f920*/  LDL.LU R17, [R1+0x1e8] ;  /* 0x0001e80001117983 */ /* 0x000ea20000300800 */
[C---:B---3--:R-:W-:Y:S02]  /*f930*/  SEL R3, R25.reuse, R15, !P5 ;  /* 0x0000000f19037207 */ /* 0x048fe40006800000 */
[----:B0-----:R-:W-:-:S03]  /*f940*/  SEL R2, R25, R13, !P5 ;  /* 0x0000000d19027207 */ /* 0x001fc60006800000 */
[----:B------:R-:W-:Y:S04]  /*f950*/  STL [R1+0x250], R3 ;  /* 0x0002500301007387 */ /* 0x000fe80000100800 */
[----:B------:R-:W3:Y:S04]  /*f960*/  LDL.LU R15, [R1+0x8] ;  /* 0x00000800010f7983 */ /* 0x000ee80000300800 */
[----:B------:R0:W-:Y:S04]  /*f970*/  STL [R1+0x24c], R2 ;  /* 0x00024c0201007387 */ /* 0x0001e80000100800 */
[----:B------:R-:W3:Y:S01]  /*f980*/  LDL.LU R13, [R1+0x1ec] ;  /* 0x0001ec00010d7983 */ /* 0x000ee20000300800 */
[----:B0-----:R-:W-:-:S05]  /*f990*/  SEL R2, R25, R23, !P5 ;  /* 0x0000001719027207 */ /* 0x001fca0006800000 */
[----:B------:R0:W-:Y:S01]  /*f9a0*/  STL [R1+0x244], R2 ;  /* 0x0002440201007387 */ /* 0x0001e20000100800 */
[----:B------:R-:W-:-:S05]  /*f9b0*/  SEL R4, R25, R21, !P5 ;  /* 0x0000001519047207 */ /* 0x000fca0006800000 */
[----:B------:R-:W-:Y:S01]  /*f9c0*/  STL [R1+0x240], R4 ;  /* 0x0002400401007387 */ /* 0x000fe20000100800 */
[----:B------:R-:W-:-:S03]  /*f9d0*/  SEL R3, R25, R19, !P5 ;  /* 0x0000001319037207 */ /* 0x000fc60006800000 */
[----:B------:R-:W3:Y:S04]  /*f9e0*/  LDL.LU R24, [R1+0x1f4] ;  /* 0x0001f40001187983 */ /* 0x000ee80000300800 */
[----:B------:R1:W-:Y:S01]  /*f9f0*/  STL [R1+0x23c], R3 ;  /* 0x00023c0301007387 */ /* 0x0003e20000100800 */
[----:B0-----:R-:W-:-:S03]  /*fa00*/  SEL R2, R25, R14, !P5 ;  /* 0x0000000e19027207 */ /* 0x001fc60006800000 */
[----:B------:R-:W3:Y:S04]  /*fa10*/  LDL.LU R22, [R1+0x1f8] ;  /* 0x0001f80001167983 */ /* 0x000ee80000300800 */
[----:B------:R0:W-:Y:S04]  /*fa20*/  STL [R1+0x238], R2 ;  /* 0x0002380201007387 */ /* 0x0001e80000100800 */
[----:B------:R-:W3:Y:S04]  /*fa30*/  LDL.LU R20, [R1+0x204] ;  /* 0x0002040001147983 */ /* 0x000ee80000300800 */
[----:B------:R-:W3:Y:S04]  /*fa40*/  LDL.LU R28, [R1+0x200] ;  /* 0x00020000011c7983 */ /* 0x000ee80000300800 */
[----:B-1----:R-:W3:Y:S04]  /*fa50*/  LDL.LU R3, [R1+0x1fc] ;  /* 0x0001fc0001037983 */ /* 0x002ee80000300800 */
[----:B0-----:R-:W3:Y:S04]  /*fa60*/  LDL.LU R2, [R1+0x1d0] ;  /* 0x0001d00001027983 */ /* 0x001ee80000300800 */
[----:B------:R-:W3:Y:S04]  /*fa70*/  LDL.LU R16, [R1+0x1d4] ;  /* 0x0001d40001107983 */ /* 0x000ee80000300800 */
[----:B------:R-:W3:Y:S04]  /*fa80*/  LDL.LU R11, [R1+0x1d8] ;  /* 0x0001d800010b7983 */ /* 0x000ee80000300800 */
[----:B------:R-:W3:Y:S04]  /*fa90*/  LDL.LU R8, [R1+0x1dc] ;  /* 0x0001dc0001087983 */ /* 0x000ee80000300800 */
[----:B------:R-:W3:Y:S04]  /*faa0*/  LDL.LU R6, [R1+0x1e4] ;  /* 0x0001e40001067983 */ /* 0x000ee80000300800 */
[----:B------:R-:W3:Y:S04]  /*fab0*/  LDL.LU R5, [R1+0x14c] ;  /* 0x00014c0001057983 */ /* 0x000ee80000300800 */
[----:B------:R-:W3:Y:S04]  /*fac0*/  LDL.LU R4, [R1+0x154] ;  /* 0x0001540001047983 */ /* 0x000ee80000300800 */
[----:B------:R-:W3:Y:S01]  /*fad0*/  LDL.LU R14, [R1+0x168] ;  /* 0x00016800010e7983 */ /* 0x000ee20000300800 */
[----:B----4-:R-:W-:-:S03]  /*fae0*/  SEL R18, R25, R7, !P5 ;  /* 0x0000000719127207 */ /* 0x010fc60006800000 */
[----:B------:R-:W4:Y:S04]  /*faf0*/  LDL.LU R7, [R1+0x1c0] ;  /* 0x0001c00001077983 */ /* 0x000f280000300800 */
[----:B------:R0:W-:Y:S01]  /*fb00*/  STL [R1+0x234], R18 ;  /* 0x0002341201007387 */ /* 0x0001e20000100800 */
[----:B------:R-:W-:-:S03]  /*fb10*/  SEL R19, R25, R12, !P5 ;  /* 0x0000000c19137207 */ /* 0x000fc60006800000 */
[----:B------:R-:W4:Y:S01]  /*fb20*/  LDL.LU R12, [R1+0x1c4] ;  /* 0x0001c400010c7983 */ /* 0x000f220000300800 */
[----:B0-----:R-:W-:-:S03]  /*fb30*/  SEL R18, R25, R10, !P5 ;  /* 0x0000000a19127207 */ /* 0x001fc60006800000 */
[----:B------:R-:W-:Y:S04]  /*fb40*/  STL [R1+0x230], R19 ;  /* 0x0002301301007387 */ /* 0x000fe80000100800 */
[----:B------:R-:W4:Y:S04]  /*fb50*/  LDL.LU R10, [R1+0x1cc] ;  /* 0x0001cc00010a7983 */ /* 0x000f280000300800 */
[----:B------:R0:W-:Y:S04]  /*fb60*/  STL [R1+0x228], R18 ;  /* 0x0002281201007387 */ /* 0x0001e80000100800 */
[----:B0-----:R-:W4:Y:S04]  /*fb70*/  LDL.LU R18, [R1+0x1c8] ;  /* 0x0001c80001127983 */ /* 0x001f280000300800 */
[----:B------:R-:W4:Y:S01]  /*fb80*/  LDL.LU R21, [R1+0x19c] ;  /* 0x00019c0001157983 */ /* 0x000f220000300800 */
[----:B--2---:R-:W-:-:S05]  /*fb90*/  SEL R9, R25, R9, !P5 ;  /* 0x0000000919097207 */ /* 0x004fca0006800000 */
[----:B------:R0:W-:Y:S04]  /*fba0*/  STL [R1+0x224], R9 ;  /* 0x0002240901007387 */ /* 0x0001e80000100800 */
[----:B------:R-:W2:Y:S04]  /*fbb0*/  LDL.LU R19, [R1+0x1a0] ;  /* 0x0001a00001137983 */ /* 0x000ea80000300800 */
[----:B0-----:R-:W2:Y:S01]  /*fbc0*/  LDL.LU R9, [R1+0x1bc] ;  /* 0x0001bc0001097983 */ /* 0x001ea20000300800 */
[----:B------:R-:W-:-:S05]  /*fbd0*/  SEL R17, R25, R17, !P5 ;  /* 0x0000001119117207 */ /* 0x000fca0006800000 */
[----:B------:R0:W-:Y:S04]  /*fbe0*/  STL [R1+0x220], R17 ;  /* 0x0002201101007387 */ /* 0x0001e80000100800 */
[----:B------:R-:W2:Y:S01]  /*fbf0*/  LDL.LU R23, [R1+0x1b8] ;  /* 0x0001b80001177983 */ /* 0x000ea20000300800 */
[----:B---3--:R-:W-:-:S05]  /*fc00*/  SEL R15, R25, R15, !P5 ;  /* 0x0000000f190f7207 */ /* 0x008fca0006800000 */
[----:B------:R1:W-:Y:S01]  /*fc10*/  STL [R1+0x21c], R15 ;  /* 0x00021c0f01007387 */ /* 0x0003e20000100800 */
[----:B------:R-:W-:-:S03]  /*fc20*/  SEL R13, R25, R13, !P5 ;  /* 0x0000000d190d7207 */ /* 0x000fc60006800000 */
[----:B0-----:R-:W3:Y:S04]  /*fc30*/  LDL.LU R17, [R1+0x1ac] ;  /* 0x0001ac0001117983 */ /* 0x001ee80000300800 */
[----:B------:R0:W-:Y:S04]  /*fc40*/  STL [R1+0x218], R13 ;  /* 0x0002180d01007387 */ /* 0x0001e80000100800 */
[----:B-1----:R-:W3:Y:S04]  /*fc50*/  LDL.LU R15, [R1+0x1b4] ;  /* 0x0001b400010f7983 */ /* 0x002ee80000300800 */
[----:B0-----:R-:W3:Y:S01]  /*fc60*/  LDL.LU R13, [R1+0x1a4] ;  /* 0x0001a400010d7983 */ /* 0x001ee20000300800 */
        /* <DEDUP_REMOVED lines=24> */
[----:B------:R-:W3:Y:S04]  /*fdf0*/  LDL.LU R14, [R1+0x198] ;  /* 0x00019800010e7983 */ /* 0x000ee80000300800 */
[----:B------:R4:W-:Y:S04]  /*fe00*/  STL [R1+0x1e4], R3 ;  /* 0x0001e40301007387 */ /* 0x0009e80000100800 */
[----:B------:R0:W-:Y:S01]  /*fe10*/  STL [R1+0x1dc], R2 ;  /* 0x0001dc0201007387 */ /* 0x0001e20000100800 */
[----:B----4-:R-:W-:-:S03]  /*fe20*/  SEL R3, R25, R7, !P5 ;  /* 0x0000000719037207 */ /* 0x010fc60006800000 */
[----:B------:R-:W4:Y:S04]  /*fe30*/  LDL.LU R7, [R1+0x194] ;  /* 0x0001940001077983 */ /* 0x000f280000300800 */
[----:B------:R1:W-:Y:S01]  /*fe40*/  STL [R1+0x1d8], R3 ;  /* 0x0001d80301007387 */ /* 0x0003e20000100800 */
[----:B0-----:R-:W-:-:S03]  /*fe50*/  SEL R2, R25, R12, !P5 ;  /* 0x0000000c19027207 */ /* 0x001fc60006800000 */
[----:B------:R-:W4:Y:S04]  /*fe60*/  LDL.LU R12, [R1+0x190] ;  /* 0x00019000010c7983 */ /* 0x000f280000300800 */
[----:B------:R0:W-:Y:S01]  /*fe70*/  STL [R1+0x1d4], R2 ;  /* 0x0001d40201007387 */ /* 0x0001e20000100800 */
[----:B-1----:R-:W-:-:S03]  /*fe80*/  SEL R3, R25, R10, !P5 ;  /* 0x0000000a19037207 */ /* 0x002fc60006800000 */
[----:B------:R-:W4:Y:S04]  /*fe90*/  LDL.LU R10, [R1+0x18c] ;  /* 0x00018c00010a7983 */ /* 0x000f280000300800 */
[----:B------:R2:W-:Y:S01]  /*fea0*/  STL [R1+0x1d0], R3 ;  /* 0x0001d00301007387 */ /* 0x0005e20000100800 */
[C---:B0-----:R-:W-:Y:S02]  /*feb0*/  SEL R2, R25.reuse, R18, !P5 ;  /* 0x0000001219027207 */ /* 0x041fe40006800000 */
[----:B------:R-:W-:-:S03]  /*fec0*/  SEL R4, R25, R21, !P5 ;  /* 0x0000001519047207 */ /* 0x000fc60006800000 */
[----:B------:R0:W-:Y:S04]  /*fed0*/  STL [R1+0x1cc], R2 ;  /* 0x0001cc0201007387 */ /* 0x0001e80000100800 */
[----:B------:R-:W-:Y:S04]  /*fee0*/  STL [R1+0x1c8], R4 ;  /* 0x0001c80401007387 */ /* 0x000fe80000100800 */
[----:B------:R-:W4:Y:S01]  /*fef0*/  LDL.LU R21, [R1+0x16c] ;  /* 0x00016c0001157983 */ /* 0x000f220000300800 */
[C---:B--2---:R-:W-:Y:S02]  /*ff00*/  SEL R3, R25.reuse, R19, !P5 ;  /* 0x0000001319037207 */ /* 0x044fe40006800000 */
[----:B0-----:R-:W-:-:S03]  /*ff10*/  SEL R2, R25, R9, !P5 ;  /* 0x0000000919027207 */ /* 0x001fc60006800000 */
[----:B------:R-:W-:Y:S04]  /*ff20*/  STL [R1+0x1c4], R3 ;  /* 0x0001c40301007387 */ /* 0x000fe80000100800 */
[----:B------:R-:W2:Y:S04]  /*ff30*/  LDL.LU R19, [R1+0x184] ;  /* 0x0001840001137983 */ /* 0x000ea80000300800 */
[----:B------:R0:W-:Y:S04]  /*ff40*/  STL [R1+0x1c0], R2 ;  /* 0x0001c00201007387 */ /* 0x0001e80000100800 */
[----:B------:R-:W2:Y:S01]  /*ff50*/  LDL.LU R9, [R1+0x188] ;  /* 0x0001880001097983 */ /* 0x000ea20000300800 */
[----:B0-----:R-:W-:-:S02]  /*ff60*/  SEL R2, R25, R23, !P5 ;  /* 0x0000001719027207 */ /* 0x001fc40006800000 */
[----:B---3--:R-:W-:-:S03]  /*ff70*/  SEL R4, R25, R17, !P5 ;  /* 0x0000001119047207 */ /* 0x008fc60006800000 */
[----:B------:R0:W-:Y:S04]  /*ff80*/  STL [R1+0x1bc], R2 ;  /* 0x0001bc0201007387 */ /* 0x0001e80000100800 */
        /* <DEDUP_REMOVED lines=18> */
[----:B------:R-:W-:-:S03]  /*100b0*/  SEL R13, R25, R14, !P5 ;  /* 0x0000000e190d7207 */ /* 0x000fc60006800000 */
[----:B------:R-:W3:Y:S04]  /*100c0*/  LDL.LU R14, [R1+0x120] ;  /* 0x00012000010e7983 */ /* 0x000ee80000300800 */
[----:B------:R0:W-:Y:S01]  /*100d0*/  STL [R1+0x1a4], R13 ;  /* 0x0001a40d01007387 */ /* 0x0001e20000100800 */
[----:B----4-:R-:W-:-:S03]  /*100e0*/  SEL R15, R25, R7, !P5 ;  /* 0x00000007190f7207 */ /* 0x010fc60006800000 */
[----:B------:R-:W4:Y:S04]  /*100f0*/  LDL.LU R7, [R1+0xe8] ;  /* 0x0000e80001077983 */ /* 0x000f280000300800 */
[----:B------:R1:W-:Y:S01]  /*10100*/  STL [R1+0x1a0], R15 ;  /* 0x0001a00f01007387 */ /* 0x0003e20000100800 */
[----:B0-----:R-:W-:-:S03]  /*10110*/  SEL R13, R25, R12, !P5 ;  /* 0x0000000c190d7207 */ /* 0x001fc60006800000 */
[----:B------:R-:W4:Y:S04]  /*10120*/  LDL.LU R12, [R1+0x11c] ;  /* 0x00011c00010c7983 */ /* 0x000f280000300800 */
[----:B------:R0:W-:Y:S04]  /*10130*/  STL [R1+0x19c], R13 ;  /* 0x00019c0d01007387 */ /* 0x0001e80000100800 */
[----:B------:R-:W4:Y:S01]  /*10140*/  LDL.LU R18, [R1+0x108] ;  /* 0x0001080001127983 */ /* 0x000f220000300800 */
[----:B------:R-:W-:-:S03]  /*10150*/  SEL R10, R25, R10, !P5 ;  /* 0x0000000a190a7207 */ /* 0x000fc60006800000 */
[----:B-1----:R-:W4:Y:S04]  /*10160*/  LDL.LU R15, [R1+0x110] ;  /* 0x00011000010f7983 */ /* 0x002f280000300800 */
[----:B------:R1:W-:Y:S04]  /*10170*/  STL [R1+0x198], R10 ;  /* 0x0001980a01007387 */ /* 0x0003e80000100800 */
[----:B0-----:R-:W4:Y:S04]  /*10180*/  LDL.LU R13, [R1+0x114] ;  /* 0x00011400010d7983 */ /* 0x001f280000300800 */
[----:B-1----:R-:W4:Y:S01]  /*10190*/  LDL.LU R10, [R1+0x118] ;  /* 0x00011800010a7983 */ /* 0x002f220000300800 */
[----:B------:R-:W-:-:S05]  /*101a0*/  SEL R21, R25, R21, !P5 ;  /* 0x0000001519157207 */ /* 0x000fca0006800000 */
[----:B------:R0:W-:Y:S04]  /*101b0*/  STL [R1+0x194], R21 ;  /* 0x0001941501007387 */ /* 0x0001e80000100800 */
[----:B------:R-:W4:Y:S01]  /*101c0*/  LDL.LU R23, [R1+0x10c] ;  /* 0x00010c0001177983 */ /* 0x000f220000300800 */
[----:B--2---:R-:W-:-:S05]  /*101d0*/  SEL R19, R25, R19, !P5 ;  /* 0x0000001319137207 */ /* 0x004fca0006800000 */
[----:B------:R1:W-:Y:S01]  /*101e0*/  STL [R1+0x190], R19 ;  /* 0x0001901301007387 */ /* 0x0003e20000100800 */
[----:B------:R-:W-:-:S03]  /*101f0*/  SEL R9, R25, R9, !P5 ;  /* 0x0000000919097207 */ /* 0x000fc60006800000 */
[----:B0-----:R-:W2:Y:S04]  /*10200*/  LDL.LU R21, [R1+0xfc] ;  /* 0x0000fc0001157983 */ /* 0x001ea80000300800 */
[----:B------:R0:W-:Y:S04]  /*10210*/  STL [R1+0x18c], R9 ;  /* 0x00018c0901007387 */ /* 0x0001e80000100800 */
[----:B-1----:R-:W2:Y:S04]  /*10220*/  LDL.LU R19, [R1+0x100] ;  /* 0x0001000001137983 */ /* 0x002ea80000300800 */
[----:B0-----:R-:W2:Y:S01]  /*10230*/  LDL.LU R9, [R1+0x104] ;  /* 0x0001040001097983 */ /* 0x001ea20000300800 */
[----:B---3--:R-:W-:-:S02]  /*10240*/  SEL R24, R25, R24, !P5 ;  /* 0x0000001819187207 */ /* 0x008fc40006800000 */
        /* <DEDUP_REMOVED lines=26> */
[----:B0-----:R-:W-:-:S03]  /*103f0*/  SEL R3, R25, R14, !P5 ;  /* 0x0000000e19037207 */ /* 0x001fc60006800000 */
[----:B------:R-:W3:Y:S04]  /*10400*/  LDL.LU R14, [R1+0xf4] ;  /* 0x0000f400010e7983 */ /* 0x000ee80000300800 */
[----:B------:R0:W-:Y:S01]  /*10410*/  STL [R1+0x140], R3 ;  /* 0x0001400301007387 */ /* 0x0001e20000100800 */
[----:B----4-:R-:W-:-:S03]  /*10420*/  SEL R2, R25, R7, !P5 ;  /* 0x0000000719027207 */ /* 0x010fc60006800000 */
[----:B------:R-:W4:Y:S04]  /*10430*/  LDL.LU R7, [R1+0xf0] ;  /* 0x0000f00001077983 */ /* 0x000f280000300800 */
[----:B------:R1:W-:Y:S01]  /*10440*/  STL [R1+0x13c], R2 ;  /* 0x00013c0201007387 */ /* 0x0003e20000100800 */
[----:B0-----:R-:W-:-:S03]  /*10450*/  SEL R3, R25, R12, !P5 ;  /* 0x0000000c19037207 */ /* 0x001fc60006800000 */
[----:B------:R-:W4:Y:S01]  /*10460*/  LDL.LU R12, [R1+0xec] ;  /* 0x0000ec00010c7983 */ /* 0x000f220000300800 */
[----:B-1----:R-:W-:-:S03]  /*10470*/  SEL R2, R25, R18, !P5 ;  /* 0x0000001219027207 */ /* 0x002fc60006800000 */
        /* <DEDUP_REMOVED lines=11> */
[----:B0-----:R-:W-:-:S05]  /*10530*/  SEL R2, R25, R23, !P5 ;  /* 0x0000001719027207 */ /* 0x001fca0006800000 */
[----:B------:R0:W-:Y:S01]  /*10540*/  STL [R1+0x118], R2 ;  /* 0x0001180201007387 */ /* 0x0001e20000100800 */
[----:B--2---:R-:W-:-:S05]  /*10550*/  SEL R4, R25, R21, !P5 ;  /* 0x0000001519047207 */ /* 0x004fca0006800000 */
[----:B------:R-:W-:Y:S01]  /*10560*/  STL [R1+0x114], R4 ;  /* 0x0001140401007387 */ /* 0x000fe20000100800 */
[----:B------:R-:W-:-:S03]  /*10570*/  SEL R3, R25, R19, !P5 ;  /* 0x0000001319037207 */ /* 0x000fc60006800000 */
[----:B------:R-:W2:Y:S01]  /*10580*/  LDL.LU R24, [R1+0xdc] ;  /* 0x0000dc0001187983 */ /* 0x000ea20000300800 */
[----:B0-----:R-:W-:-:S03]  /*10590*/  SEL R2, R25, R9, !P5 ;  /* 0x0000000919027207 */ /* 0x001fc60006800000 */
[----:B------:R0:W-:Y:S04]  /*105a0*/  STL [R1+0x110], R3 ;  /* 0x0001100301007387 */ /* 0x0001e80000100800 */
[----:B------:R-:W2:Y:S04]  /*105b0*/  LDL.LU R20, [R1+0xe4] ;  /* 0x0000e40001147983 */ /* 0x000ea80000300800 */
[----:B------:R1:W-:Y:S04]  /*105c0*/  STL [R1+0x10c], R2 ;  /* 0x00010c0201007387 */ /* 0x0003e80000100800 */
[----:B------:R-:W2:Y:S04]  /*105d0*/  LDL.LU R16, [R1+0xe0] ;  /* 0x0000e00001107983 */ /* 0x000ea80000300800 */
[----:B------:R-:W2:Y:S04]  /*105e0*/  LDL.LU R9, [R1+0xcc] ;  /* 0x0000cc0001097983 */ /* 0x000ea80000300800 */
[----:B------:R-:W2:Y:S04]  /*105f0*/  LDL.LU R22, [R1+0xd8] ;  /* 0x0000d80001167983 */ /* 0x000ea80000300800 */
[----:B------:R-:W2:Y:S04]  /*10600*/  LDL.LU R28, [R1+0x3f0] ;  /* 0x0003f000011c7983 */ /* 0x000ea80000300800 */
[----:B0-----:R-:W2:Y:S04]  /*10610*/  LDL.LU R3, [R1+0xd4] ;  /* 0x0000d40001037983 */ /* 0x001ea80000300800 */
[----:B-1----:R-:W2:Y:S04]  /*10620*/  LDL.LU R2, [R1+0xbc] ;  /* 0x0000bc0001027983 */ /* 0x002ea80000300800 */
[----:B------:R-:W2:Y:S04]  /*10630*/  LDL.LU R11, [R1+0xc0] ;  /* 0x0000c000010b7983 */ /* 0x000ea80000300800 */
[----:B------:R-:W2:Y:S04]  /*10640*/  LDL.LU R8, [R1+0xc4] ;  /* 0x0000c40001087983 */ /* 0x000ea80000300800 */
[----:B------:R-:W2:Y:S04]  /*10650*/  LDL.LU R6, [R1+0x3ac] ;  /* 0x0003ac0001067983 */ /* 0x000ea80000300800 */
[----:B------:R-:W2:Y:S04]  /*10660*/  LDL.LU R5, [R1+0x36c] ;  /* 0x00036c0001057983 */ /* 0x000ea80000300800 */
[----:B------:R-:W2:Y:S04]  /*10670*/  LDL.LU R4, [R1+0x370] ;  /* 0x0003700001047983 */ /* 0x000ea80000300800 */
[----:B------:R-:W2:Y:S01]  /*10680*/  LDL.LU R18, [R1+0xb0] ;  /* 0x0000b00001127983 */ /* 0x000ea20000300800 */
[----:B---3--:R-:W-:-:S05]  /*10690*/  SEL R19, R25, R17, !P5 ;  /* 0x0000001119137207 */ /* 0x008fca0006800000 */
[----:B------:R0:W-:Y:S04]  /*106a0*/  STL [R1+0x108], R19 ;  /* 0x0001081301007387 */ /* 0x0001e80000100800 */
[----:B------:R-:W3:Y:S01]  /*106b0*/  LDL.LU R23, [R1+0xac] ;  /* 0x0000ac0001177983 */ /* 0x000ee20000300800 */
[----:B------:R-:W-:-:S05]  /*106c0*/  SEL R17, R25, R14, !P5 ;  /* 0x0000000e19117207 */ /* 0x000fca0006800000 */
[----:B------:R-:W-:Y:S01]  /*106d0*/  STL [R1+0x104], R17 ;  /* 0x0001041101007387 */ /* 0x000fe20000100800 */
[----:B----4-:R-:W-:-:S03]  /*106e0*/  SEL R14, R25, R7, !P5 ;  /* 0x00000007190e7207 */ /* 0x010fc60006800000 */
[----:B------:R-:W4:Y:S04]  /*106f0*/  LDL.LU R7, [R1+0xa4] ;  /* 0x0000a40001077983 */ /* 0x000f280000300800 */
[----:B------:R1:W-:Y:S04]  /*10700*/  STL [R1+0x100], R14 ;  /* 0x0001000e01007387 */ /* 0x0003e80000100800 */
[----:B------:R-:W4:Y:S04]  /*10710*/  LDL.LU R21, [R1+0xa0] ;  /* 0x0000a00001157983 */ /* 0x000f280000300800 */
[----:B0-----:R-:W4:Y:S01]  /*10720*/  LDL.LU R19, [R1+0x9c] ;  /* 0x00009c0001137983 */ /* 0x001f220000300800 */
[----:B------:R-:W-:-:S05]  /*10730*/  SEL R12, R25, R12, !P5 ;  /* 0x0000000c190c7207 */ /* 0x000fca0006800000 */
[----:B------:R0:W-:Y:S04]  /*10740*/  STL [R1+0xfc], R12 ;  /* 0x0000fc0c01007387 */ /* 0x0001e80000100800 */
[----:B-1----:R-:W4:Y:S04]  /*10750*/  LDL.LU R14, [R1+0x98] ;  /* 0x00009800010e7983 */ /* 0x002f280000300800 */
[----:B0-----:R-:W4:Y:S01]  /*10760*/  LDL.LU R12, [R1+0x94] ;  /* 0x00009400010c7983 */ /* 0x001f220000300800 */
[----:B------:R-:W-:-:S05]  /*10770*/  SEL R15, R25, R15, !P5 ;  /* 0x0000000f190f7207 */ /* 0x000fca0006800000 */
[----:B------:R0:W-:Y:S04]  /*10780*/  STL [R1+0xf8], R15 ;  /* 0x0000f80f01007387 */ /* 0x0001e80000100800 */
[----:B------:R-:W4:Y:S01]  /*10790*/  LDL.LU R17, [R1+0x8c] ;  /* 0x00008c0001117983 */ /* 0x000f220000300800 */
[----:B------:R-:W-:-:S05]  /*107a0*/  SEL R13, R25, R13, !P5 ;  /* 0x0000000d190d7207 */ /* 0x000fca0006800000 */
[----:B------:R1:W-:Y:S01]  /*107b0*/  STL [R1+0xf4], R13 ;  /* 0x0000f40d01007387 */ /* 0x0003e20000100800 */
[----:B------:R-:W-:-:S03]  /*107c0*/  SEL R10, R25, R10, !P5 ;  /* 0x0000000a190a7207 */ /* 0x000fc60006800000 */
[----:B0-----:R-:W4:Y:S04]  /*107d0*/  LDL.LU R15, [R1+0x84] ;  /* 0x00008400010f7983 */ /* 0x001f280000300800 */
[----:B------:R0:W-:Y:S04]  /*107e0*/  STL [R1+0xf0], R10 ;  /* 0x0000f00a01007387 */ /* 0x0001e80000100800 */
[----:B-1----:R-:W4:Y:S04]  /*107f0*/  LDL.LU R13, [R1+0x80] ;  /* 0x00008000010d7983 */ /* 0x002f280000300800 */
[----:B0-----:R-:W4:Y:S01]  /*10800*/  LDL.LU R10, [R1+0x7c] ;  /* 0x00007c00010a7983 */ /* 0x001f220000300800 */
[----:B--2---:R-:W-:-:S05]  /*10810*/  SEL R24, R25, R24, !P5 ;  /* 0x0000001819187207 */ /* 0x004fca0006800000 */
[----:B------:R0:W-:Y:S01]  /*10820*/  STL [R1+0xec], R24 ;  /* 0x0000ec1801007387 */ /* 0x0001e20000100800 */
[----:B------:R-:W-:-:S03]  /*10830*/  SEL R20, R25, R20, !P5 ;  /* 0x0000001419147207 */ /* 0x000fc60006800000 */
[----:B0-----:R-:W2:Y:S01]  /*10840*/  LDL.LU R24, [R1+0x1d58] ;  /* 0x001d580001187983 */ /* 0x001ea20000300800 */
[----:B------:R-:W-:-:S03]  /*10850*/  SEL R16, R25, R16, !P5 ;  /* 0x0000001019107207 */ /* 0x000fc60006800000 */
[----:B------:R0:W-:Y:S01]  /*10860*/  STL [R1+0xe8], R20 ;  /* 0x0000e81401007387 */ /* 0x0001e20000100800 */
[C---:B------:R-:W-:Y:S02]  /*10870*/  SEL R9, R25.reuse, R9, !P5 ;  /* 0x0000000919097207 */ /* 0x040fe40006800000 */
[C---:B------:R-:W-:Y:S01]  /*10880*/  SEL R22, R25.reuse, R22, !P5 ;  /* 0x0000001619167207 */ /* 0x040fe20006800000 */
[----:B0-----:R-:W2:Y:S01]  /*10890*/  LDL.LU R20, [R1+0x1d54] ;  /* 0x001d540001147983 */ /* 0x001ea20000300800 */
[----:B------:R-:W-:-:S03]  /*108a0*/  SEL R28, R25, R28, !P5 ;  /* 0x0000001c191c7207 */ /* 0x000fc60006800000 */
[----:B------:R0:W-:Y:S01]  /*108b0*/  STL [R1+0xe4], R16 ;  /* 0x0000e41001007387 */ /* 0x0001e20000100800 */
[----:B------:R-:W-:-:S03]  /*108c0*/  SEL R3, R25, R3, !P5 ;  /* 0x0000000319037207 */ /* 0x000fc60006800000 */
[----:B0-----:R-:W2:Y:S04]  /*108d0*/  LDL.LU R16, [R1+0x1d50] ;  /* 0x001d500001107983 */ /* 0x001ea80000300800 */
[----:B------:R0:W-:Y:S01]  /*108e0*/  STL [R1+0xe0], R9 ;  /* 0x0000e00901007387 */ /* 0x0001e20000100800 */
[----:B------:R-:W-:-:S03]  /*108f0*/  SEL R6, R25, R6, !P5 ;  /* 0x0000000619067207 */ /* 0x000fc60006800000 */
[----:B0-----:R-:W2:Y:S04]  /*10900*/  LDL.LU R9, [R1+0x1d4c] ;  /* 0x001d4c0001097983 */ /* 0x001ea80000300800 */
[----:B------:R0:W-:Y:S04]  /*10910*/  STL [R1+0xdc], R22 ;  /* 0x0000dc1601007387 */ /* 0x0001e80000100800 */
[----:B------:R-:W-:Y:S01]  /*10920*/  STL [R1+0xd8], R28 ;  /* 0x0000d81c01007387 */ /* 0x000fe20000100800 */
[C---:B0-----:R-:W-:Y:S02]  /*10930*/  SEL R22, R25.reuse, R2, !P5 ;  /* 0x0000000219167207 */ /* 0x041fe40006800000 */
[C---:B------:R-:W-:Y:S01]  /*10940*/  SEL R2, R25.reuse, R11, !P5 ;  /* 0x0000000b19027207 */ /* 0x040fe20006800000 */
[----:B------:R0:W-:Y:S04]  /*10950*/  STL [R1+0xd4], R3 ;  /* 0x0000d40301007387 */ /* 0x0001e80000100800 */
[----:B------:R-:W-:Y:S04]  /*10960*/  STL [R1+0xcc], R22 ;  /* 0x0000cc1601007387 */ /* 0x000fe80000100800 */
[----:B------:R1:W-:Y:S01]  /*10970*/  STL [R1+0xc8], R2 ;  /* 0x0000c80201007387 */ /* 0x0003e20000100800 */
[----:B0-----:R-:W-:-:S05]  /*10980*/  SEL R3, R25, R8, !P5 ;  /* 0x0000000819037207 */ /* 0x001fca0006800000 */
[----:B------:R0:W-:Y:S01]  /*10990*/  STL [R1+0xc4], R3 ;  /* 0x0000c40301007387 */ /* 0x0001e20000100800 */
[----:B-1----:R-:W-:-:S03]  /*109a0*/  SEL R2, R25, R5, !P5 ;  /* 0x0000000519027207 */ /* 0x002fc60006800000 */
[----:B------:R-:W-:Y:S04]  /*109b0*/  STL [R1+0xc0], R6 ;  /* 0x0000c00601007387 */ /* 0x000fe80000100800 */
[----:B------:R-:W2:Y:S01]  /*109c0*/  LDL.LU R28, [R1+0x6c] ;  /* 0x00006c00011c7983 */ /* 0x000ea20000300800 */
[----:B0-----:R-:W-:-:S03]  /*109d0*/  SEL R3, R25, R4, !P5 ;  /* 0x0000000419037207 */ /* 0x001fc60006800000 */
[----:B------:R0:W-:Y:S01]  /*109e0*/  STL [R1+0xbc], R2 ;  /* 0x0000bc0201007387 */ /* 0x0001e20000100800 */
[----:B---3--:R-:W-:-:S03]  /*109f0*/  SEL R4, R25, R23, !P5 ;  /* 0x0000001719047207 */ /* 0x008fc60006800000 */
[----:B------:R1:W-:Y:S01]  /*10a00*/  STL [R1+0xb8], R3 ;  /* 0x0000b80301007387 */ /* 0x0003e20000100800 */
[----:B0-----:R-:W-:-:S03]  /*10a10*/  SEL R2, R25, R18, !P5 ;  /* 0x0000001219027207 */ /* 0x001fc60006800000 */
[----:B-1----:R-:W3:Y:S04]  /*10a20*/  LDL.LU R3, [R1+0x64] ;  /* 0x0000640001037983 */ /* 0x002ee80000300800 */
[----:B------:R0:W-:Y:S01]  /*10a30*/  STL [R1+0xb4], R2 ;  /* 0x0000b40201007387 */ /* 0x0001e20000100800 */
[----:B----4-:R-:W-:-:S03]  /*10a40*/  SEL R5, R25, R7, !P5 ;  /* 0x0000000719057207 */ /* 0x010fc60006800000 */
[----:B0-----:R-:W4:Y:S04]  /*10a50*/  LDL.LU R2, [R1+0x4] ;  /* 0x0000040001027983 */ /* 0x001f280000300800 */
[----:B------:R0:W-:Y:S04]  /*10a60*/  STL [R1+0xb0], R4 ;  /* 0x0000b00401007387 */ /* 0x0001e80000100800 */
[----:B------:R-:W4:Y:S01]  /*10a70*/  LDL.LU R7, [R1] ;  /* 0x0000000001077983 */ /* 0x000f220000300800 */
[C---:B------:R-:W-:Y:S02]  /*10a80*/  SEL R6, R25.reuse, R19, !P5 ;  /* 0x0000001319067207 */ /* 0x040fe40006800000 */
[C---:B0-----:R-:W-:Y:S01]  /*10a90*/  SEL R4, R25.reuse, R21, !P5 ;  /* 0x0000001519047207 */ /* 0x041fe20006800000 */
[----:B------:R0:W-:Y:S04]  /*10aa0*/  STL [R1+0xac], R5 ;  /* 0x0000ac0501007387 */ /* 0x0001e80000100800 */
[----:B------:R1:W-:Y:S01]  /*10ab0*/  STL [R1+0xa8], R4 ;  /* 0x0000a80401007387 */ /* 0x0003e20000100800 */
[----:B0-----:R-:W-:-:S03]  /*10ac0*/  SEL R5, R25, R14, !P5 ;  /* 0x0000000e19057207 */ /* 0x001fc60006800000 */
[----:B------:R0:W-:Y:S01]  /*10ad0*/  STL [R1+0xa4], R6 ;  /* 0x0000a40601007387 */ /* 0x0001e20000100800 */
[----:B-1----:R-:W-:-:S03]  /*10ae0*/  SEL R4, R25, R12, !P5 ;  /* 0x0000000c19047207 */ /* 0x002fc60006800000 */
[----:B------:R-:W4:Y:S04]  /*10af0*/  LDL.LU R11, [R1+0x5c] ;  /* 0x00005c00010b7983 */ /* 0x000f280000300800 */
[----:B------:R-:W-:Y:S04]  /*10b00*/  STL [R1+0xa0], R5 ;  /* 0x0000a00501007387 */ /* 0x000fe80000100800 */
[----:B------:R-:W4:Y:S04]  /*10b10*/  LDL.LU R14, [R1+0x248] ;  /* 0x00024800010e7983 */ /* 0x000f280000300800 */
[----:B------:R1:W-:Y:S01]  /*10b20*/  STL [R1+0x9c], R4 ;  /* 0x00009c0401007387 */ /* 0x0003e20000100800 */
[----:B0-----:R-:W-:-:S03]  /*10b30*/  SEL R6, R25, R15, !P5 ;  /* 0x0000000f19067207 */ /* 0x001fc60006800000 */
[----:B------:R-:W4:Y:S01]  /*10b40*/  LDL.LU R12, [R1+0x22c] ;  /* 0x00022c00010c7983 */ /* 0x000f220000300800 */
[C---:B-1----:R-:W-:Y:S02]  /*10b50*/  SEL R4, R25.reuse, R17, !P5 ;  /* 0x0000001119047207 */ /* 0x042fe40006800000 */
[----:B------:R-:W-:-:S03]  /*10b60*/  SEL R5, R25, R13, !P5 ;  /* 0x0000000d19057207 */ /* 0x000fc60006800000 */
[----:B------:R0:W-:Y:S04]  /*10b70*/  STL [R1+0x98], R4 ;  /* 0x0000980401007387 */ /* 0x0001e80000100800 */
[----:B------:R1:W-:Y:S04]  /*10b80*/  STL [R1+0x94], R6 ;  /* 0x0000940601007387 */ /* 0x0003e80000100800 */
[----:B------:R-:W4:Y:S01]  /*10b90*/  LDL.LU R8, [R1+0x1e0] ;  /* 0x0001e00001087983 */ /* 0x000f220000300800 */
[----:B0-----:R-:W-:-:S03]  /*10ba0*/  SEL R4, R25, R10, !P5 ;  /* 0x0000000a19047207 */ /* 0x001fc60006800000 */
[----:B------:R0:W-:Y:S04]  /*10bb0*/  STL [R1+0x8c], R5 ;  /* 0x00008c0501007387 */ /* 0x0001e80000100800 */
[----:B-1----:R-:W4:Y:S04]  /*10bc0*/  LDL.LU R6, [R1+0x1f0] ;  /* 0x0001f00001067983 */ /* 0x002f280000300800 */
[----:B------:R1:W-:Y:S04]  /*10bd0*/  STL [R1+0x88], R4 ;  /* 0x0000880401007387 */ /* 0x0003e80000100800 */
        /* <DEDUP_REMOVED lines=8> */
[----:B------:R-:W4:Y:S04]  /*10c60*/  LDL.LU R13, [R1+0x130] ;  /* 0x00013000010d7983 */ /* 0x000f280000300800 */
[----:B------:R-:W4:Y:S04]  /*10c70*/  LDL.LU R10, [R1+0x12c] ;  /* 0x00012c00010a7983 */ /* 0x000f280000300800 */
[----:B------:R-:W4:Y:S01]  /*10c80*/  LDL.LU R22, [R1+0x70] ;  /* 0x0000700001167983 */ /* 0x000f220000300800 */
[----:B--2---:R-:W-:-:S05]  /*10c90*/  SEL R28, R25, R28, !P5 ;  /* 0x0000001c191c7207 */ /* 0x004fca0006800000 */
[----:B------:R0:W-:Y:S04]  /*10ca0*/  STL [R1+0x84], R28 ;  /* 0x0000841c01007387 */ /* 0x0001e80000100800 */
[----:B0-----:R-:W2:Y:S01]  /*10cb0*/  LDL.LU R28, [R1+0xd0] ;  /* 0x0000d000011c7983 */ /* 0x001ea20000300800 */
[----:B---3--:R-:W-:-:S05]  /*10cc0*/  SEL R3, R25, R3, !P5 ;  /* 0x0000000319037207 */ /* 0x008fca0006800000 */
[----:B------:R0:W-:Y:S01]  /*10cd0*/  STL [R1+0x80], R3 ;  /* 0x0000800301007387 */ /* 0x0001e20000100800 */
[----:B----4-:R-:W-:-:S03]  /*10ce0*/  SEL R2, R25, R2, !P5 ;  /* 0x0000000219027207 */ /* 0x010fc60006800000 */
[----:B0-----:R-:W3:Y:S04]  /*10cf0*/  LDL.LU R3, [R1+0x74] ;  /* 0x0000740001037983 */ /* 0x001ee80000300800 */
[----:B------:R0:W-:Y:S01]  /*10d00*/  STL [R1+0x7c], R2 ;  /* 0x00007c0201007387 */ /* 0x0001e20000100800 */
[----:B------:R-:W-:-:S03]  /*10d10*/  SEL R7, R25, R7, !P5 ;  /* 0x0000000719077207 */ /* 0x000fc60006800000 */
[----:B0-----:R-:W4:Y:S04]  /*10d20*/  LDL.LU R2, [R1+0x78] ;  /* 0x0000780001027983 */ /* 0x001f280000300800 */
[----:B------:R0:W-:Y:S04]  /*10d30*/  STL [R1+0x6c], R7 ;  /* 0x00006c0701007387 */ /* 0x0001e80000100800 */
[----:B0-----:R-:W2:Y:S01]  /*10d40*/  LDL.LU R7, [R1+0x1d48] ;  /* 0x001d480001077983 */ /* 0x001ea20000300800 */
[C---:B------:R-:W-:Y:S02]  /*10d50*/  SEL R9, R25.reuse, R9, !P5 ;  /* 0x0000000919097207 */ /* 0x040fe40006800000 */
[----:B------:R-:W-:-:S02]  /*10d60*/  SEL R11, R25, R11, !P5 ;  /* 0x0000000b190b7207 */ /* 0x000fc40006800000 */
[C---:B------:R-:W-:Y:S02]  /*10d70*/  SEL R14, R25.reuse, R14, !P5 ;  /* 0x0000000e190e7207 */ /* 0x040fe40006800000 */
[C---:B------:R-:W-:Y:S02]  /*10d80*/  SEL R12, R25.reuse, R12, !P5 ;  /* 0x0000000c190c7207 */ /* 0x040fe40006800000 */
[----:B--2---:R-:W-:-:S05]  /*10d90*/  SEL R7, R25, R7, !P5 ;  /* 0x0000000719077207 */ /* 0x004fca0006800000 */
[----:B------:R0:W-:Y:S04]  /*10da0*/  STL [R1+0x64], R7 ;  /* 0x0000640701007387 */ /* 0x0001e80000100800 */
[----:B0-----:R-:W2:Y:S04]  /*10db0*/  LDL.LU R7, [R1+0x90] ;  /* 0x0000900001077983 */ /* 0x001ea80000300800 */
[----:B------:R0:W-:Y:S04]  /*10dc0*/  STL [R1+0x60], R9 ;  /* 0x0000600901007387 */ /* 0x0001e80000100800 */
[----:B0-----:R-:W2:Y:S04]  /*10dd0*/  LDL.LU R9, [R1+0x40] ;  /* 0x0000400001097983 */ /* 0x001ea80000300800 */
[----:B------:R0:W-:Y:S04]  /*10de0*/  STL [R1+0x5c], R11 ;  /* 0x00005c0b01007387 */ /* 0x0001e80000100800 */
[----:B0-----:R-:W2:Y:S04]  /*10df0*/  LDL.LU R11, [R1+0x1d44] ;  /* 0x001d4400010b7983 */ /* 0x001ea80000300800 */
[----:B------:R0:W-:Y:S04]  /*10e00*/  STL [R1+0x58], R14 ;  /* 0x0000580e01007387 */ /* 0x0001e80000100800 */
[----:B0-----:R-:W2:Y:S04]  /*10e10*/  LDL.LU R14, [R1+0x1d40] ;  /* 0x001d4000010e7983 */ /* 0x001ea80000300800 */
[----:B------:R0:W-:Y:S04]  /*10e20*/  STL [R1+0x54], R12 ;  /* 0x0000540c01007387 */ /* 0x0001e80000100800 */
[----:B0-----:R-:W3:Y:S01]  /*10e30*/  LDL.LU R12, [R1+0x1d3c] ;  /* 0x001d3c00010c7983 */ /* 0x001ee20000300800 */
[----:B------:R-:W-:-:S02]  /*10e40*/  SEL R8, R25, R8, !P5 ;  /* 0x0000000819087207 */ /* 0x000fc40006800000 */
[C---:B------:R-:W-:Y:S02]  /*10e50*/  SEL R6, R25.reuse, R6, !P5 ;  /* 0x0000000619067207 */ /* 0x040fe40006800000 */
[C---:B------:R-:W-:Y:S02]  /*10e60*/  SEL R5, R25.reuse, R5, !P5 ;  /* 0x0000000519057207 */ /* 0x040fe40006800000 */
[C---:B------:R-:W-:Y:S02]  /*10e70*/  SEL R4, R25.reuse, R4, !P5 ;  /* 0x0000000419047207 */ /* 0x040fe40006800000 */
[C---:B------:R-:W-:Y:S02]  /*10e80*/  SEL R18, R25.reuse, R18, !P5 ;  /* 0x0000001219127207 */ /* 0x040fe40006800000 */
[C---:B------:R-:W-:Y:S02]  /*10e90*/  SEL R23, R25.reuse, R23, !P5 ;  /* 0x0000001719177207 */ /* 0x040fe40006800000 */
[----:B------:R-:W-:-:S02]  /*10ea0*/  SEL R21, R25, R21, !P5 ;  /* 0x0000001519157207 */ /* 0x000fc40006800000 */
[C---:B------:R-:W-:Y:S02]  /*10eb0*/  SEL R19, R25.reuse, R19, !P5 ;  /* 0x0000001319137207 */ /* 0x040fe40006800000 */
[C---:B------:R-:W-:Y:S02]  /*10ec0*/  SEL R17, R25.reuse, R17, !P5 ;  /* 0x0000001119117207 */ /* 0x040fe40006800000 */
[C---:B------:R-:W-:Y:S02]  /*10ed0*/  SEL R15, R25.reuse, R15, !P5 ;  /* 0x0000000f190f7207 */ /* 0x040fe40006800000 */
[C---:B------:R-:W-:Y:S02]  /*10ee0*/  SEL R13, R25.reuse, R13, !P5 ;  /* 0x0000000d190d7207 */ /* 0x040fe40006800000 */
[C---:B------:R-:W-:Y:S02]  /*10ef0*/  SEL R10, R25.reuse, R10, !P5 ;  /* 0x0000000a190a7207 */ /* 0x040fe40006800000 */
[----:B--2---:R-:W-:-:S02]  /*10f00*/  SEL R14, R25, R14, !P5 ;  /* 0x0000000e190e7207 */ /* 0x004fc40006800000 */
[----:B---3--:R-:W-:-:S05]  /*10f10*/  SEL R12, R25, R12, !P5 ;  /* 0x0000000c190c7207 */ /* 0x008fca0006800000 */
[----:B------:R0:W-:Y:S04]  /*10f20*/  STL [R1+0x50], R12 ;  /* 0x0000500c01007387 */ /* 0x0001e80000100800 */
[----:B0-----:R-:W2:Y:S04]  /*10f30*/  LDL.LU R12, [R1+0x4c] ;  /* 0x00004c00010c7983 */ /* 0x001ea80000300800 */
[----:B------:R0:W-:Y:S04]  /*10f40*/  STL [R1+0x48], R14 ;  /* 0x0000480e01007387 */ /* 0x0001e80000100800 */
[----:B0-----:R-:W3:Y:S04]  /*10f50*/  LDL.LU R14, [R1+0x68] ;  /* 0x00006800010e7983 */ /* 0x001ee80000300800 */
        /* <DEDUP_REMOVED lines=23> */
[----:B0-----:R-:W3:Y:S01]  /*110d0*/  LDL.LU R10, [R1+0x1d0c] ;  /* 0x001d0c00010a7983 */ /* 0x001ee20000300800 */
[----:B------:R-:W-:-:S02]  /*110e0*/  SEL R22, R25, R22, !P5 ;  /* 0x0000001619167207 */ /* 0x000fc40006800000 */
[C---:B------:R-:W-:Y:S02]  /*110f0*/  SEL R28, R25.reuse, R28, !P5 ;  /* 0x0000001c191c7207 */ /* 0x040fe40006800000 */
[C---:B------:R-:W-:Y:S01]  /*11100*/  SEL R3, R25.reuse, R3, !P5 ;  /* 0x0000000319037207 */ /* 0x040fe20006800000 */
[----:B------:R-:W-:Y:S01]  /*11110*/  STL [R1+0x1c60], R22 ;  /* 0x001c601601007387 */ /* 0x000fe20000100800 */
[C---:B----4-:R-:W-:Y:S02]  /*11120*/  SEL R2, R25.reuse, R2, !P5 ;  /* 0x0000000219027207 */ /* 0x050fe40006800000 */
[C---:B------:R-:W-:Y:S02]  /*11130*/  SEL R7, R25.reuse, R7, !P5 ;  /* 0x0000000719077207 */ /* 0x040fe40006800000 */
[C---:B------:R-:W-:Y:S02]  /*11140*/  SEL R9, R25.reuse, R9, !P5 ;  /* 0x0000000919097207 */ /* 0x040fe40006800000 */
[----:B--2---:R-:W-:-:S02]  /*11150*/  SEL R12, R25, R12, !P5 ;  /* 0x0000000c190c7207 */ /* 0x004fc40006800000 */
[----:B---3--:R-:W-:-:S05]  /*11160*/  SEL R14, R25, R14, !P5 ;  /* 0x0000000e190e7207 */ /* 0x008fca0006800000 */
[----:B------:R-:W-:Y:S04]  /*11170*/  STL [R1+0x10], R14 ;  /* 0x0000100e01007387 */ /* 0x000fe80000100800 */
[----:B------:R-:W-:Y:S04]  /*11180*/  STL [R1+0x1c64], R28 ;  /* 0x001c641c01007387 */ /* 0x000fe80000100800 */
[----:B------:R-:W-:Y:S04]  /*11190*/  STL [R1+0x1c68], R3 ;  /* 0x001c680301007387 */ /* 0x000fe80000100800 */
[----:B------:R-:W-:Y:S04]  /*111a0*/  STL [R1+0x1c6c], R2 ;  /* 0x001c6c0201007387 */ /* 0x000fe80000100800 */
[----:B------:R-:W-:Y:S04]  /*111b0*/  STL [R1+0x1c70], R7 ;  /* 0x001c700701007387 */ /* 0x000fe80000100800 */
[----:B------:R0:W-:Y:S04]  /*111c0*/  STL [R1+0x1c74], R9 ;  /* 0x001c740901007387 */ /* 0x0001e80000100800 */
[----:B0-----:R-:W2:Y:S04]  /*111d0*/  LDL.LU R9, [R1+0x3ec] ;  /* 0x0003ec0001097983 */ /* 0x001ea80000300800 */
[----:B------:R-:W3:Y:S04]  /*111e0*/  LDL.LU R7, [R1+0x3e8] ;  /* 0x0003e80001077983 */ /* 0x000ee80000300800 */
[----:B------:R-:W4:Y:S04]  /*111f0*/  LDL.LU R2, [R1+0x3e4] ;  /* 0x0003e40001027983 */ /* 0x000f280000300800 */
[----:B------:R-:W2:Y:S04]  /*11200*/  LDL.LU R3, [R1+0x3e0] ;  /* 0x0003e00001037983 */ /* 0x000ea80000300800 */
[----:B------:R-:W3:Y:S04]  /*11210*/  LDL.LU R28, [R1+0x3dc] ;  /* 0x0003dc00011c7983 */ /* 0x000ee80000300800 */
[----:B------:R-:W3:Y:S04]  /*11220*/  LDL.LU R22, [R1+0x3d8] ;  /* 0x0003d80001167983 */ /* 0x000ee80000300800 */
[----:B------:R0:W-:Y:S04]  /*11230*/  STL [R1+0x1c78], R12 ;  /* 0x001c780c01007387 */ /* 0x0001e80000100800 */
[----:B0-----:R-:W3:Y:S01]  /*11240*/  LDL.LU R12, [R1+0x3f4] ;  /* 0x0003f400010c7983 */ /* 0x001ee20000300800 */
[----:B------:R-:W-:-:S02]  /*11250*/  SEL R19, R25, R19, !P5 ;  /* 0x0000001319137207 */ /* 0x000fc40006800000 */
[C---:B------:R-:W-:Y:S02]  /*11260*/  SEL R17, R25.reuse, R17, !P5 ;  /* 0x0000001119117207 */ /* 0x040fe40006800000 */
[C---:B------:R-:W-:Y:S02]  /*11270*/  SEL R15, R25.reuse, R15, !P5 ;  /* 0x0000000f190f7207 */ /* 0x040fe40006800000 */
[C---:B------:R-:W-:Y:S02]  /*11280*/  SEL R13, R25.reuse, R13, !P5 ;  /* 0x0000000d190d7207 */ /* 0x040fe40006800000 */
[----:B------:R-:W-:-:S05]  /*11290*/  SEL R10, R25, R10, !P5 ;  /* 0x0000000a190a7207 */ /* 0x000fca0006800000 */
[----:B------:R0:W-:Y:S04]  /*112a0*/  STL [R1+0x1c7c], R10 ;  /* 0x001c7c0a01007387 */ /* 0x0001e80000100800 */
[----:B0-----:R-:W3:Y:S04]  /*112b0*/  LDL.LU R10, [R1+0x3f8] ;  /* 0x0003f800010a7983 */ /* 0x001ee80000300800 */
[----:B------:R0:W-:Y:S04]  /*112c0*/  STL [R1+0x1c80], R13 ;  /* 0x001c800d01007387 */ /* 0x0001e80000100800 */
[----:B0-----:R-:W3:Y:S04]  /*112d0*/  LDL.LU R13, [R1+0x3fc] ;  /* 0x0003fc00010d7983 */ /* 0x001ee80000300800 */
[----:B------:R0:W-:Y:S04]  /*112e0*/  STL [R1+0x1c84], R15 ;  /* 0x001c840f01007387 */ /* 0x0001e80000100800 */
[----:B0-----:R-:W4:Y:S04]  /*112f0*/  LDL.LU R15, [R1+0x400] ;  /* 0x00040000010f7983 */ /* 0x001f280000300800 */
[----:B------:R0:W-:Y:S04]  /*11300*/  STL [R1+0x1c88], R17 ;  /* 0x001c881101007387 */ /* 0x0001e80000100800 */
[----:B0-----:R-:W4:Y:S04]  /*11310*/  LDL.LU R17, [R1+0x404] ;  /* 0x0004040001117983 */ /* 0x001f280000300800 */
[----:B------:R0:W-:Y:S04]  /*11320*/  STL [R1+0x1c8c], R19 ;  /* 0x001c8c1301007387 */ /* 0x0001e80000100800 */
[----:B0-----:R-:W4:Y:S04]  /*11330*/  LDL.LU R19, [R1+0x408] ;  /* 0x0004080001137983 */ /* 0x001f280000300800 */
[----:B------:R-:W0:Y:S01]  /*11340*/  S2R R14, SR_TID.X ;  /* 0x00000000000e7919 */ /* 0x000e220000002100 */
[----:B------:R-:W-:-:S02]  /*11350*/  SEL R21, R25, R21, !P5 ;  /* 0x0000001519157207 */ /* 0x000fc40006800000 */
[C---:B------:R-:W-:Y:S02]  /*11360*/  SEL R23, R25.reuse, R23, !P5 ;  /* 0x0000001719177207 */ /* 0x040fe40006800000 */
[C---:B------:R-:W-:Y:S02]  /*11370*/  SEL R18, R25.reuse, R18, !P5 ;  /* 0x0000001219127207 */ /* 0x040fe40006800000 */
[C---:B------:R-:W-:Y:S01]  /*11380*/  SEL R4, R25.reuse, R4, !P5 ;  /* 0x0000000419047207 */ /* 0x040fe20006800000 */
[----:B------:R-:W-:Y:S01]  /*11390*/  STL [R1+0x1c90], R21 ;  /* 0x001c901501007387 */ /* 0x000fe20000100800 */
[C---:B------:R-:W-:Y:S01]  /*113a0*/  SEL R5, R25.reuse, R5, !P5 ;  /* 0x0000000519057207 */ /* 0x040fe20006800000 */
[----:B------:R-:W-:Y:S01]  /*113b0*/  @!P4 IMAD.MOV R0, RZ, RZ, -R0 ;  /* 0x000000ffff00c224 */ /* 0x000fe200078e0a00 */
[C---:B------:R-:W-:Y:S01]  /*113c0*/  SEL R6, R25.reuse, R6, !P5 ;  /* 0x0000000619067207 */ /* 0x040fe20006800000 */
[----:B------:R-:W-:Y:S01]  /*113d0*/  STL [R1+0x1c94], R23 ;  /* 0x001c941701007387 */ /* 0x000fe20000100800 */
[C---:B------:R-:W-:Y:S01]  /*113e0*/  SEL R8, R25.reuse, R8, !P5 ;  /* 0x0000000819087207 */ /* 0x040fe20006800000 */
[----:B------:R-:W-:Y:S01]  /*113f0*/  @!P0 IMAD.MOV R29, RZ, RZ, -R29 ;  /* 0x000000ffff1d8224 */ /* 0x000fe200078e0a1d */
[C---:B------:R-:W-:Y:S01]  /*11400*/  SEL R11, R25.reuse, R11, !P5 ;  /* 0x0000000b190b7207 */ /* 0x040fe20006800000 */
[----:B------:R-:W-:Y:S01]  /*11410*/  STL [R1+0x1c98], R18 ;  /* 0x001c981201007387 */ /* 0x000fe20000100800 */
[----:B------:R-:W-:Y:S01]  /*11420*/  @!P3 IMAD.MOV R27, RZ, RZ, -R27 ;  /* 0x000000ffff1bb224 */ /* 0x000fe200078e0a1b */
[----:B------:R-:W-:Y:S01]  /*11430*/  SEL R16, R25, R16, !P5 ;  /* 0x0000001019107207 */ /* 0x000fe20006800000 */
[----:B------:R-:W-:Y:S01]  /*11440*/  @!P1 IMAD.MOV R26, RZ, RZ, -R26 ;  /* 0x000000ffff1a9224 */ /* 0x000fe200078e0a1a */
[----:B------:R-:W-:Y:S01]  /*11450*/  STL [R1+0x1c9c], R4 ;  /* 0x001c9c0401007387 */ /* 0x000fe20000100800 */
[----:B0-----:R-:W-:-:S03]  /*11460*/  LOP3.LUT R14, R14, 0x7f, RZ, 0xc0, !PT ;  /* 0x0000007f0e0e7812 */ /* 0x001fc600078ec0ff */
[----:B------:R3:W-:Y:S01]  /*11470*/  STL [R1+0x1ca0], R5 ;  /* 0x001ca00501007387 */ /* 0x0007e20000100800 */
[C---:B------:R-:W-:Y:S02]  /*11480*/  SEL R20, R25.reuse, R20, !P5 ;  /* 0x0000001419147207 */ /* 0x040fe40006800000 */
[C---:B------:R-:W-:Y:S01]  /*11490*/  SEL R24, R25.reuse, R24, !P5 ;  /* 0x0000001819187207 */ /* 0x040fe20006800000 */
[----:B------:R-:W-:Y:S01]  /*114a0*/  STL [R1+0x1ca4], R6 ;  /* 0x001ca40601007387 */ /* 0x000fe20000100800 */
[----:B------:R-:W-:Y:S01]  /*114b0*/  IMAD R14, R14, c[0x0][0x18c], RZ ;  /* 0x000063000e0e7a24 */ /* 0x000fe200078e02ff */
[C---:B------:R-:W-:Y:S02]  /*114c0*/  SEL R0, R25.reuse, R0, !P5 ;  /* 0x0000000019007207 */ /* 0x040fe40006800000 */
[----:B------:R-:W-:Y:S01]  /*114d0*/  STL [R1+0x1ca8], R8 ;  /* 0x001ca80801007387 */ /* 0x000fe20000100800 */
[C---:B------:R-:W-:Y:S02]  /*114e0*/  SEL R29, R25.reuse, R29, !P5 ;  /* 0x0000001d191d7207 */ /* 0x040fe40006800000 */
[C---:B------:R-:W-:Y:S01]  /*114f0*/  SEL R27, R25.reuse, R27, !P5 ;  /* 0x0000001b191b7207 */ /* 0x040fe20006800000 */
[----:B------:R-:W-:Y:S01]  /*11500*/  STL [R1+0x1cac], R11 ;  /* 0x001cac0b01007387 */ /* 0x000fe20000100800 */
[----:B------:R-:W-:-:S03]  /*11510*/  SEL R25, R25, R26, !P5 ;  /* 0x0000001a19197207 */ /* 0x000fc60006800000 */
[----:B------:R-:W-:Y:S01]  /*11520*/  STL [R1+0x1cb0], R16 ;  /* 0x001cb01001007387 */ /* 0x000fe20000100800 */
[----:B------:R-:W-:-:S03]  /*11530*/  LEA.HI.X.SX32 R14, R14, c[0x0][0x16c], 0x1, P6 ;  /* 0x00005b000e0e7a11 */ /* 0x000fc600030f0eff */
[----:B------:R-:W-:Y:S04]  /*11540*/  STL [R1+0x1cb4], R20 ;  /* 0x001cb41401007387 */ /* 0x000fe80000100800 */
[----:B------:R-:W-:Y:S04]  /*11550*/  STL [R1+0x1cb8], R24 ;  /* 0x001cb81801007387 */ /* 0x000fe80000100800 */
[----:B------:R4:W-:Y:S04]  /*11560*/  STL [R1+0x1cbc], R0 ;  /* 0x001cbc0001007387 */ /* 0x0009e80000100800 */
[----:B------:R-:W-:Y:S04]  /*11570*/  STL [R1+0x1cc0], R29 ;  /* 0x001cc01d01007387 */ /* 0x000fe80000100800 */
[----:B------:R-:W-:Y:S04]  /*11580*/  STL [R1+0x1cc4], R27 ;  /* 0x001cc41b01007387 */ /* 0x000fe80000100800 */
[----:B------:R-:W-:Y:S04]  /*11590*/  STL [R1+0x1cc8], R25 ;  /* 0x001cc81901007387 */ /* 0x000fe80000100800 */
[----:B------:R-:W-:Y:S01]  /*115a0*/  STL [R1+0x1ccc], R14 ;  /* 0x001ccc0e01007387 */ /* 0x000fe20000100800 */
[----:B--2---:R-:W-:-:S02]  /*115b0*/  IMAD R3, R3, c[0x0][0x190], RZ ;  /* 0x0000640003037a24 */ /* 0x004fc400078e02ff */
[----:B---3--:R-:W-:Y:S02]  /*115c0*/  IMAD R5, R13, c[0x0][0x190], RZ ;  /* 0x000064000d057a24 */ /* 0x008fe400078e02ff */
[----:B----4-:R-:W-:Y:S02]  /*115d0*/  IMAD R0, R15, c[0x0][0x190], RZ ;  /* 0x000064000f007a24 */ /* 0x010fe400078e02ff */
[----:B------:R-:W-:Y:S02]  /*115e0*/  IMAD R4, R17, c[0x0][0x190], RZ ;  /* 0x0000640011047a24 */ /* 0x000fe400078e02ff */
[----:B------:R-:W-:-:S05]  /*115f0*/  IMAD R26, R19, c[0x0][0x190], RZ ;  /* 0x00006400131a7a24 */ /* 0x000fca00078e02ff */
[----:B------:R-:W-:Y:S04]  /*11600*/  STL [R1+0x1cd0], R26 ;  /* 0x001cd01a01007387 */ /* 0x000fe80000100800 */
[----:B------:R0:W-:Y:S04]  /*11610*/  STL [R1+0x40], R4 ;  /* 0x0000400401007387 */ /* 0x0001e80000100800 */
[----:B------:R1:W-:Y:S01]  /*11620*/  STL [R1+0x4c], R0 ;  /* 0x00004c0001007387 */ /* 0x0003e20000100800 */
[----:B0-----:R-:W-:-:S03]  /*11630*/  IMAD R4, R10, c[0x0][0x190], RZ ;  /* 0x000064000a047a24 */ /* 0x001fc600078e02ff */
[----:B------:R0:W-:Y:S01]  /*11640*/  STL [R1+0x68], R5 ;  /* 0x0000680501007387 */ /* 0x0001e20000100800 */
[----:B-1----:R-:W-:-:S03]  /*11650*/  IMAD R0, R12, c[0x0][0x190], RZ ;  /* 0x000064000c007a24 */ /* 0x002fc600078e02ff */
[----:B------:R1:W-:Y:S04]  /*11660*/  STL [R1+0x70], R4 ;  /* 0x0000700401007387 */ /* 0x0003e80000100800 */
[----:B------:R2:W-:Y:S01]  /*11670*/  STL [R1+0x74], R0 ;  /* 0x0000740001007387 */ /* 0x0005e20000100800 */
[----:B0-----:R-:W-:Y:S02]  /*11680*/  IMAD R5, R9, c[0x0][0x190], RZ ;  /* 0x0000640009057a24 */ /* 0x001fe400078e02ff */
[----:B-1----:R-:W-:-:S03]  /*11690*/  IMAD R4, R7, c[0x0][0x190], RZ ;  /* 0x0000640007047a24 */ /* 0x002fc600078e02ff */
[----:B------:R-:W-:Y:S01]  /*116a0*/  STL [R1+0x78], R5 ;  /* 0x0000780501007387 */ /* 0x000fe20000100800 */
[----:B--2---:R-:W-:-:S03]  /*116b0*/  IMAD R0, R2, c[0x0][0x190], RZ ;  /* 0x0000640002007a24 */ /* 0x004fc600078e02ff */
[----:B------:R-:W-:Y:S04]  /*116c0*/  STL [R1+0x90], R4 ;  /* 0x0000900401007387 */ /* 0x000fe80000100800 */
[----:B------:R0:W-:Y:S04]  /*116d0*/  STL [R1+0xd0], R0 ;  /* 0x0000d00001007387 */ /* 0x0001e80000100800 */
[----:B------:R-:W-:Y:S04]  /*116e0*/  STL [R1+0x128], R3 ;  /* 0x0001280301007387 */ /* 0x000fe80000100800 */
[----:B------:R-:W2:Y:S01]  /*116f0*/  LDL.LU R26, [R1+0x3cc] ;  /* 0x0003cc00011a7983 */ /* 0x000ea20000300800 */
[----:B------:R-:W-:-:S02]  /*11700*/  IMAD R2, R28, c[0x0][0x190], RZ ;  /* 0x000064001c027a24 */ /* 0x000fc400078e02ff */
[----:B0-----:R-:W-:-:S03]  /*11710*/  IMAD R0, R22, c[0x0][0x190], RZ ;  /* 0x0000640016007a24 */ /* 0x001fc600078e02ff */
[----:B------:R-:W-:Y:S04]  /*11720*/  STL [R1+0x12c], R2 ;  /* 0x00012c0201007387 */ /* 0x000fe80000100800 */
[----:B--2---:R0:W-:Y:S04]  /*11730*/  STL [R1+0x1d04], R26 ;  /* 0x001d041a01007387 */ /* 0x0041e80000100800 */
[----:B------:R-:W-:Y:S04]  /*11740*/  STL [R1+0x130], R0 ;  /* 0x0001300001007387 */ /* 0x000fe80000100800 */
[----:B0-----:R-:W2:Y:S04]  /*11750*/  LDL.LU R26, [R1+0x3d0] ;  /* 0x0003d000011a7983 */ /* 0x001ea80000300800 */
[----:B--2---:R0:W-:Y:S04]  /*11760*/  STL [R1+0x1d08], R26 ;  /* 0x001d081a01007387 */ /* 0x0041e80000100800 */
[----:B0-----:R-:W2:Y:S04]  /*11770*/  LDL.LU R26, [R1+0x3d4] ;  /* 0x0003d400011a7983 */ /* 0x001ea80000300800 */
[----:B------:R-:W3:Y:S04]  /*11780*/  LDL.LU R14, [R1+0x3c8] ;  /* 0x0003c800010e7983 */ /* 0x000ee80000300800 */
[----:B------:R-:W4:Y:S04]  /*11790*/  LDL.LU R25, [R1+0x3c4] ;  /* 0x0003c40001197983 */ /* 0x000f280000300800 */
[----:B------:R-:W3:Y:S04]  /*117a0*/  LDL.LU R27, [R1+0x3c0] ;  /* 0x0003c000011b7983 */ /* 0x000ee80000300800 */
        /* <DEDUP_REMOVED lines=24> */
[----:B------:R-:W3:Y:S01]  /*11930*/  LDL.LU R22, [R1+0x350] ;  /* 0x0003500001167983 */ /* 0x000ee20000300800 */
[----:B--2---:R-:W-:-:S05]  /*11940*/  IMAD R26, R26, c[0x0][0x190], RZ ;  /* 0x000064001a1a7a24 */ /* 0x004fca00078e02ff */
[----:B------:R0:W-:Y:S04]  /*11950*/  STL [R1+0x150], R26 ;  /* 0x0001501a01007387 */ /* 0x0001e80000100800 */
[----:B0-----:R-:W2:Y:S02]  /*11960*/  LDL.LU R26, [R1+0x1d08] ;  /* 0x001d0800011a7983 */ /* 0x001ea40000300800 */
[----:B--2---:R-:W-:-:S05]  /*11970*/  IMAD R26, R26, c[0x0][0x190], RZ ;  /* 0x000064001a1a7a24 */ /* 0x004fca00078e02ff */
[----:B------:R0:W-:Y:S04]  /*11980*/  STL [R1+0x160], R26 ;  /* 0x0001601a01007387 */ /* 0x0001e80000100800 */
[----:B0-----:R-:W2:Y:S01]  /*11990*/  LDL.LU R26, [R1+0x1d04] ;  /* 0x001d0400011a7983 */ /* 0x001ea20000300800 */
[----:B---3--:R-:W-:Y:S02]  /*119a0*/  IMAD R24, R24, c[0x0][0x190], RZ ;  /* 0x0000640018187a24 */ /* 0x008fe400078e02ff */
[----:B------:R-:W-:Y:S02]  /*119b0*/  IMAD R11, R11, c[0x0][0x190], RZ ;  /* 0x000064000b0b7a24 */ /* 0x000fe400078e02ff */
[----:B------:R-:W-:Y:S02]  /*119c0*/  IMAD R3, R3, c[0x0][0x190], RZ ;  /* 0x0000640003037a24 */ /* 0x000fe400078e02ff */
[----:B--2---:R-:W-:-:S05]  /*119d0*/  IMAD R26, R26, c[0x0][0x190], RZ ;  /* 0x000064001a1a7a24 */ /* 0x004fca00078e02ff */
[----:B------:R0:W-:Y:S02]  /*119e0*/  STL [R1+0x170], R26 ;  /* 0x0001701a01007387 */ /* 0x0001e40000100800 */
[----:B0-----:R-:W-:Y:S02]  /*119f0*/  IMAD R26, R14, c[0x0][0x190], RZ ;  /* 0x000064000e1a7a24 */ /* 0x001fe400078e02ff */
[----:B----4-:R-:W-:-:S03]  /*11a00*/  IMAD R14, R25, c[0x0][0x190], RZ ;  /* 0x00006400190e7a24 */ /* 0x010fc600078e02ff */
[----:B------:R0:W-:Y:S01]  /*11a10*/  STL [R1+0x174], R26 ;  /* 0x0001741a01007387 */ /* 0x0001e20000100800 */
[----:B------:R-:W-:-:S03]  /*11a20*/  IMAD R25, R29, c[0x0][0x190], RZ ;  /* 0x000064001d197a24 */ /* 0x000fc600078e02ff */
[----:B------:R1:W-:Y:S01]  /*11a30*/  STL [R1+0x178], R14 ;  /* 0x0001780e01007387 */ /* 0x0003e20000100800 */
[----:B0-----:R-:W-:Y:S02]  /*11a40*/  IMAD R26, R27, c[0x0][0x190], RZ ;  /* 0x000064001b1a7a24 */ /* 0x001fe400078e02ff */
[----:B-1----:R-:W-:-:S03]  /*11a50*/  IMAD R14, R0, c[0x0][0x190], RZ ;  /* 0x00006400000e7a24 */ /* 0x002fc600078e02ff */
[----:B------:R-:W-:Y:S01]  /*11a60*/  STL [R1+0x1a8], R26 ;  /* 0x0001a81a01007387 */ /* 0x000fe20000100800 */
[----:B------:R-:W-:-:S03]  /*11a70*/  IMAD R0, R20, c[0x0][0x190], RZ ;  /* 0x0000640014007a24 */ /* 0x000fc600078e02ff */
[----:B------:R-:W-:Y:S04]  /*11a80*/  STL [R1+0x1b0], R25 ;  /* 0x0001b01901007387 */ /* 0x000fe80000100800 */
[----:B------:R0:W-:Y:S04]  /*11a90*/  STL [R1+0x1e0], R14 ;  /* 0x0001e00e01007387 */ /* 0x0001e80000100800 */
[----:B------:R-:W-:Y:S04]  /*11aa0*/  STL [R1+0x1f0], R24 ;  /* 0x0001f01801007387 */ /* 0x000fe80000100800 */
[----:B------:R1:W-:Y:S01]  /*11ab0*/  STL [R1+0x22c], R0 ;  /* 0x00022c0001007387 */ /* 0x0003e20000100800 */
[----:B0-----:R-:W-:-:S05]  /*11ac0*/  IMAD R14, R16, c[0x0][0x190], RZ ;  /* 0x00006400100e7a24 */ /* 0x001fca00078e02ff */
[----:B------:R-:W-:Y:S01]  /*11ad0*/  STL [R1+0x248], R14 ;  /* 0x0002480e01007387 */ /* 0x000fe20000100800 */
[----:B-1----:R-:W-:-:S03]  /*11ae0*/  IMAD R0, R8, c[0x0][0x190], RZ ;  /* 0x0000640008007a24 */ /* 0x002fc600078e02ff */
[----:B------:R-:W-:Y:S01]  /*11af0*/  STL [R1+0x36c], R11 ;  /* 0x00036c0b01007387 */ /* 0x000fe20000100800 */
[----:B------:R-:W-:Y:S02]  /*11b00*/  IMAD R8, R6, c[0x0][0x190], RZ ;  /* 0x0000640006087a24 */ /* 0x000fe400078e02ff */
[----:B------:R-:W-:Y:S01]  /*11b10*/  IMAD R6, R5, c[0x0][0x190], RZ ;  /* 0x0000640005067a24 */ /* 0x000fe200078e02ff */
[----:B------:R0:W-:Y:S01]  /*11b20*/  STL [R1+0x370], R0 ;  /* 0x0003700001007387 */ /* 0x0001e20000100800 */
[----:B------:R-:W-:-:S03]  /*11b30*/  IMAD R5, R18, c[0x0][0x190], RZ ;  /* 0x0000640012057a24 */ /* 0x000fc600078e02ff */
[----:B------:R-:W-:Y:S01]  /*11b40*/  STL [R1+0x39c], R8 ;  /* 0x00039c0801007387 */ /* 0x000fe20000100800 */
[----:B0-----:R-:W-:-:S03]  /*11b50*/  IMAD R0, R4, c[0x0][0x190], RZ ;  /* 0x0000640004007a24 */ /* 0x001fc600078e02ff */
[----:B------:R-:W-:Y:S01]  /*11b60*/  STL [R1+0x398], R6 ;  /* 0x0003980601007387 */ /* 0x000fe20000100800 */
[----:B------:R-:W-:-:S03]  /*11b70*/  IMAD R4, R23, c[0x0][0x190], RZ ;  /* 0x0000640017047a24 */ /* 0x000fc600078e02ff */
[----:B------:R0:W-:Y:S04]  /*11b80*/  STL [R1+0x394], R0 ;  /* 0x0003940001007387 */ /* 0x0001e80000100800 */
[----:B------:R1:W-:Y:S01]  /*11b90*/  STL [R1+0x390], R5 ;  /* 0x0003900501007387 */ /* 0x0003e20000100800 */
[----:B0-----:R-:W-:-:S03]  /*11ba0*/  IMAD R0, R21, c[0x0][0x190], RZ ;  /* 0x0000640015007a24 */ /* 0x001fc600078e02ff */
[----:B------:R0:W-:Y:S01]  /*11bb0*/  STL [R1+0x38c], R4 ;  /* 0x00038c0401007387 */ /* 0x0001e20000100800 */
[----:B-1----:R-:W-:-:S03]  /*11bc0*/  IMAD R5, R19, c[0x0][0x190], RZ ;  /* 0x0000640013057a24 */ /* 0x002fc600078e02ff */
        /* <DEDUP_REMOVED lines=8> */
[----:B------:R0:W-:Y:S01]  /*11c50*/  STL [R1+0x378], R5 ;  /* 0x0003780501007387 */ /* 0x0001e20000100800 */
[----:B--2---:R-:W-:-:S03]  /*11c60*/  IMAD R0, R12, c[0x0][0x190], RZ ;  /* 0x000064000c007a24 */ /* 0x004fc600078e02ff */
        /* <DEDUP_REMOVED lines=538> */
[----:B----4-:R-:W-:Y:S02]  /*13e10*/  IMAD R25, R25, c[0x0][0x190], RZ ;  /* 0x0000640019197a24 */ /* 0x010fe400078e02ff */
[----:B------:R-:W-:Y:S02]  /*13e20*/  IMAD R27, R27, c[0x0][0x190], RZ ;  /* 0x000064001b1b7a24 */ /* 0x000fe400078e02ff */
[----:B------:R-:W-:-:S02]  /*13e30*/  IMAD R29, R29, c[0x0][0x190], RZ ;  /* 0x000064001d1d7a24 */ /* 0x000fc400078e02ff */
[----:B------:R-:W-:Y:S02]  /*13e40*/  IMAD R0, R0, c[0x0][0x190], RZ ;  /* 0x0000640000007a24 */ /* 0x000fe400078e02ff */
[----:B------:R-:W-:Y:S02]  /*13e50*/  IMAD R24, R24, c[0x0][0x190], RZ ;  /* 0x0000640018187a24 */ /* 0x000fe400078e02ff */
[----:B------:R-:W-:Y:S02]  /*13e60*/  IMAD R20, R20, c[0x0][0x190], RZ ;  /* 0x0000640014147a24 */ /* 0x000fe400078e02ff */
[----:B------:R-:W-:Y:S02]  /*13e70*/  IMAD R16, R16, c[0x0][0x190], RZ ;  /* 0x0000640010107a24 */ /* 0x000fe400078e02ff */
        /* <DEDUP_REMOVED lines=20> */
[----:B--2---:R-:W-:-:S05]  /*13fc0*/  IMAD R26, R26, c[0x0][0x190], RZ ;  /* 0x000064001a1a7a24 */ /* 0x004fca00078e02ff */
[----:B------:R0:W-:Y:S04]  /*13fd0*/  STL [R1+0x9c], R26 ;  /* 0x00009c1a01007387 */ /* 0x0001e80000100800 */
[----:B0-----:R-:W2:Y:S04]  /*13fe0*/  LDL.LU R26, [R1+0x1cd0] ;  /* 0x001cd000011a7983 */ /* 0x001ea80000300800 */
[----:B------:R0:W-:Y:S04]  /*13ff0*/  STL [R1+0x98], R14 ;  /* 0x0000980e01007387 */ /* 0x0001e80000100800 */
[----:B0-----:R-:W3:Y:S04]  /*14000*/  LDL.LU R14, [R1+0x1ccc] ;  /* 0x001ccc00010e7983 */ /* 0x001ee80000300800 */
[----:B------:R0:W-:Y:S04]  /*14010*/  STL [R1+0x94], R25 ;  /* 0x0000941901007387 */ /* 0x0001e80000100800 */
[----:B0-----:R-:W4:Y:S04]  /*14020*/  LDL.LU R25, [R1+0x1cc8] ;  /* 0x001cc80001197983 */ /* 0x001f280000300800 */
        /* <DEDUP_REMOVED lines=51> */
[----:B0-----:R-:W4:Y:S01]  /*14360*/  LDL.LU R22, [R1+0x1c60] ;  /* 0x001c600001167983 */ /* 0x001f220000300800 */
[----:B--2---:R-:W-:-:S02]  /*14370*/  IMAD R5, R5, c[0x0][0x190], RZ ;  /* 0x0000640005057a24 */ /* 0x004fc400078e02ff */
[----:B---3--:R-:W-:Y:S02]  /*14380*/  IMAD R4, R4, c[0x0][0x190], RZ ;  /* 0x0000640004047a24 */ /* 0x008fe400078e02ff */
[----:B----4-:R-:W-:Y:S02]  /*14390*/  IMAD R18, R18, c[0x0][0x190], RZ ;  /* 0x0000640012127a24 */ /* 0x010fe400078e02ff */
        /* <DEDUP_REMOVED lines=13> */
[----:B------:R-:W-:-:S05]  /*14470*/  IMAD R22, R22, c[0x0][0x190], RZ ;  /* 0x0000640016167a24 */ /* 0x000fca00078e02ff */
[----:B------:R0:W-:Y:S04]  /*14480*/  STL [R1+0xc], R22 ;  /* 0x00000c1601007387 */ /* 0x0001e80000100800 */
[----:B0-----:R-:W2:Y:S04]  /*14490*/  LDL.LU R22, [R1+0x1c5c] ;  /* 0x001c5c0001167983 */ /* 0x001ea80000300800 */
[----:B------:R-:W-:Y:S04]  /*144a0*/  STL [R1+0x1c1c], R28 ;  /* 0x001c1c1c01007387 */ /* 0x000fe80000100800 */
[----:B------:R-:W-:Y:S04]  /*144b0*/  STL [R1+0x1c18], R3 ;  /* 0x001c180301007387 */ /* 0x000fe80000100800 */
[----:B------:R0:W-:Y:S04]  /*144c0*/  STL [R1+0x1c14], R2 ;  /* 0x001c140201007387 */ /* 0x0001e80000100800 */
[----:B0-----:R-:W3:Y:S04]  /*144d0*/  LDL.LU R2, [R1+0x160] ;  /* 0x0001600001027983 */ /* 0x001ee80000300800 */
[----:B------:R-:W-:Y:S04]  /*144e0*/  STL [R1+0x1c10], R7 ;  /* 0x001c100701007387 */ /* 0x000fe80000100800 */
[----:B------:R0:W-:Y:S04]  /*144f0*/  STL [R1+0x1c0c], R9 ;  /* 0x001c0c0901007387 */ /* 0x0001e80000100800 */
[----:B0-----:R-:W4:Y:S04]  /*14500*/  LDL.LU R9, [R1+0x150] ;  /* 0x0001500001097983 */ /* 0x001f280000300800 */
        /* <DEDUP_REMOVED lines=22> */
[----:B------:R-:W-:-:S02]  /*14670*/  IMAD R6, R6, c[0x0][0x190], RZ ;  /* 0x0000640006067a24 */ /* 0x000fc400078e02ff */
[----:B------:R-:W-:Y:S02]  /*14680*/  IMAD R8, R8, c[0x0][0x190], RZ ;  /* 0x0000640008087a24 */ /* 0x000fe400078e02ff */
[----:B------:R-:W-:Y:S02]  /*14690*/  IMAD R11, R11, c[0x0][0x190], RZ ;  /* 0x000064000b0b7a24 */ /* 0x000fe400078e02ff */
[----:B------:R-:W-:Y:S01]  /*146a0*/  IMAD R16, R16, c[0x0][0x190], RZ ;  /* 0x0000640010107a24 */ /* 0x000fe200078e02ff */
[----:B------:R2:W-:Y:S01]  /*146b0*/  STL [R1+0x1c44], R6 ;  /* 0x001c440601007387 */ /* 0x0005e20000100800 */
[----:B------:R-:W-:Y:S02]  /*146c0*/  IMAD R20, R20, c[0x0][0x190], RZ ;  /* 0x0000640014147a24 */ /* 0x000fe400078e02ff */
[----:B------:R-:W-:Y:S01]  /*146d0*/  IMAD R24, R24, c[0x0][0x190], RZ ;  /* 0x0000640018187a24 */ /* 0x000fe200078e02ff */
[----:B------:R-:W-:Y:S04]  /*146e0*/  STL [R1+0x1c48], R8 ;  /* 0x001c480801007387 */ /* 0x000fe80000100800 */
[----:B------:R3:W-:Y:S04]  /*146f0*/  STL [R1+0x1c4c], R11 ;  /* 0x001c4c0b01007387 */ /* 0x0007e80000100800 */
[----:B------:R-:W-:Y:S04]  /*14700*/  STL [R1+0x1c50], R16 ;  /* 0x001c501001007387 */ /* 0x000fe80000100800 */
[----:B------:R-:W-:Y:S04]  /*14710*/  STL [R1+0x1c54], R20 ;  /* 0x001c541401007387 */ /* 0x000fe80000100800 */
[----:B------:R-:W-:Y:S04]  /*14720*/  STL [R1+0x1c58], R24 ;  /* 0x001c581801007387 */ /* 0x000fe80000100800 */
[----:B------:R-:W4:Y:S01]  /*14730*/  LDL.LU R28, [R1+0x170] ;  /* 0x00017000011c7983 */ /* 0x000f220000300800 */
[----:B--2---:R-:W-:-:S05]  /*14740*/  LEA R6, P3, R26, R22, 0x1 ;  /* 0x000000161a067211 */ /* 0x004fca00078608ff */
[----:B------:R0:W-:Y:S01]  /*14750*/  STL [R1+0x13e4], R6 ;  /* 0x0013e40601007387 */ /* 0x0001e20000100800 */
[-C--:B---3--:R-:W-:Y:S02]  /*14760*/  LEA R11, P5, R19, R22.reuse, 0x1 ;  /* 0x00000016130b7211 */ /* 0x088fe400078a08ff */
[-C--:B----4-:R-:W-:Y:S02]  /*14770*/  LEA R8, P4, R23, R22.reuse, 0x1 ;  /* 0x0000001617087211 */ /* 0x090fe400078808ff */
[-C--:B0-----:R-:W-:Y:S02]  /*14780*/  LEA R6, P0, R18, R22.reuse, 0x1 ;  /* 0x0000001612067211 */ /* 0x081fe400078008ff */
[-C--:B------:R-:W-:Y:S02]  /*14790*/  LEA R7, P1, R4, R22.reuse, 0x1 ;  /* 0x0000001604077211 */ /* 0x080fe400078208ff */
[----:B------:R-:W-:-:S05]  /*147a0*/  LEA R3, P2, R5, R22, 0x1 ;  /* 0x0000001605037211 */ /* 0x000fca00078408ff */
[----:B------:R0:W-:Y:S04]  /*147b0*/  STL [R1+0x13ec], R3 ;  /* 0x0013ec0301007387 */ /* 0x0001e80000100800 */
[----:B0-----:R-:W2:Y:S04]  /*147c0*/  LDL.LU R3, [R1+0x174] ;  /* 0x0001740001037983 */ /* 0x001ea80000300800 */
[----:B------:R0:W-:Y:S04]  /*147d0*/  STL [R1+0x13f4], R7 ;  /* 0x0013f40701007387 */ /* 0x0001e80000100800 */
[----:B------:R1:W-:Y:S01]  /*147e0*/  STL [R1+0x13fc], R6 ;  /* 0x0013fc0601007387 */ /* 0x0003e20000100800 */
[----:B0-----:R-:W-:-:S03]  /*147f0*/  LEA R7, P6, R21, R22, 0x1 ;  /* 0x0000001615077211 */ /* 0x001fc600078c08ff */
[----:B-1----:R-:W3:Y:S04]  /*14800*/  LDL.LU R6, [R1+0x178] ;  /* 0x0001780001067983 */ /* 0x002ee80000300800 */
[----:B------:R-:W-:Y:S04]  /*14810*/  STL [R1+0x1404], R8 ;  /* 0x0014040801007387 */ /* 0x000fe80000100800 */
[----:B------:R0:W-:Y:S04]  /*14820*/  STL [R1+0x140c], R7 ;  /* 0x00140c0701007387 */ /* 0x0001e80000100800 */
[----:B0-----:R-:W4:Y:S01]  /*14830*/  LDL.LU R7, [R1+0x1a8] ;  /* 0x0001a80001077983 */ /* 0x001f220000300800 */
[----:B------:R-:W-:-:S03]  /*14840*/  LEA.HI.X.SX32 R8, R26, R14, 0x1, P3 ;  /* 0x0000000e1a087211 */ /* 0x000fc600018f0eff */
[----:B------:R-:W-:Y:S04]  /*14850*/  STL [R1+0x1414], R11 ;  /* 0x0014140b01007387 */ /* 0x000fe80000100800 */
[----:B------:R0:W-:Y:S02]  /*14860*/  STL [R1+0x13e0], R8 ;  /* 0x0013e00801007387 */ /* 0x0001e40000100800 */
[----:B0-----:R-:W-:Y:S02]  /*14870*/  LEA.HI.X.SX32 R8, R5, R14, 0x1, P2 ;  /* 0x0000000e05087211 */ /* 0x001fe400010f0eff */
[----:B------:R-:W4:Y:S01]  /*14880*/  LDL.LU R5, [R1+0x1b0] ;  /* 0x0001b00001057983 */ /* 0x000f220000300800 */
[----:B------:R-:W-:-:S05]  /*14890*/  LEA R11, P3, R17, R22, 0x1 ;  /* 0x00000016110b7211 */ /* 0x000fca00078608ff */
        /* <DEDUP_REMOVED lines=10> */
[----:B------:R0:W-:Y:S04]  /*14940*/  STL [R1+0x142c], R11 ;  /* 0x00142c0b01007387 */ /* 0x0001e80000100800 */
[----:B------:R1:W-:Y:S01]  /*14950*/  STL [R1+0x13f8], R8 ;  /* 0x0013f80801007387 */ /* 0x0003e20000100800 */
[----:B0-----:R-:W-:Y:S02]  /*14960*/  LEA R11, P0, R10, R22, 0x1 ;  /* 0x000000160a0b7211 */ /* 0x001fe400078008ff */
[-C--:B-1----:R-:W-:Y:S02]  /*14970*/  LEA.HI.X.SX32 R8, R23, R14.reuse, 0x1, P4 ;  /* 0x0000000e17087211 */ /* 0x082fe400020f0eff */
[----:B------:R-:W4:Y:S04]  /*14980*/  LDL.LU R23, [R1+0x22c] ;  /* 0x00022c0001177983 */ /* 0x000f280000300800 */
[----:B------:R-:W-:Y:S04]  /*14990*/  STL [R1+0x1434], R11 ;  /* 0x0014340b01007387 */ /* 0x000fe80000100800 */
[----:B------:R0:W-:Y:S02]  /*149a0*/  STL [R1+0x1400], R8 ;  /* 0x0014000801007387 */ /* 0x0001e40000100800 */
[----:B0-----:R-:W-:-:S02]  /*149b0*/  LEA.HI.X.SX32 R8, R21, R14, 0x1, P6 ;  /* 0x0000000e15087211 */ /* 0x001fc400030f0eff */
        /* <DEDUP_REMOVED lines=10> */
[----:B-1----:R-:W-:Y:S02]  /*14a60*/  LEA.HI.X.SX32 R8, R17, R14, 0x1, P3 ;  /* 0x0000000e11087211 */ /* 0x002fe400018f0eff */
[----:B------:R-:W4:Y:S04]  /*14a70*/  LDL.LU R17, [R1+0x370] ;  /* 0x0003700001117983 */ /* 0x000f280000300800 */
[----:B------:R0:W-:Y:S04]  /*14a80*/  STL [R1+0x144c], R11 ;  /* 0x00144c0b01007387 */ /* 0x0001e80000100800 */
[----:B------:R1:W-:Y:S01]  /*14a90*/  STL [R1+0x1418], R8 ;  /* 0x0014180801007387 */ /* 0x0003e20000100800 */
[----:B0-----:R-:W-:-:S02]  /*14aa0*/  LEA R11, P3, R28, R22, 0x1 ;  /* 0x000000161c0b7211 */ /* 0x001fc400078608ff */
[-C--:B-1----:R-:W-:Y:S02]  /*14ab0*/  LEA.HI.X.SX32 R8, R15, R14.reuse, 0x1, P2 ;  /* 0x0000000e0f087211 */ /* 0x082fe400010f0eff */
[----:B------:R-:W4:Y:S04]  /*14ac0*/  LDL.LU R15, [R1+0x39c] ;  /* 0x00039c00010f7983 */ /* 0x000f280000300800 */
[----:B------:R-:W-:Y:S04]  /*14ad0*/  STL [R1+0x1454], R11 ;  /* 0x0014540b01007387 */ /* 0x000fe80000100800 */
[----:B------:R0:W-:Y:S02]  /*14ae0*/  STL [R1+0x1420], R8 ;  /* 0x0014200801007387 */ /* 0x0001e40000100800 */
[----:B0-----:R-:W-:-:S02]  /*14af0*/  LEA.HI.X.SX32 R8, R13, R14, 0x1, P1 ;  /* 0x0000000e0d087211 */ /* 0x001fc400008f0eff */
[----:B------:R-:W4:Y:S01]  /*14b00*/  LDL.LU R13, [R1+0x398] ;  /* 0x00039800010d7983 */ /* 0x000f220000300800 */
[----:B--2---:R-:W-:-:S05]  /*14b10*/  LEA R11, P2, R3, R22, 0x1 ;  /* 0x00000016030b7211 */ /* 0x004fca00078408ff */
[----:B------:R-:W-:Y:S04]  /*14b20*/  STL [R1+0x145c], R11 ;  /* 0x00145c0b01007387 */ /* 0x000fe80000100800 */
[----:B------:R0:W-:Y:S02]  /*14b30*/  STL [R1+0x1428], R8 ;  /* 0x0014280801007387 */ /* 0x0001e40000100800 */
[----:B0-----:R-:W-:Y:S02]  /*14b40*/  LEA.HI.X.SX32 R8, R10, R14, 0x1, P0 ;  /* 0x0000000e0a087211 */ /* 0x001fe400000f0eff */
[----:B------:R-:W2:Y:S01]  /*14b50*/  LDL.LU R10, [R1+0x394] ;  /* 0x00039400010a7983 */ /* 0x000ea20000300800 */
[----:B---3--:R-:W-:-:S05]  /*14b60*/  LEA R11, P1, R6, R22, 0x1 ;  /* 0x00000016060b7211 */ /* 0x008fca00078208ff */
[----:B------:R4:W-:Y:S04]  /*14b70*/  STL [R1+0x1464], R11 ;  /* 0x0014640b01007387 */ /* 0x0009e80000100800 */
[----:B------:R0:W-:Y:S01]  /*14b80*/  STL [R1+0x1430], R8 ;  /* 0x0014300801007387 */ /* 0x0001e20000100800 */
[----:B----4-:R-:W-:Y:S02]  /*14b90*/  LEA R11, P0, R7, R22, 0x1 ;  /* 0x00000016070b7211 */ /* 0x010fe400078008ff */
[-C--:B0-----:R-:W-:Y:S02]  /*14ba0*/  LEA.HI.X.SX32 R8, R12, R14.reuse, 0x1, P4 ;  /* 0x0000000e0c087211 */ /* 0x081fe400020f0eff */
[----:B------:R-:W3:Y:S04]  /*14bb0*/  LDL.LU R12, [R1+0x390] ;  /* 0x00039000010c7983 */ /* 0x000ee80000300800 */
        /* <DEDUP_REMOVED lines=55> */
[----:B------:R-:W-:Y:S04]  /*14f30*/  STL [R1+0x14c4], R11 ;  /* 0x0014c40b01007387 */ /* 0x000fe80000100800 */
[----:B------:R0:W-:Y:S02]  /*14f40*/  STL [R1+0x1490], R8 ;  /* 0x0014900801007387 */ /* 0x0001e40000100800 */
[----:B0-----:R-:W-:Y:S02]  /*14f50*/  LEA.HI.X.SX32 R8, R19, R14, 0x1, P1 ;  /* 0x0000000e13087211 */ /* 0x001fe400008f0eff */
[----:B----4-:R-:W-:Y:S01]  /*14f60*/  LEA R11, P2, R9, R22, 0x1 ;  /* 0x00000016090b7211 */ /* 0x010fe200078408ff */
        /* <DEDUP_REMOVED lines=84> */
[----:B------:R-:W-:Y:S01]  /*154b0*/  LEA R11, P4, R9, R22, 0x1 ;  /* 0x00000016090b7211 */ /* 0x000fe200078808ff */
        /* <DEDUP_REMOVED lines=79> */
[----:B------:R-:W-:Y:S01]  /*159b0*/  LEA R11, P5, R12, R22, 0x1 ;  /* 0x000000160c0b7211 */ /* 0x000fe200078a08ff */
        /* <DEDUP_REMOVED lines=472> */
[----:B------:R0:W-:Y:S01]  /*17740*/  STL [R1+0x1890], R8 ;  /* 0x0018900801007387 */ /* 0x0001e20000100800 */
[-C--:B------:R-:W-:Y:S02]  /*17750*/  LEA.HI.X.SX32 R6, R6, R14.reuse, 0x1, P6 ;  /* 0x0000000e06067211 */ /* 0x080fe400030f0eff */
[----:B0-----:R-:W-:Y:S02]  /*17760*/  LEA.HI.X.SX32 R8, R3, R14, 0x1, P4 ;  /* 0x0000000e03087211 */ /* 0x001fe400020f0eff */
[-C--:B------:R-:W-:Y:S01]  /*17770*/  LEA R11, P0, R23, R22.reuse, 0x1 ;  /* 0x00000016170b7211 */ /* 0x080fe200078008ff */
[----:B------:R-:W4:Y:S04]  /*17780*/  LDL.LU R3, [R1+0x120] ;  /* 0x0001200001037983 */ /* 0x000f280000300800 */
[----:B------:R-:W-:Y:S04]  /*17790*/  STL [R1+0x18cc], R11 ;  /* 0x0018cc0b01007387 */ /* 0x000fe80000100800 */
[----:B------:R0:W-:Y:S04]  /*177a0*/  STL [R1+0x1898], R8 ;  /* 0x0018980801007387 */ /* 0x0001e80000100800 */
[----:B0-----:R-:W4:Y:S01]  /*177b0*/  LDL.LU R8, [R1+0x11c] ;  /* 0x00011c0001087983 */ /* 0x001f220000300800 */
[----:B------:R-:W-:-:S05]  /*177c0*/  LEA R11, P4, R21, R22, 0x1 ;  /* 0x00000016150b7211 */ /* 0x000fca00078808ff */
[----:B------:R-:W-:Y:S04]  /*177d0*/  STL [R1+0x18d4], R11 ;  /* 0x0018d40b01007387 */ /* 0x000fe80000100800 */
[----:B------:R0:W-:Y:S02]  /*177e0*/  STL [R1+0x18a0], R6 ;  /* 0x0018a00601007387 */ /* 0x0001e40000100800 */
[-C--:B0-----:R-:W-:Y:S02]  /*177f0*/  LEA.HI.X.SX32 R6, R7, R14.reuse, 0x1, P5 ;  /* 0x0000000e07067211 */ /* 0x081fe400028f0eff */
[----:B------:R-:W4:Y:S01]  /*17800*/  LDL.LU R7, [R1+0x118] ;  /* 0x0001180001077983 */ /* 0x000f220000300800 */
[-C--:B------:R-:W-:Y:S02]  /*17810*/  LEA.HI.X.SX32 R5, R5, R14.reuse, 0x1, P3 ;  /* 0x0000000e05057211 */ /* 0x080fe400018f0eff */
[----:B------:R-:W-:-:S02]  /*17820*/  LEA.HI.X.SX32 R4, R4, R14, 0x1, P2 ;  /* 0x0000000e04047211 */ /* 0x000fc400010f0eff */
[----:B------:R-:W-:Y:S02]  /*17830*/  LEA.HI.X.SX32 R16, R18, R14, 0x1, P1 ;  /* 0x0000000e12107211 */ /* 0x000fe400008f0eff */
[----:B--2---:R-:W-:-:S05]  /*17840*/  LEA R11, P6, R19, R22, 0x1 ;  /* 0x00000016130b7211 */ /* 0x004fca00078c08ff */
[----:B------:R-:W-:Y:S04]  /*17850*/  STL [R1+0x18dc], R11 ;  /* 0x0018dc0b01007387 */ /* 0x000fe80000100800 */
[----:B------:R0:W-:Y:S04]  /*17860*/  STL [R1+0x18a8], R6 ;  /* 0x0018a80601007387 */ /* 0x0001e80000100800 */
[----:B0-----:R-:W2:Y:S01]  /*17870*/  LDL.LU R6, [R1+0x114] ;  /* 0x0001140001067983 */ /* 0x001ea20000300800 */
[----:B---3--:R-:W-:-:S05]  /*17880*/  LEA R11, P5, R17, R22, 0x1 ;  /* 0x00000016110b7211 */ /* 0x008fca00078a08ff */
[----:B------:R-:W-:Y:S04]  /*17890*/  STL [R1+0x18e4], R11 ;  /* 0x0018e40b01007387 */ /* 0x000fe80000100800 */
[----:B------:R0:W-:Y:S04]  /*178a0*/  STL [R1+0x18b0], R5 ;  /* 0x0018b00501007387 */ /* 0x0001e80000100800 */
[----:B0-----:R-:W3:Y:S01]  /*178b0*/  LDL.LU R5, [R1+0x110] ;  /* 0x0001100001057983 */ /* 0x001ee20000300800 */
[----:B----4-:R-:W-:-:S05]  /*178c0*/  LEA R11, P3, R15, R22, 0x1 ;  /* 0x000000160f0b7211 */ /* 0x010fca00078608ff */
[----:B------:R-:W-:Y:S04]  /*178d0*/  STL [R1+0x18ec], R11 ;  /* 0x0018ec0b01007387 */ /* 0x000fe80000100800 */
[----:B------:R0:W-:Y:S04]  /*178e0*/  STL [R1+0x18b8], R4 ;  /* 0x0018b80401007387 */ /* 0x0001e80000100800 */
[----:B0-----:R-:W4:Y:S01]  /*178f0*/  LDL.LU R4, [R1+0x10c] ;  /* 0x00010c0001047983 */ /* 0x001f220000300800 */
[----:B------:R-:W-:-:S05]  /*17900*/  LEA R11, P2, R13, R22, 0x1 ;  /* 0x000000160d0b7211 */ /* 0x000fca00078408ff */
[----:B------:R-:W-:Y:S04]  /*17910*/  STL [R1+0x18f4], R11 ;  /* 0x0018f40b01007387 */ /* 0x000fe80000100800 */
[----:B------:R0:W-:Y:S04]  /*17920*/  STL [R1+0x18c0], R16 ;  /* 0x0018c01001007387 */ /* 0x0001e80000100800 */
[----:B------:R-:W4:Y:S01]  /*17930*/  LDL.LU R18, [R1+0x108] ;  /* 0x0001080001127983 */ /* 0x000f220000300800 */
[----:B0-----:R-:W-:Y:S02]  /*17940*/  LEA.HI.X.SX32 R16, R23, R14, 0x1, P0 ;  /* 0x0000000e17107211 */ /* 0x001fe400000f0eff */
        /* <DEDUP_REMOVED lines=16> */
[----:B------:R0:W-:Y:S04]  /*17a50*/  STL [R1+0x1914], R11 ;  /* 0x0019140b01007387 */ /* 0x0001e80000100800 */
[----:B------:R-:W-:Y:S04]  /*17a60*/  STL [R1+0x18e0], R16 ;  /* 0x0018e01001007387 */ /* 0x000fe80000100800 */
[----:B------:R-:W4:Y:S01]  /*17a70*/  LDL.LU R17, [R1+0xf8] ;  /* 0x0000f80001117983 */ /* 0x000f220000300800 */
[----:B------:R-:W-:Y:S02]  /*17a80*/  LEA.HI.X.SX32 R15, R15, R14, 0x1, P3 ;  /* 0x0000000e0f0f7211 */ /* 0x000fe400018f0eff */
[----:B0-----:R-:W-:-:S05]  /*17a90*/  LEA R11, P5, R28, R22, 0x1 ;  /* 0x000000161c0b7211 */ /* 0x001fca00078a08ff */
[----:B------:R-:W-:Y:S04]  /*17aa0*/  STL [R1+0x191c], R11 ;  /* 0x00191c0b01007387 */ /* 0x000fe80000100800 */
[----:B------:R0:W-:Y:S04]  /*17ab0*/  STL [R1+0x18e8], R15 ;  /* 0x0018e80f01007387 */ /* 0x0001e80000100800 */
[----:B0-----:R-:W4:Y:S01]  /*17ac0*/  LDL.LU R15, [R1+0xf4] ;  /* 0x0000f400010f7983 */ /* 0x001f220000300800 */
[----:B------:R-:W-:Y:S02]  /*17ad0*/  LEA.HI.X.SX32 R13, R13, R14, 0x1, P2 ;  /* 0x0000000e0d0d7211 */ /* 0x000fe400010f0eff */
[----:B------:R-:W-:-:S02]  /*17ae0*/  LEA R11, P3, R3, R22, 0x1 ;  /* 0x00000016030b7211 */ /* 0x000fc400078608ff */
[----:B------:R-:W-:-:S03]  /*17af0*/  LEA.HI.X.SX32 R10, R10, R14, 0x1, P1 ;  /* 0x0000000e0a0a7211 */ /* 0x000fc600008f0eff */
[----:B------:R0:W-:Y:S04]  /*17b00*/  STL [R1+0x1924], R11 ;  /* 0x0019240b01007387 */ /* 0x0001e80000100800 */
[----:B------:R1:W-:Y:S01]  /*17b10*/  STL [R1+0x18f0], R13 ;  /* 0x0018f00d01007387 */ /* 0x0003e20000100800 */
[----:B0-----:R-:W-:-:S03]  /*17b20*/  LEA R11, P2, R8, R22, 0x1 ;  /* 0x00000016080b7211 */ /* 0x001fc600078408ff */
[----:B-1----:R-:W4:Y:S04]  /*17b30*/  LDL.LU R13, [R1+0xf0] ;  /* 0x0000f000010d7983 */ /* 0x002f280000300800 */
[----:B------:R-:W-:Y:S04]  /*17b40*/  STL [R1+0x192c], R11 ;  /* 0x00192c0b01007387 */ /* 0x000fe80000100800 */
[----:B------:R0:W-:Y:S01]  /*17b50*/  STL [R1+0x18f8], R10 ;  /* 0x0018f80a01007387 */ /* 0x0001e20000100800 */
[----:B------:R-:W-:-:S03]  /*17b60*/  LEA.HI.X.SX32 R12, R12, R14, 0x1, P0 ;  /* 0x0000000e0c0c7211 */ /* 0x000fc600000f0eff */
[----:B0-----:R-:W4:Y:S01]  /*17b70*/  LDL.LU R10, [R1+0xec] ;  /* 0x0000ec00010a7983 */ /* 0x001f220000300800 */
[----:B------:R-:W-:-:S05]  /*17b80*/  LEA R11, P1, R7, R22, 0x1 ;  /* 0x00000016070b7211 */ /* 0x000fca00078208ff */
[----:B------:R-:W-:Y:S04]  /*17b90*/  STL [R1+0x1934], R11 ;  /* 0x0019340b01007387 */ /* 0x000fe80000100800 */
[----:B------:R0:W-:Y:S04]  /*17ba0*/  STL [R1+0x1900], R12 ;  /* 0x0019000c01007387 */ /* 0x0001e80000100800 */
[----:B0-----:R-:W4:Y:S01]  /*17bb0*/  LDL.LU R12, [R1+0xe8] ;  /* 0x0000e800010c7983 */ /* 0x001f220000300800 */
[----:B------:R-:W-:Y:S02]  /*17bc0*/  LEA.HI.X.SX32 R16, R9, R14, 0x1, P4 ;  /* 0x0000000e09107211 */ /* 0x000fe400020f0eff */
[----:B--2---:R-:W-:-:S05]  /*17bd0*/  LEA R11, P0, R6, R22, 0x1 ;  /* 0x00000016060b7211 */ /* 0x004fca00078008ff */
[----:B------:R-:W-:Y:S04]  /*17be0*/  STL [R1+0x193c], R11 ;  /* 0x00193c0b01007387 */ /* 0x000fe80000100800 */
[----:B------:R-:W2:Y:S04]  /*17bf0*/  LDL.LU R9, [R1+0xe4] ;  /* 0x0000e40001097983 */ /* 0x000ea80000300800 */
[----:B------:R0:W-:Y:S02]  /*17c00*/  STL [R1+0x1908], R16 ;  /* 0x0019081001007387 */ /* 0x0001e40000100800 */
[----:B0-----:R-:W-:-:S02]  /*17c10*/  LEA.HI.X.SX32 R16, R2, R14, 0x1, P6 ;  /* 0x0000000e02107211 */ /* 0x001fc400030f0eff */
[----:B---3--:R-:W-:-:S05]  /*17c20*/  LEA R11, P4, R5, R22, 0x1 ;  /* 0x00000016050b7211 */ /* 0x008fca00078808ff */
[----:B------:R4:W-:Y:S04]  /*17c30*/  STL [R1+0x1944], R11 ;  /* 0x0019440b01007387 */ /* 0x0009e80000100800 */
[----:B------:R-:W3:Y:S04]  /*17c40*/  LDL.LU R2, [R1+0xe0] ;  /* 0x0000e00001027983 */ /* 0x000ee80000300800 */
[----:B------:R0:W-:Y:S01]  /*17c50*/  STL [R1+0x1910], R16 ;  /* 0x0019101001007387 */ /* 0x0001e20000100800 */
[----:B----4-:R-:W-:Y:S02]  /*17c60*/  LEA R11, P6, R4, R22, 0x1 ;  /* 0x00000016040b7211 */ /* 0x010fe400078c08ff */
[----:B0-----:R-:W-:-:S03]  /*17c70*/  LEA.HI.X.SX32 R16, R28, R14, 0x1, P5 ;  /* 0x0000000e1c107211 */ /* 0x001fc600028f0eff */
[----:B------:R0:W-:Y:S04]  /*17c80*/  STL [R1+0x194c], R11 ;  /* 0x00194c0b01007387 */ /* 0x0001e80000100800 */
[----:B------:R-:W4:Y:S01]  /*17c90*/  LDL.LU R28, [R1+0xdc] ;  /* 0x0000dc00011c7983 */ /* 0x000f220000300800 */
[----:B0-----:R-:W-:-:S03]  /*17ca0*/  LEA R11, P5, R18, R22, 0x1 ;  /* 0x00000016120b7211 */ /* 0x001fc600078a08ff */
[----:B------:R0:W-:Y:S04]  /*17cb0*/  STL [R1+0x1918], R16 ;  /* 0x0019181001007387 */ /* 0x0001e80000100800 */
[----:B------:R1:W-:Y:S01]  /*17cc0*/  STL [R1+0x1954], R11 ;  /* 0x0019540b01007387 */ /* 0x0003e20000100800 */
[----:B0-----:R-:W-:-:S03]  /*17cd0*/  LEA.HI.X.SX32 R16, R3, R14, 0x1, P3 ;  /* 0x0000000e03107211 */ /* 0x001fc600018f0eff */
[----:B------:R-:W4:Y:S04]  /*17ce0*/  LDL.LU R3, [R1+0xd8] ;  /* 0x0000d80001037983 */ /* 0x000f280000300800 */
[----:B------:R0:W-:Y:S01]  /*17cf0*/  STL [R1+0x1920], R16 ;  /* 0x0019201001007387 */ /* 0x0001e20000100800 */
[----:B-1----:R-:W-:Y:S02]  /*17d00*/  LEA R11, P3, R23, R22, 0x1 ;  /* 0x00000016170b7211 */ /* 0x002fe400078608ff */
[----:B0-----:R-:W-:-:S03]  /*17d10*/  LEA.HI.X.SX32 R16, R8, R14, 0x1, P2 ;  /* 0x0000000e08107211 */ /* 0x001fc600010f0eff */
[----:B------:R0:W-:Y:S01]  /*17d20*/  STL [R1+0x195c], R11 ;  /* 0x00195c0b01007387 */ /* 0x0001e20000100800 */
[----:B------:R-:W-:-:S03]  /*17d30*/  LEA.HI.X.SX32 R8, R7, R14, 0x1, P1 ;  /* 0x0000000e07087211 */ /* 0x000fc600008f0eff */
[----:B------:R-:W-:Y:S04]  /*17d40*/  STL [R1+0x1928], R16 ;  /* 0x0019281001007387 */ /* 0x000fe80000100800 */
[----:B------:R-:W4:Y:S01]  /*17d50*/  LDL.LU R7, [R1+0xd4] ;  /* 0x0000d40001077983 */ /* 0x000f220000300800 */
[----:B0-----:R-:W-:-:S05]  /*17d60*/  LEA R11, P2, R21, R22, 0x1 ;  /* 0x00000016150b7211 */ /* 0x001fca00078408ff */
[----:B------:R0:W-:Y:S04]  /*17d70*/  STL [R1+0x1964], R11 ;  /* 0x0019640b01007387 */ /* 0x0001e80000100800 */
[----:B------:R1:W-:Y:S04]  /*17d80*/  STL [R1+0x1930], R8 ;  /* 0x0019300801007387 */ /* 0x0003e80000100800 */
[----:B0-----:R-:W4:Y:S01]  /*17d90*/  LDL.LU R11, [R1+0xcc] ;  /* 0x0000cc00010b7983 */ /* 0x001f220000300800 */
[----:B-1----:R-:W-:Y:S02]  /*17da0*/  LEA.HI.X.SX32 R8, R6, R14, 0x1, P0 ;  /* 0x0000000e06087211 */ /* 0x002fe400000f0eff */
[----:B------:R-:W-:-:S02]  /*17db0*/  LEA R16, P1, R19, R22, 0x1 ;  /* 0x0000001613107211 */ /* 0x000fc400078208ff */
[----:B------:R-:W-:-:S03]  /*17dc0*/  LEA.HI.X.SX32 R5, R5, R14, 0x1, P4 ;  /* 0x0000000e05057211 */ /* 0x000fc600020f0eff */
[----:B------:R-:W-:Y:S04]  /*17dd0*/  STL [R1+0x196c], R16 ;  /* 0x00196c1001007387 */ /* 0x000fe80000100800 */
[----:B------:R0:W-:Y:S04]  /*17de0*/  STL [R1+0x1938], R8 ;  /* 0x0019380801007387 */ /* 0x0001e80000100800 */
[----:B0-----:R-:W4:Y:S01]  /*17df0*/  LDL.LU R8, [R1+0xc8] ;  /* 0x0000c80001087983 */ /* 0x001f220000300800 */
[----:B------:R-:W-:-:S05]  /*17e00*/  LEA R6, P0, R17, R22, 0x1 ;  /* 0x0000001611067211 */ /* 0x000fca00078008ff */
[----:B------:R0:W-:Y:S04]  /*17e10*/  STL [R1+0x1974], R6 ;  /* 0x0019740601007387 */ /* 0x0001e80000100800 */
[----:B------:R1:W-:Y:S04]  /*17e20*/  STL [R1+0x1940], R5 ;  /* 0x0019400501007387 */ /* 0x0003e80000100800 */
[----:B0-----:R-:W4:Y:S01]  /*17e30*/  LDL.LU R6, [R1+0xc4] ;  /* 0x0000c40001067983 */ /* 0x001f220000300800 */
[----:B-1----:R-:W-:Y:S02]  /*17e40*/  LEA.HI.X.SX32 R5, R4, R14, 0x1, P6 ;  /* 0x0000000e04057211 */ /* 0x002fe400030f0eff */
[----:B------:R-:W-:-:S05]  /*17e50*/  LEA R16, P4, R15, R22, 0x1 ;  /* 0x000000160f107211 */ /* 0x000fca00078808ff */
[----:B------:R-:W-:Y:S04]  /*17e60*/  STL [R1+0x197c], R16 ;  /* 0x00197c1001007387 */ /* 0x000fe80000100800 */
[----:B------:R0:W-:Y:S04]  /*17e70*/  STL [R1+0x1948], R5 ;  /* 0x0019480501007387 */ /* 0x0001e80000100800 */
[----:B0-----:R-:W4:Y:S01]  /*17e80*/  LDL.LU R5, [R1+0xc0] ;  /* 0x0000c00001057983 */ /* 0x001f220000300800 */
[----:B------:R-:W-:Y:S02]  /*17e90*/  LEA R4, P6, R13, R22, 0x1 ;  /* 0x000000160d047211 */ /* 0x000fe400078c08ff */
[----:B------:R-:W-:-:S03]  /*17ea0*/  LEA.HI.X.SX32 R16, R18, R14, 0x1, P5 ;  /* 0x0000000e12107211 */ /* 0x000fc600028f0eff */
[----:B------:R0:W-:Y:S04]  /*17eb0*/  STL [R1+0x1984], R4 ;  /* 0x0019840401007387 */ /* 0x0001e80000100800 */
[----:B------:R-:W-:Y:S01]  /*17ec0*/  STL [R1+0x1950], R16 ;  /* 0x0019501001007387 */ /* 0x000fe20000100800 */
[----:B------:R-:W-:Y:S02]  /*17ed0*/  LEA.HI.X.SX32 R18, R23, R14, 0x1, P3 ;  /* 0x0000000e17127211 */ /* 0x000fe400018f0eff */
[----:B0-----:R-:W-:-:S05]  /*17ee0*/  LEA R4, P5, R10, R22, 0x1 ;  /* 0x000000160a047211 */ /* 0x001fca00078a08ff */
[----:B------:R0:W-:Y:S04]  /*17ef0*/  STL [R1+0x198c], R4 ;  /* 0x00198c0401007387 */ /* 0x0001e80000100800 */
[----:B0-----:R-:W4:Y:S01]  /*17f00*/  LDL.LU R4, [R1+0xbc] ;  /* 0x0000bc0001047983 */ /* 0x001f220000300800 */
[----:B------:R-:W-:-:S03]  /*17f10*/  LEA R16, P3, R12, R22, 0x1 ;  /* 0x000000160c107211 */ /* 0x000fc600078608ff */
[----:B------:R0:W-:Y:S04]  /*17f20*/  STL [R1+0x1958], R18 ;  /* 0x0019581201007387 */ /* 0x0001e80000100800 */
[----:B------:R2:W-:Y:S04]  /*17f30*/  STL [R1+0x1994], R16 ;  /* 0x0019941001007387 */ /* 0x0005e80000100800 */
[----:B0-----:R-:W4:Y:S01]  /*17f40*/  LDL.LU R18, [R1+0xb8] ;  /* 0x0000b80001127983 */ /* 0x001f220000300800 */
[----:B------:R-:W-:-:S05]  /*17f50*/  LEA.HI.X.SX32 R20, R21, R14, 0x1, P2 ;  /* 0x0000000e15147211 */ /* 0x000fca00010f0eff */
[----:B------:R-:W-:Y:S01]  /*17f60*/  STL [R1+0x1960], R20 ;  /* 0x0019601401007387 */ /* 0x000fe20000100800 */
[-C--:B------:R-:W-:Y:S02]  /*17f70*/  LEA.HI.X.SX32 R19, R19, R14.reuse, 0x1, P1 ;  /* 0x0000000e13137211 */ /* 0x080fe400008f0eff */
[-C--:B------:R-:W-:Y:S02]  /*17f80*/  LEA.HI.X.SX32 R17, R17, R14.reuse, 0x1, P0 ;  /* 0x0000000e11117211 */ /* 0x080fe400000f0eff */
[----:B------:R-:W-:Y:S02]  /*17f90*/  LEA.HI.X.SX32 R15, R15, R14, 0x1, P4 ;  /* 0x0000000e0f0f7211 */ /* 0x000fe400020f0eff */
[----:B--2---:R-:W-:-:S05]  /*17fa0*/  LEA R16, P2, R9, R22, 0x1 ;  /* 0x0000001609107211 */ /* 0x004fca00078408ff */
[----:B------:R3:W-:Y:S04]  /*17fb0*/  STL [R1+0x199c], R16 ;  /* 0x00199c1001007387 */ /* 0x0007e80000100800 */
[----:B------:R-:W2:Y:S04]  /*17fc0*/  LDL.LU R23, [R1+0xb4] ;  /* 0x0000b40001177983 */ /* 0x000ea80000300800 */
[----:B------:R-:W-:Y:S01]  /*17fd0*/  STL [R1+0x1968], R19 ;  /* 0x0019681301007387 */ /* 0x000fe20000100800 */
[----:B---3--:R-:W-:-:S05]  /*17fe0*/  LEA R16, P1, R2, R22, 0x1 ;  /* 0x0000001602107211 */ /* 0x008fca00078208ff */
[----:B------:R4:W-:Y:S04]  /*17ff0*/  STL [R1+0x19a4], R16 ;  /* 0x0019a41001007387 */ /* 0x0009e80000100800 */
[----:B------:R-:W3:Y:S04]  /*18000*/  LDL.LU R21, [R1+0xb0] ;  /* 0x0000b00001157983 */ /* 0x000ee80000300800 */
[----:B------:R-:W-:Y:S01]  /*18010*/  STL [R1+0x1970], R17 ;  /* 0x0019701101007387 */ /* 0x000fe20000100800 */
[----:B----4-:R-:W-:-:S05]  /*18020*/  LEA R16, P0, R28, R22, 0x1 ;  /* 0x000000161c107211 */ /* 0x010fca00078008ff */
[----:B------:R0:W-:Y:S04]  /*18030*/  STL [R1+0x19ac], R16 ;  /* 0x0019ac1001007387 */ /* 0x0001e80000100800 */
[----:B------:R-:W4:Y:S04]  /*18040*/  LDL.LU R19, [R1+0xac] ;  /* 0x0000ac0001137983 */ /* 0x000f280000300800 */
[----:B------:R1:W-:Y:S01]  /*18050*/  STL [R1+0x1978], R15 ;  /* 0x0019780f01007387 */ /* 0x0003e20000100800 */
[----:B0-----:R-:W-:-:S05]  /*18060*/  LEA R16, P4, R3, R22, 0x1 ;  /* 0x0000001603107211 */ /* 0x001fca00078808ff */
[----:B------:R-:W-:Y:S04]  /*18070*/  STL [R1+0x19b4], R16 ;  /* 0x0019b41001007387 */ /* 0x000fe80000100800 */
[----:B------:R-:W4:Y:S01]  /*18080*/  LDL.LU R17, [R1+0xa8] ;  /* 0x0000a80001117983 */ /* 0x000f220000300800 */
[-C--:B-1----:R-:W-:Y:S02]  /*18090*/  LEA.HI.X.SX32 R15, R13, R14.reuse, 0x1, P6 ;  /* 0x0000000e0d0f7211 */ /* 0x082fe400030f0eff */
[----:B------:R-:W-:-:S03]  /*180a0*/  LEA.HI.X.SX32 R10, R10, R14, 0x1, P5 ;  /* 0x0000000e0a0a7211 */ /* 0x000fc600028f0eff */
[----:B------:R0:W-:Y:S01]  /*180b0*/  STL [R1+0x1980], R15 ;  /* 0x0019800f01007387 */ /* 0x0001e20000100800 */
[----:B------:R-:W-:-:S03]  /*180c0*/  LEA R13, P6, R7, R22, 0x1 ;  /* 0x00000016070d7211 */ /* 0x000fc600078c08ff */
[----:B0-----:R-:W4:Y:S04]  /*180d0*/  LDL.LU R15, [R1+0xa4] ;  /* 0x0000a400010f7983 */ /* 0x001f280000300800 */
[----:B------:R0:W-:Y:S04]  /*180e0*/  STL [R1+0x19bc], R13 ;  /* 0x0019bc0d01007387 */ /* 0x0001e80000100800 */
[----:B------:R1:W-:Y:S04]  /*180f0*/  STL [R1+0x1988], R10 ;  /* 0x0019880a01007387 */ /* 0x0003e80000100800 */
[----:B0-----:R-:W4:Y:S01]  /*18100*/  LDL.LU R13, [R1+0xa0] ;  /* 0x0000a000010d7983 */ /* 0x001f220000300800 */
[----:B-1----:R-:W-:-:S02]  /*18110*/  LEA.HI.X.SX32 R10, R12, R14, 0x1, P3 ;  /* 0x0000000e0c0a7211 */ /* 0x002fc400018f0eff */
[----:B------:R-:W-:-:S05]  /*18120*/  LEA R16, P5, R11, R22, 0x1 ;  /* 0x000000160b107211 */ /* 0x000fca00078a08ff */
[----:B------:R-:W-:Y:S04]  /*18130*/  STL [R1+0x19c4], R16 ;  /* 0x0019c41001007387 */ /* 0x000fe80000100800 */
[----:B------:R0:W-:Y:S04]  /*18140*/  STL [R1+0x1990], R10 ;  /* 0x0019900a01007387 */ /* 0x0001e80000100800 */
[----:B0-----:R-:W4:Y:S01]  /*18150*/  LDL.LU R10, [R1+0x9c] ;  /* 0x00009c00010a7983 */ /* 0x001f220000300800 */
[----:B------:R-:W-:Y:S02]  /*18160*/  LEA.HI.X.SX32 R12, R9, R14, 0x1, P2 ;  /* 0x0000000e090c7211 */ /* 0x000fe400010f0eff */
[----:B------:R-:W-:-:S05]  /*18170*/  LEA R16, P3, R8, R22, 0x1 ;  /* 0x0000001608107211 */ /* 0x000fca00078608ff */
[----:B------:R0:W-:Y:S04]  /*18180*/  STL [R1+0x19cc], R16 ;  /* 0x0019cc1001007387 */ /* 0x0001e80000100800 */
[----:B------:R-:W4:Y:S04]  /*18190*/  LDL.LU R9, [R1+0x98] ;  /* 0x0000980001097983 */ /* 0x000f280000300800 */
[----:B------:R1:W-:Y:S01]  /*181a0*/  STL [R1+0x1998], R12 ;  /* 0x0019980c01007387 */ /* 0x0003e20000100800 */
[----:B0-----:R-:W-:-:S05]  /*181b0*/  LEA R16, P2, R6, R22, 0x1 ;  /* 0x0000001606107211 */ /* 0x001fca00078408ff */
[----:B------:R-:W-:Y:S01]  /*181c0*/  STL [R1+0x19d4], R16 ;  /* 0x0019d41001007387 */ /* 0x000fe20000100800 */
[----:B-1----:R-:W-:-:S03]  /*181d0*/  LEA.HI.X.SX32 R12, R2, R14, 0x1, P1 ;  /* 0x0000000e020c7211 */ /* 0x002fc600008f0eff */
[----:B------:R-:W4:Y:S04]  /*181e0*/  LDL.LU R2, [R1+0x94] ;  /* 0x0000940001027983 */ /* 0x000f280000300800 */
[----:B------:R0:W-:Y:S02]  /*181f0*/  STL [R1+0x19a0], R12 ;  /* 0x0019a00c01007387 */ /* 0x0001e40000100800 */
[----:B0-----:R-:W-:Y:S02]  /*18200*/  LEA.HI.X.SX32 R12, R28, R14, 0x1, P0 ;  /* 0x0000000e1c0c7211 */ /* 0x001fe400000f0eff */
[----:B------:R-:W-:-:S05]  /*18210*/  LEA R16, P1, R5, R22, 0x1 ;  /* 0x0000001605107211 */ /* 0x000fca00078208ff */
[----:B------:R-:W-:Y:S04]  /*18220*/  STL [R1+0x19dc], R16 ;  /* 0x0019dc1001007387 */ /* 0x000fe80000100800 */
[----:B------:R-:W4:Y:S04]  /*18230*/  LDL.LU R28, [R1+0x8c] ;  /* 0x00008c00011c7983 */ /* 0x000f280000300800 */
        /* <DEDUP_REMOVED lines=10> */
[----:B------:R0:W-:Y:S04]  /*182e0*/  STL [R1+0x19b8], R12 ;  /* 0x0019b80c01007387 */ /* 0x0001e80000100800 */
[----:B0-----:R-:W4:Y:S01]  /*182f0*/  LDL.LU R12, [R1+0x80] ;  /* 0x00008000010c7983 */ /* 0x001f220000300800 */
[-C--:B------:R-:W-:Y:S02]  /*18300*/  LEA.HI.X.SX32 R16, R11, R14.reuse, 0x1, P5 ;  /* 0x0000000e0b107211 */ /* 0x080fe400028f0eff */
[----:B------:R-:W-:-:S02]  /*18310*/  LEA.HI.X.SX32 R8, R8, R14, 0x1, P3 ;  /* 0x0000000e08087211 */ /* 0x000fc400018f0eff */
[----:B------:R-:W-:Y:S02]  /*18320*/  LEA.HI.X.SX32 R6, R6, R14, 0x1, P2 ;  /* 0x0000000e06067211 */ /* 0x000fe400010f0eff */
[----:B--2---:R-:W-:-:S05]  /*18330*/  LEA R20, P6, R23, R22, 0x1 ;  /* 0x0000001617147211 */ /* 0x004fca00078c08ff */
[----:B------:R-:W-:Y:S04]  /*18340*/  STL [R1+0x19f4], R20 ;  /* 0x0019f41401007387 */ /* 0x000fe80000100800 */
[----:B------:R-:W-:Y:S04]  /*18350*/  STL [R1+0x19c0], R16 ;  /* 0x0019c01001007387 */ /* 0x000fe80000100800 */
[----:B------:R-:W2:Y:S01]  /*18360*/  LDL.LU R24, [R1+0x7c] ;  /* 0x00007c0001187983 */ /* 0x000ea20000300800 */
[----:B---3--:R-:W-:-:S05]  /*18370*/  LEA R11, P5, R21, R22, 0x1 ;  /* 0x00000016150b7211 */ /* 0x008fca00078a08ff */
[----:B------:R4:W-:Y:S04]  /*18380*/  STL [R1+0x19fc], R11 ;  /* 0x0019fc0b01007387 */ /* 0x0009e80000100800 */
[----:B------:R0:W-:Y:S01]  /*18390*/  STL [R1+0x19c8], R8 ;  /* 0x0019c80801007387 */ /* 0x0001e20000100800 */
[----:B----4-:R-:W-:-:S05]  /*183a0*/  LEA R11, P3, R19, R22, 0x1 ;  /* 0x00000016130b7211 */ /* 0x010fca00078608ff */
[----:B------:R-:W-:Y:S04]  /*183b0*/  STL [R1+0x1a04], R11 ;  /* 0x001a040b01007387 */ /* 0x000fe80000100800 */
[----:B------:R-:W3:Y:S04]  /*183c0*/  LDL.LU R20, [R1+0x6c] ;  /* 0x00006c0001147983 */ /* 0x000ee80000300800 */
[----:B------:R1:W-:Y:S01]  /*183d0*/  STL [R1+0x19d0], R6 ;  /* 0x0019d00601007387 */ /* 0x0003e20000100800 */
[----:B0-----:R-:W-:Y:S02]  /*183e0*/  LEA R8, P2, R17, R22, 0x1 ;  /* 0x0000001611087211 */ /* 0x001fe400078408ff */
[----:B-1----:R-:W-:-:S03]  /*183f0*/  LEA.HI.X.SX32 R6, R5, R14, 0x1, P1 ;  /* 0x0000000e05067211 */ /* 0x002fc600008f0eff */
[----:B------:R-:W-:Y:S04]  /*18400*/  STL [R1+0x1a0c], R8 ;  /* 0x001a0c0801007387 */ /* 0x000fe80000100800 */
[----:B------:R0:W-:Y:S04]  /*18410*/  STL [R1+0x19d8], R6 ;  /* 0x0019d80601007387 */ /* 0x0001e80000100800 */
[----:B------:R-:W4:Y:S01]  /*18420*/  LDL.LU R16, [R1+0x64] ;  /* 0x0000640001107983 */ /* 0x000f220000300800 */
[----:B------:R-:W-:Y:S02]  /*18430*/  LEA.HI.X.SX32 R4, R4, R14, 0x1, P0 ;  /* 0x0000000e04047211 */ /* 0x000fe400000f0eff */
[----:B------:R-:W-:-:S05]  /*18440*/  LEA R5, P1, R15, R22, 0x1 ;  /* 0x000000160f057211 */ /* 0x000fca00078208ff */
[----:B------:R1:W-:Y:S04]  /*18450*/  STL [R1+0x1a14], R5 ;  /* 0x001a140501007387 */ /* 0x0003e80000100800 */
[----:B------:R-:W-:Y:S01]  /*18460*/  STL [R1+0x19e0], R4 ;  /* 0x0019e00401007387 */ /* 0x000fe20000100800 */
[----:B0-----:R-:W-:-:S05]  /*18470*/  LEA R6, P0, R13, R22, 0x1 ;  /* 0x000000160d067211 */ /* 0x001fca00078008ff */
[----:B------:R0:W-:Y:S04]  /*18480*/  STL [R1+0x1a1c], R6 ;  /* 0x001a1c0601007387 */ /* 0x0001e80000100800 */
[----:B------:R-:W4:Y:S01]  /*18490*/  LDL.LU R11, [R1+0x60] ;  /* 0x00006000010b7983 */ /* 0x000f220000300800 */
[-C--:B-1----:R-:W-:Y:S02]  /*184a0*/  LEA.HI.X.SX32 R5, R18, R14.reuse, 0x1, P4 ;  /* 0x0000000e12057211 */ /* 0x082fe400020f0eff */
[----:B0-----:R-:W-:-:S03]  /*184b0*/  LEA.HI.X.SX32 R6, R23, R14, 0x1, P6 ;  /* 0x0000000e17067211 */ /* 0x001fc600030f0eff */
[----:B------:R-:W-:Y:S01]  /*184c0*/  STL [R1+0x19e8], R5 ;  /* 0x0019e80501007387 */ /* 0x000fe20000100800 */
[----:B------:R-:W-:-:S05]  /*184d0*/  LEA R4, P4, R10, R22, 0x1 ;  /* 0x000000160a047211 */ /* 0x000fca00078808ff */
[----:B------:R0:W-:Y:S04]  /*184e0*/  STL [R1+0x1a24], R4 ;  /* 0x001a240401007387 */ /* 0x0001e80000100800 */
[----:B------:R1:W-:Y:S04]  /*184f0*/  STL [R1+0x19f0], R6 ;  /* 0x0019f00601007387 */ /* 0x0003e80000100800 */
[----:B------:R-:W4:Y:S01]  /*18500*/  LDL.LU R8, [R1+0x5c] ;  /* 0x00005c0001087983 */ /* 0x000f220000300800 */
[----:B0-----:R-:W-:Y:S02]  /*18510*/  LEA.HI.X.SX32 R4, R21, R14, 0x1, P5 ;  /* 0x0000000e15047211 */ /* 0x001fe400028f0eff */
[----:B------:R-:W-:-:S05]  /*18520*/  LEA R5, P6, R9, R22, 0x1 ;  /* 0x0000001609057211 */ /* 0x000fca00078c08ff */
[----:B------:R0:W-:Y:S04]  /*18530*/  STL [R1+0x1a2c], R5 ;  /* 0x001a2c0501007387 */ /* 0x0001e80000100800 */
[----:B------:R-:W-:Y:S01]  /*18540*/  STL [R1+0x19f8], R4 ;  /* 0x0019f80401007387 */ /* 0x000fe20000100800 */
[----:B-1----:R-:W-:-:S05]  /*18550*/  LEA R6, P5, R2, R22, 0x1 ;  /* 0x0000001602067211 */ /* 0x002fca00078a08ff */
[----:B------:R1:W-:Y:S01]  /*18560*/  STL [R1+0x1a34], R6 ;  /* 0x001a340601007387 */ /* 0x0003e20000100800 */
[----:B0-----:R-:W-:-:S03]  /*18570*/  LEA.HI.X.SX32 R5, R19, R14, 0x1, P3 ;  /* 0x0000000e13057211 */ /* 0x001fc600018f0eff */
[----:B-1----:R-:W4:Y:S04]  /*18580*/  LDL.LU R6, [R1+0x58] ;  /* 0x0000580001067983 */ /* 0x002f280000300800 */
[----:B------:R0:W-:Y:S02]  /*18590*/  STL [R1+0x1a00], R5 ;  /* 0x001a000501007387 */ /* 0x0001e40000100800 */
[----:B0-----:R-:W-:Y:S02]  /*185a0*/  LEA.HI.X.SX32 R5, R17, R14, 0x1, P2 ;  /* 0x0000000e11057211 */ /* 0x001fe400010f0eff */
[----:B------:R-:W-:-:S05]  /*185b0*/  LEA R4, P3, R28, R22, 0x1 ;  /* 0x000000161c047211 */ /* 0x000fca00078608ff */
[----:B------:R-:W-:Y:S04]  /*185c0*/  STL [R1+0x1a3c], R4 ;  /* 0x001a3c0401007387 */ /* 0x000fe80000100800 */
[----:B------:R0:W-:Y:S04]  /*185d0*/  STL [R1+0x1a08], R5 ;  /* 0x001a080501007387 */ /* 0x0001e80000100800 */
[----:B0-----:R-:W4:Y:S01]  /*185e0*/  LDL.LU R5, [R1+0x54] ;  /* 0x0000540001057983 */ /* 0x001f220000300800 */
[----:B------:R-:W-:Y:S02]  /*185f0*/  LEA R4, P2, R3, R22, 0x1 ;  /* 0x0000001603047211 */ /* 0x000fe400078408ff */
[----:B------:R-:W-:-:S03]  /*18600*/  LEA.HI.X.SX32 R15, R15, R14, 0x1, P1 ;  /* 0x0000000e0f0f7211 */ /* 0x000fc600008f0eff */
[----:B------:R-:W-:Y:S04]  /*18610*/  STL [R1+0x1a44], R4 ;  /* 0x001a440401007387 */ /* 0x000fe80000100800 */
[----:B------:R0:W-:Y:S01]  /*18620*/  STL [R1+0x1a10], R15 ;  /* 0x001a100f01007387 */ /* 0x0001e20000100800 */
[-C--:B------:R-:W-:Y:S02]  /*18630*/  LEA.HI.X.SX32 R10, R10, R14.reuse, 0x1, P4 ;  /* 0x0000000e0a0a7211 */ /* 0x080fe400020f0eff */
[----:B0-----:R-:W-:Y:S02]  /*18640*/  LEA.HI.X.SX32 R15, R13, R14, 0x1, P0 ;  /* 0x0000000e0d0f7211 */ /* 0x001fe400000f0eff */
[----:B------:R-:W-:-:S05]  /*18650*/  LEA R4, P1, R7, R22, 0x1 ;  /* 0x0000001607047211 */ /* 0x000fca00078208ff */
[----:B------:R0:W-:Y:S04]  /*18660*/  STL [R1+0x1a4c], R4 ;  /* 0x001a4c0401007387 */ /* 0x0001e80000100800 */
[----:B0-----:R-:W4:Y:S01]  /*18670*/  LDL.LU R4, [R1+0x50] ;  /* 0x0000500001047983 */ /* 0x001f220000300800 */
[----:B------:R-:W-:-:S03]  /*18680*/  LEA R13, P0, R12, R22, 0x1 ;  /* 0x000000160c0d7211 */ /* 0x000fc600078008ff */
[----:B------:R-:W-:Y:S04]  /*18690*/  STL [R1+0x1a18], R15 ;  /* 0x001a180f01007387 */ /* 0x000fe80000100800 */
[----:B------:R-:W-:Y:S04]  /*186a0*/  STL [R1+0x1a54], R13 ;  /* 0x001a540d01007387 */ /* 0x000fe80000100800 */
[----:B------:R-:W4:Y:S04]  /*186b0*/  LDL.LU R18, [R1+0x48] ;  /* 0x0000480001127983 */ /* 0x000f280000300800 */
[----:B------:R0:W-:Y:S04]  /*186c0*/  STL [R1+0x1a20], R10 ;  /* 0x001a200a01007387 */ /* 0x0001e80000100800 */
[----:B------:R-:W4:Y:S01]  /*186d0*/  LDL.LU R23, [R1+0x44] ;  /* 0x0000440001177983 */ /* 0x000f220000300800 */
[----:B0-----:R-:W-:-:S02]  /*186e0*/  LEA.HI.X.SX32 R10, R9, R14, 0x1, P6 ;  /* 0x0000000e090a7211 */ /* 0x001fc400030f0eff */
[----:B--2---:R-:W-:-:S05]  /*186f0*/  LEA R13, P4, R24, R22, 0x1 ;  /* 0x00000016180d7211 */ /* 0x004fca00078808ff */
[----:B------:R-:W-:Y:S04]  /*18700*/  STL [R1+0x1a5c], R13 ;  /* 0x001a5c0d01007387 */ /* 0x000fe80000100800 */
[----:B------:R-:W2:Y:S04]  /*18710*/  LDL.LU R21, [R1+0x3c] ;  /* 0x00003c0001157983 */ /* 0x000ea80000300800 */
[----:B------:R-:W-:Y:S04]  /*18720*/  STL [R1+0x1a28], R10 ;  /* 0x001a280a01007387 */ /* 0x000fe80000100800 */
[----:B------:R-:W2:Y:S01]  /*18730*/  LDL.LU R19, [R1+0x38] ;  /* 0x0000380001137983 */ /* 0x000ea20000300800 */
[----:B------:R-:W-:-:S02]  /*18740*/  LEA.HI.X.SX32 R2, R2, R14, 0x1, P5 ;  /* 0x0000000e02027211 */ /* 0x000fc400028f0eff */
[----:B---3--:R-:W-:-:S05]  /*18750*/  LEA R9, P6, R20, R22, 0x1 ;  /* 0x0000001614097211 */ /* 0x008fca00078c08ff */
[----:B------:R4:W-:Y:S04]  /*18760*/  STL [R1+0x1a64], R9 ;  /* 0x001a640901007387 */ /* 0x0009e80000100800 */
[----:B------:R-:W3:Y:S04]  /*18770*/  LDL.LU R17, [R1+0x34] ;  /* 0x0000340001117983 */ /* 0x000ee80000300800 */
[----:B------:R0:W-:Y:S04]  /*18780*/  STL [R1+0x1a30], R2 ;  /* 0x001a300201007387 */ /* 0x0001e80000100800 */
[----:B------:R-:W3:Y:S01]  /*18790*/  LDL.LU R15, [R1+0x30] ;  /* 0x00003000010f7983 */ /* 0x000ee20000300800 */
[----:B----4-:R-:W-:-:S02]  /*187a0*/  LEA R9, P5, R16, R22, 0x1 ;  /* 0x0000001610097211 */ /* 0x010fc400078a08ff */
[----:B0-----:R-:W-:-:S03]  /*187b0*/  LEA.HI.X.SX32 R2, R28, R14, 0x1, P3 ;  /* 0x0000000e1c027211 */ /* 0x001fc600018f0eff */
[----:B------:R0:W-:Y:S04]  /*187c0*/  STL [R1+0x1a6c], R9 ;  /* 0x001a6c0901007387 */ /* 0x0001e80000100800 */
[----:B------:R-:W4:Y:S04]  /*187d0*/  LDL.LU R13, [R1+0x2c] ;  /* 0x00002c00010d7983 */ /* 0x000f280000300800 */
[----:B------:R1:W-:Y:S04]  /*187e0*/  STL [R1+0x1a38], R2 ;  /* 0x001a380201007387 */ /* 0x0003e80000100800 */
[----:B------:R-:W3:Y:S01]  /*187f0*/  LDL.LU R28, [R1+0x28] ;  /* 0x00002800011c7983 */ /* 0x000ee20000300800 */
[----:B0-----:R-:W-:-:S02]  /*18800*/  LEA R9, P3, R11, R22, 0x1 ;  /* 0x000000160b097211 */ /* 0x001fc400078608ff */
[----:B-1----:R-:W-:-:S03]  /*18810*/  LEA.HI.X.SX32 R2, R3, R14, 0x1, P2 ;  /* 0x0000000e03027211 */ /* 0x002fc600010f0eff */
[----:B------:R0:W-:Y:S04]  /*18820*/  STL [R1+0x1a74], R9 ;  /* 0x001a740901007387 */ /* 0x0001e80000100800 */
[----:B------:R-:W4:Y:S04]  /*18830*/  LDL.LU R3, [R1+0x24] ;  /* 0x0000240001037983 */ /* 0x000f280000300800 */
[----:B------:R1:W-:Y:S01]  /*18840*/  STL [R1+0x1a40], R2 ;  /* 0x001a400201007387 */ /* 0x0003e20000100800 */
[----:B0-----:R-:W-:-:S03]  /*18850*/  LEA.HI.X.SX32 R9, R7, R14, 0x1, P1 ;  /* 0x0000000e07097211 */ /* 0x001fc600008f0eff */
[----:B-1----:R-:W4:Y:S01]  /*18860*/  LDL.LU R2, [R1+0x20] ;  /* 0x0000200001027983 */ /* 0x002f220000300800 */
[----:B------:R-:W-:-:S05]  /*18870*/  LEA R10, P2, R8, R22, 0x1 ;  /* 0x00000016080a7211 */ /* 0x000fca00078408ff */
[----:B------:R0:W-:Y:S04]  /*18880*/  STL [R1+0x1a7c], R10 ;  /* 0x001a7c0a01007387 */ /* 0x0001e80000100800 */
[----:B------:R-:W4:Y:S04]  /*18890*/  LDL.LU R7, [R1+0x1c] ;  /* 0x00001c0001077983 */ /* 0x000f280000300800 */
[----:B------:R1:W-:Y:S01]  /*188a0*/  STL [R1+0x1a48], R9 ;  /* 0x001a480901007387 */ /* 0x0003e20000100800 */
[----:B0-----:R-:W-:-:S03]  /*188b0*/  LEA.HI.X.SX32 R10, R12, R14, 0x1, P0 ;  /* 0x0000000e0c0a7211 */ /* 0x001fc600000f0eff */
[----:B-1----:R-:W4:Y:S01]  /*188c0*/  LDL.LU R9, [R1+0x18] ;  /* 0x0000180001097983 */ /* 0x002f220000300800 */
[----:B------:R-:W-:-:S05]  /*188d0*/  LEA R26, P1, R6, R22, 0x1 ;  /* 0x00000016061a7211 */ /* 0x000fca00078208ff */
[----:B------:R-:W-:Y:S04]  /*188e0*/  STL [R1+0x1a84], R26 ;  /* 0x001a841a01007387 */ /* 0x000fe80000100800 */
[----:B------:R-:W4:Y:S04]  /*188f0*/  LDL.LU R12, [R1+0x14] ;  /* 0x00001400010c7983 */ /* 0x000f280000300800 */
[----:B------:R0:W-:Y:S04]  /*18900*/  STL [R1+0x1a50], R10 ;  /* 0x001a500a01007387 */ /* 0x0001e80000100800 */
[----:B0-----:R-:W4:Y:S01]  /*18910*/  LDL.LU R10, [R1+0x10] ;  /* 0x00001000010a7983 */ /* 0x001f220000300800 */
[----:B------:R-:W-:-:S05]  /*18920*/  LEA R26, P0, R5, R22, 0x1 ;  /* 0x00000016051a7211 */ /* 0x000fca00078008ff */
[----:B------:R0:W-:Y:S04]  /*18930*/  STL [R1+0x1a8c], R26 ;  /* 0x001a8c1a01007387 */ /* 0x0001e80000100800 */
[----:B0-----:R-:W4:Y:S01]  /*18940*/  LDL.LU R26, [R1+0xc] ;  /* 0x00000c00011a7983 */ /* 0x001f220000300800 */
[-C--:B------:R-:W-:Y:S02]  /*18950*/  LEA.HI.X.SX32 R24, R24, R14.reuse, 0x1, P4 ;  /* 0x0000000e18187211 */ /* 0x080fe400020f0eff */
[----:B------:R-:W-:-:S03]  /*18960*/  LEA.HI.X.SX32 R20, R20, R14, 0x1, P6 ;  /* 0x0000000e14147211 */ /* 0x000fc600030f0eff */
[----:B------:R0:W-:Y:S01]  /*18970*/  STL [R1+0x1a58], R24 ;  /* 0x001a581801007387 */ /* 0x0001e20000100800 */
[-C--:B------:R-:W-:Y:S02]  /*18980*/  LEA.HI.X.SX32 R16, R16, R14.reuse, 0x1, P5 ;  /* 0x0000000e10107211 */ /* 0x080fe400028f0eff */
[----:B------:R-:W-:Y:S02]  /*18990*/  LEA.HI.X.SX32 R11, R11, R14, 0x1, P3 ;  /* 0x0000000e0b0b7211 */ /* 0x000fe400018f0eff */
[----:B0-----:R-:W-:-:S05]  /*189a0*/  LEA R24, P4, R4, R22, 0x1 ;  /* 0x0000001604187211 */ /* 0x001fca00078808ff */
[----:B------:R0:W-:Y:S04]  /*189b0*/  STL [R1+0x1a94], R24 ;  /* 0x001a941801007387 */ /* 0x0001e80000100800 */
[----:B0-----:R-:W4:Y:S04]  /*189c0*/  LDL.LU R24, [R1+0x1c58] ;  /* 0x001c580001187983 */ /* 0x001f280000300800 */
[----:B------:R0:W-:Y:S02]  /*189d0*/  STL [R1+0x1a60], R20 ;  /* 0x001a601401007387 */ /* 0x0001e40000100800 */
[----:B0-----:R-:W-:-:S05]  /*189e0*/  LEA R20, P6, R18, R22, 0x1 ;  /* 0x0000001612147211 */ /* 0x001fca00078c08ff */
[----:B------:R0:W-:Y:S04]  /*189f0*/  STL [R1+0x1a9c], R20 ;  /* 0x001a9c1401007387 */ /* 0x0001e80000100800 */
[----:B0-----:R-:W4:Y:S04]  /*18a00*/  LDL.LU R20, [R1+0x1c54] ;  /* 0x001c540001147983 */ /* 0x001f280000300800 */
[----:B------:R0:W-:Y:S02]  /*18a10*/  STL [R1+0x1a68], R16 ;  /* 0x001a681001007387 */ /* 0x0001e40000100800 */
[----:B0-----:R-:W-:-:S05]  /*18a20*/  LEA R16, P5, R23, R22, 0x1 ;  /* 0x0000001617107211 */ /* 0x001fca00078a08ff */
[----:B------:R0:W-:Y:S01]  /*18a30*/  STL [R1+0x1aa4], R16 ;  /* 0x001aa41001007387 */ /* 0x0001e20000100800 */
[----:B------:R-:W-:-:S03]  /*18a40*/  LEA.HI.X.SX32 R8, R8, R14, 0x1, P2 ;  /* 0x0000000e08087211 */ /* 0x000fc600010f0eff */
[----:B0-----:R-:W4:Y:S04]  /*18a50*/  LDL.LU R16, [R1+0x1c50] ;  /* 0x001c500001107983 */ /* 0x001f280000300800 */
[----:B------:R2:W-:Y:S02]  /*18a60*/  STL [R1+0x1a70], R11 ;  /* 0x001a700b01007387 */ /* 0x0005e40000100800 */
[----:B--2---:R-:W-:-:S05]  /*18a70*/  LEA R11, P3, R21, R22, 0x1 ;  /* 0x00000016150b7211 */ /* 0x004fca00078608ff */
[----:B------:R0:W-:Y:S01]  /*18a80*/  STL [R1+0x1aac], R11 ;  /* 0x001aac0b01007387 */ /* 0x0001e20000100800 */
[----:B------:R-:W-:-:S03]  /*18a90*/  LEA.HI.X.SX32 R6, R6, R14, 0x1, P1 ;  /* 0x0000000e06067211 */ /* 0x000fc600008f0eff */
[----:B0-----:R-:W2:Y:S04]  /*18aa0*/  LDL.LU R11, [R1+0x1c4c] ;  /* 0x001c4c00010b7983 */ /* 0x001ea80000300800 */
[----:B------:R0:W-:Y:S02]  /*18ab0*/  STL [R1+0x1a78], R8 ;  /* 0x001a780801007387 */ /* 0x0001e40000100800 */
[----:B0-----:R-:W-:-:S05]  /*18ac0*/  LEA R8, P2, R19, R22, 0x1 ;  /* 0x0000001613087211 */ /* 0x001fca00078408ff */
[----:B------:R0:W-:Y:S01]  /*18ad0*/  STL [R1+0x1ab4], R8 ;  /* 0x001ab40801007387 */ /* 0x0001e20000100800 */
[----:B------:R-:W-:-:S03]  /*18ae0*/  LEA.HI.X.SX32 R5, R5, R14, 0x1, P0 ;  /* 0x0000000e05057211 */ /* 0x000fc600000f0eff */
[----:B0-----:R-:W2:Y:S04]  /*18af0*/  LDL.LU R8, [R1+0x1c48] ;  /* 0x001c480001087983 */ /* 0x001ea80000300800 */
[----:B------:R3:W-:Y:S02]  /*18b00*/  STL [R1+0x1a80], R6 ;  /* 0x001a800601007387 */ /* 0x0007e40000100800 */
[----:B---3--:R-:W-:-:S05]  /*18b10*/  LEA R6, P1, R17, R22, 0x1 ;  /* 0x0000001611067211 */ /* 0x008fca00078208ff */
[----:B------:R0:W-:Y:S01]  /*18b20*/  STL [R1+0x1abc], R6 ;  /* 0x001abc0601007387 */ /* 0x0001e20000100800 */
[----:B------:R-:W-:-:S03]  /*18b30*/  LEA.HI.X.SX32 R4, R4, R14, 0x1, P4 ;  /* 0x0000000e04047211 */ /* 0x000fc600020f0eff */
[----:B0-----:R-:W3:Y:S04]  /*18b40*/  LDL.LU R6, [R1+0x1c44] ;  /* 0x001c440001067983 */ /* 0x001ee80000300800 */
[----:B------:R0:W-:Y:S02]  /*18b50*/  STL [R1+0x1a88], R5 ;  /* 0x001a880501007387 */ /* 0x0001e40000100800 */
[----:B0-----:R-:W-:-:S05]  /*18b60*/  LEA R5, P0, R15, R22, 0x1 ;  /* 0x000000160f057211 */ /* 0x001fca00078008ff */
[----:B------:R0:W-:Y:S01]  /*18b70*/  STL [R1+0x1ac4], R5 ;  /* 0x001ac40501007387 */ /* 0x0001e20000100800 */
[----:B------:R-:W-:-:S03]  /*18b80*/  LEA.HI.X.SX32 R18, R18, R14, 0x1, P6 ;  /* 0x0000000e12127211 */ /* 0x000fc600030f0eff */
[----:B0-----:R-:W2:Y:S04]  /*18b90*/  LDL.LU R5, [R1+0x1c40] ;  /* 0x001c400001057983 */ /* 0x001ea80000300800 */
[----:B------:R4:W-:Y:S02]  /*18ba0*/  STL [R1+0x1a90], R4 ;  /* 0x001a900401007387 */ /* 0x0009e40000100800 */
[----:B----4-:R-:W-:-:S05]  /*18bb0*/  LEA R4, P4, R13, R22, 0x1 ;  /* 0x000000160d047211 */ /* 0x010fca00078808ff */
[----:B------:R0:W-:Y:S01]  /*18bc0*/  STL [R1+0x1acc], R4 ;  /* 0x001acc0401007387 */ /* 0x0001e20000100800 */
[----:B------:R-:W-:-:S03]  /*18bd0*/  LEA.HI.X.SX32 R23, R23, R14, 0x1, P5 ;  /* 0x0000000e17177211 */ /* 0x000fc600028f0eff */
[----:B0-----:R-:W4:Y:S04]  /*18be0*/  LDL.LU R4, [R1+0x1c3c] ;  /* 0x001c3c0001047983 */ /* 0x001f280000300800 */
[----:B------:R0:W-:Y:S02]  /*18bf0*/  STL [R1+0x1a98], R18 ;  /* 0x001a981201007387 */ /* 0x0001e40000100800 */
[----:B0-----:R-:W-:-:S05]  /*18c00*/  LEA R18, P6, R28, R22, 0x1 ;  /* 0x000000161c127211 */ /* 0x001fca00078c08ff */
        /* <DEDUP_REMOVED lines=30> */
[----:B------:R0:W-:Y:S04]  /*18df0*/  STL [R1+0x1b04], R13 ;  /* 0x001b040d01007387 */ /* 0x0001e80000100800 */
[----:B0-----:R-:W2:Y:S04]  /*18e00*/  LDL.LU R13, [R1+0x1c20] ;  /* 0x001c2000010d7983 */ /* 0x001ea80000300800 */
[----:B------:R0:W-:Y:S02]  /*18e10*/  STL [R1+0x1ad0], R28 ;  /* 0x001ad01c01007387 */ /* 0x0001e40000100800 */
[----:B0-----:R-:W-:-:S05]  /*18e20*/  LEA R28, P6, R26, R22, 0x1 ;  /* 0x000000161a1c7211 */ /* 0x001fca00078c08ff */
[----:B------:R0:W-:Y:S04]  /*18e30*/  STL [R1+0x1b0c], R28 ;  /* 0x001b0c1c01007387 */ /* 0x0001e80000100800 */
[----:B0-----:R-:W2:Y:S01]  /*18e40*/  LDL.LU R28, [R1+0x1c1c] ;  /* 0x001c1c00011c7983 */ /* 0x001ea20000300800 */
[----:B------:R-:W-:-:S05]  /*18e50*/  LEA.HI.X.SX32 R3, R3, R14, 0x1, P5 ;  /* 0x0000000e03037211 */ /* 0x000fca00028f0eff */
[----:B------:R2:W-:Y:S02]  /*18e60*/  STL [R1+0x1ad8], R3 ;  /* 0x001ad80301007387 */ /* 0x0005e40000100800 */
[----:B--2---:R-:W-:-:S05]  /*18e70*/  LEA R3, P5, R28, R22, 0x1 ;  /* 0x000000161c037211 */ /* 0x004fca00078a08ff */
        /* <DEDUP_REMOVED lines=28> */
[----:B------:R2:W-:Y:S01]  /*19040*/  STL [R1+0x1b08], R26 ;  /* 0x001b081a01007387 */ /* 0x0005e20000100800 */
[----:B------:R-:W-:Y:S01]  /*19050*/  LEA.HI.X.SX32 R7, R7, R14, 0x1, P1 ;  /* 0x0000000e07077211 */ /* 0x000fe200008f0eff */
[----:B------:R-:W-:Y:S02]  /*19060*/  IMAD R0, R0, c[0x0][0x190], RZ ;  /* 0x0000640000007a24 */ /* 0x000fe400078e02ff */
[----:B------:R-:W-:Y:S02]  /*19070*/  IMAD R29, R29, c[0x0][0x190], RZ ;  /* 0x000064001d1d7a24 */ /* 0x000fe400078e02ff */
[----:B------:R-:W-:Y:S02]  /*19080*/  IMAD R27, R27, c[0x0][0x190], RZ ;  /* 0x000064001b1b7a24 */ /* 0x000fe400078e02ff */
[----:B------:R-:W-:Y:S01]  /*19090*/  IMAD R25, R25, c[0x0][0x190], RZ ;  /* 0x0000640019197a24 */ /* 0x000fe200078e02ff */
[----:B--2---:R-:W-:-:S05]  /*190a0*/  LEA R26, P6, R10, R22, 0x1 ;  /* 0x000000160a1a7211 */ /* 0x004fca00078c08ff */
[----:B------:R0:W-:Y:S02]  /*190b0*/  STL [R1+0x1b44], R26 ;  /* 0x001b441a01007387 */ /* 0x0001e40000100800 */
[----:B0-----:R-:W-:Y:S02]  /*190c0*/  LEA.HI.X.SX32 R26, R28, R14, 0x1, P5 ;  /* 0x0000000e1c1a7211 */ /* 0x001fe400028f0eff */
[----:B------:R0:W5:Y:S04]  /*190d0*/  LDL.LU R28, [R1+0x1c00] ;  /* 0x001c0000011c7983 */ /* 0x0001680000300800 */
[----:B------:R1:W-:Y:S02]  /*190e0*/  STL [R1+0x1b10], R26 ;  /* 0x001b101a01007387 */ /* 0x0003e40000100800 */
[----:B-1----:R-:W-:-:S05]  /*190f0*/  LEA R26, P5, R13, R22, 0x1 ;  /* 0x000000160d1a7211 */ /* 0x002fca00078a08ff */
[----:B------:R1:W-:Y:S02]  /*19100*/  STL [R1+0x1b4c], R26 ;  /* 0x001b4c1a01007387 */ /* 0x0003e40000100800 */
[----:B-1----:R-:W-:Y:S02]  /*19110*/  LEA.HI.X.SX32 R26, R3, R14, 0x1, P3 ;  /* 0x0000000e031a7211 */ /* 0x002fe400018f0eff */
        /* <DEDUP_REMOVED lines=8> */
[----:B------:R1:W-:Y:S04]  /*191a0*/  STL [R1+0x1b54], R26 ;  /* 0x001b541a01007387 */ /* 0x0003e80000100800 */
[----:B------:R2:W-:Y:S01]  /*191b0*/  STL [R1+0x1b28], R7 ;  /* 0x001b280701007387 */ /* 0x0005e20000100800 */
[----:B-1----:R-:W-:Y:S02]  /*191c0*/  LEA R26, P1, R19, R22, 0x1 ;  /* 0x00000016131a7211 */ /* 0x002fe400078208ff */
[----:B--2---:R-:W-:-:S03]  /*191d0*/  LEA.HI.X.SX32 R7, R9, R14, 0x1, P0 ;  /* 0x0000000e09077211 */ /* 0x004fc600000f0eff */
[----:B------:R1:W-:Y:S01]  /*191e0*/  STL [R1+0x1b5c], R26 ;  /* 0x001b5c1a01007387 */ /* 0x0003e20000100800 */
[----:B------:R-:W-:-:S03]  /*191f0*/  LEA.HI.X.SX32 R9, R12, R14, 0x1, P4 ;  /* 0x0000000e0c097211 */ /* 0x000fc600020f0eff */
[----:B------:R2:W-:Y:S01]  /*19200*/  STL [R1+0x1b30], R7 ;  /* 0x001b300701007387 */ /* 0x0005e20000100800 */
[----:B------:R-:W-:Y:S02]  /*19210*/  LEA.HI.X.SX32 R10, R10, R14, 0x1, P6 ;  /* 0x0000000e0a0a7211 */ /* 0x000fe400030f0eff */
[-C--:B-1----:R-:W-:Y:S02]  /*19220*/  LEA R26, P0, R21, R22.reuse, 0x1 ;  /* 0x00000016151a7211 */ /* 0x082fe400078008ff */
[----:B--2---:R-:W-:-:S03]  /*19230*/  LEA R7, P4, R23, R22, 0x1 ;  /* 0x0000001617077211 */ /* 0x004fc600078808ff */
[----:B------:R-:W-:Y:S04]  /*19240*/  STL [R1+0x1b64], R26 ;  /* 0x001b641a01007387 */ /* 0x000fe80000100800 */
[----:B------:R1:W-:Y:S04]  /*19250*/  STL [R1+0x1b38], R9 ;  /* 0x001b380901007387 */ /* 0x0003e80000100800 */
[----:B------:R2:W-:Y:S01]  /*19260*/  STL [R1+0x1b6c], R7 ;  /* 0x001b6c0701007387 */ /* 0x0005e20000100800 */
[----:B-1----:R-:W-:-:S03]  /*19270*/  LEA R9, P6, R18, R22, 0x1 ;  /* 0x0000001612097211 */ /* 0x002fc600078c08ff */
[----:B------:R1:W-:Y:S01]  /*19280*/  STL [R1+0x1b40], R10 ;  /* 0x001b400a01007387 */ /* 0x0003e20000100800 */
[----:B--2---:R-:W-:-:S03]  /*19290*/  LEA.HI.X.SX32 R7, R13, R14, 0x1, P5 ;  /* 0x0000000e0d077211 */ /* 0x004fc600028f0eff */
[----:B------:R-:W2:Y:S04]  /*192a0*/  LDL R26, [R1+0x1bf4] ;  /* 0x001bf400011a7983 */ /* 0x000ea80000100800 */
[----:B------:R4:W-:Y:S01]  /*192b0*/  STL [R1+0x1b74], R9 ;  /* 0x001b740901007387 */ /* 0x0009e20000100800 */
[----:B-1----:R-:W-:-:S03]  /*192c0*/  LEA.HI.X.SX32 R10, R15, R14, 0x1, P3 ;  /* 0x0000000e0f0a7211 */ /* 0x002fc600018f0eff */
[----:B------:R1:W-:Y:S01]  /*192d0*/  STL [R1+0x1b48], R7 ;  /* 0x001b480701007387 */ /* 0x0003e20000100800 */
[-C--:B----4-:R-:W-:Y:S02]  /*192e0*/  LEA R9, P5, R4, R22.reuse, 0x1 ;  /* 0x0000001604097211 */ /* 0x090fe400078a08ff */
[----:B-1----:R-:W-:-:S03]  /*192f0*/  LEA R7, P3, R5, R22, 0x1 ;  /* 0x0000001605077211 */ /* 0x002fc600078608ff */
[----:B------:R1:W-:Y:S04]  /*19300*/  STL [R1+0x1b7c], R9 ;  /* 0x001b7c0901007387 */ /* 0x0003e80000100800 */
[----:B------:R3:W-:Y:S01]  /*19310*/  STL [R1+0x1bb8], R10 ;  /* 0x001bb80a01007387 */ /* 0x0007e20000100800 */
[----:B-1----:R-:W-:-:S03]  /*19320*/  LEA.HI.X.SX32 R9, R17, R14, 0x1, P2 ;  /* 0x0000000e11097211 */ /* 0x002fc600010f0eff */
[----:B------:R1:W-:Y:S01]  /*19330*/  STL [R1+0x1b84], R7 ;  /* 0x001b840701007387 */ /* 0x0003e20000100800 */
[----:B---3--:R-:W-:-:S03]  /*19340*/  LEA R10, P2, R6, R22, 0x1 ;  /* 0x00000016060a7211 */ /* 0x008fc600078408ff */
[----:B------:R3:W-:Y:S01]  /*19350*/  STL [R1+0x1b50], R9 ;  /* 0x001b500901007387 */ /* 0x0007e20000100800 */
[----:B-1----:R-:W-:-:S03]  /*19360*/  LEA.HI.X.SX32 R7, R19, R14, 0x1, P1 ;  /* 0x0000000e13077211 */ /* 0x002fc600008f0eff */
[----:B------:R1:W-:Y:S01]  /*19370*/  STL [R1+0x1b8c], R10 ;  /* 0x001b8c0a01007387 */ /* 0x0003e20000100800 */
[----:B---3--:R-:W-:-:S03]  /*19380*/  LEA R9, P1, R8, R22, 0x1 ;  /* 0x0000001608097211 */ /* 0x008fc600078208ff */
[----:B------:R3:W-:Y:S04]  /*19390*/  STL [R1+0x1b58], R7 ;  /* 0x001b580701007387 */ /* 0x0007e80000100800 */
[----:B------:R4:W-:Y:S01]  /*193a0*/  STL [R1+0x1b94], R9 ;  /* 0x001b940901007387 */ /* 0x0009e20000100800 */
[----:B-1----:R-:W-:Y:S02]  /*193b0*/  LEA.HI.X.SX32 R10, R21, R14, 0x1, P0 ;  /* 0x0000000e150a7211 */ /* 0x002fe400000f0eff */
[----:B---3--:R-:W-:-:S03]  /*193c0*/  LEA R7, P0, R11, R22, 0x1 ;  /* 0x000000160b077211 */ /* 0x008fc600078008ff */
[----:B------:R1:W-:Y:S01]  /*193d0*/  STL [R1+0x1b60], R10 ;  /* 0x001b600a01007387 */ /* 0x0003e20000100800 */
[----:B----4-:R-:W-:-:S03]  /*193e0*/  LEA.HI.X.SX32 R9, R23, R14, 0x1, P4 ;  /* 0x0000000e17097211 */ /* 0x010fc600020f0eff */
[----:B------:R3:W-:Y:S01]  /*193f0*/  STL [R1+0x1b9c], R7 ;  /* 0x001b9c0701007387 */ /* 0x0007e20000100800 */
[----:B------:R-:W-:-:S03]  /*19400*/  LEA.HI.X.SX32 R4, R4, R14, 0x1, P5 ;  /* 0x0000000e04047211 */ /* 0x000fc600028f0eff */
[----:B------:R4:W-:Y:S01]  /*19410*/  STL [R1+0x1b68], R9 ;  /* 0x001b680901007387 */ /* 0x0009e20000100800 */
[----:B-1----:R-:W-:Y:S02]  /*19420*/  LEA R10, P4, R16, R22, 0x1 ;  /* 0x00000016100a7211 */ /* 0x002fe400078808ff */
[----:B---3--:R-:W-:-:S03]  /*19430*/  LEA.HI.X.SX32 R7, R18, R14, 0x1, P6 ;  /* 0x0000000e12077211 */ /* 0x008fc600030f0eff */
[----:B------:R-:W-:Y:S01]  /*19440*/  STL [R1+0x1ba0], R10 ;  /* 0x001ba00a01007387 */ /* 0x000fe20000100800 */
[----:B----4-:R-:W-:-:S03]  /*19450*/  LEA R9, P6, R20, R22, 0x1 ;  /* 0x0000001614097211 */ /* 0x010fc600078c08ff */
[----:B------:R1:W-:Y:S01]  /*19460*/  STL [R1+0x1b70], R7 ;  /* 0x001b700701007387 */ /* 0x0003e20000100800 */
[----:B------:R-:W-:-:S03]  /*19470*/  LEA.HI.X.SX32 R5, R5, R14, 0x1, P3 ;  /* 0x0000000e05057211 */ /* 0x000fc600018f0eff */
[----:B------:R-:W-:Y:S04]  /*19480*/  STL [R1+0x1ba4], R9 ;  /* 0x001ba40901007387 */ /* 0x000fe80000100800 */
[----:B------:R3:W-:Y:S01]  /*19490*/  STL [R1+0x1b78], R4 ;  /* 0x001b780401007387 */ /* 0x0007e20000100800 */
[----:B-1----:R-:W-:Y:S02]  /*194a0*/  LEA R7, P5, R24, R22, 0x1 ;  /* 0x0000001618077211 */ /* 0x002fe400078a08ff */
[----:B------:R-:W-:-:S03]  /*194b0*/  LEA.HI.X.SX32 R6, R6, R14, 0x1, P2 ;  /* 0x0000000e06067211 */ /* 0x000fc600010f0eff */
[----:B------:R-:W-:Y:S01]  /*194c0*/  STL [R1+0x1ba8], R7 ;  /* 0x001ba80701007387 */ /* 0x000fe20000100800 */
[----:B---3--:R-:W-:-:S03]  /*194d0*/  LEA R4, P3, R0, R22, 0x1 ;  /* 0x0000001600047211 */ /* 0x008fc600078608ff */
[----:B------:R1:W-:Y:S04]  /*194e0*/  STL [R1+0x1b80], R5 ;  /* 0x001b800501007387 */ /* 0x0003e80000100800 */
[----:B------:R3:W-:Y:S01]  /*194f0*/  STL [R1+0x1bac], R4 ;  /* 0x001bac0401007387 */ /* 0x0007e20000100800 */
[----:B-1----:R-:W-:-:S03]  /*19500*/  LEA R5, P2, R29, R22, 0x1 ;  /* 0x000000161d057211 */ /* 0x002fc600078408ff */
[----:B------:R1:W-:Y:S01]  /*19510*/  STL [R1+0x1b88], R6 ;  /* 0x001b880601007387 */ /* 0x0003e20000100800 */
[----:B---3--:R-:W-:-:S03]  /*19520*/  LEA.HI.X.SX32 R4, R8, R14, 0x1, P1 ;  /* 0x0000000e08047211 */ /* 0x008fc600008f0eff */
[----:B------:R3:W-:Y:S04]  /*19530*/  STL [R1+0x1bb0], R5 ;  /* 0x001bb00501007387 */ /* 0x0007e80000100800 */
[----:B------:R4:W-:Y:S01]  /*19540*/  STL [R1+0x1b90], R4 ;  /* 0x001b900401007387 */ /* 0x0009e20000100800 */
[----:B-1----:R-:W-:Y:S02]  /*19550*/  LEA R6, P1, R27, R22, 0x1 ;  /* 0x000000161b067211 */ /* 0x002fe400078208ff */
[----:B---3--:R-:W-:-:S03]  /*19560*/  LEA.HI.X.SX32 R5, R11, R14, 0x1, P0 ;  /* 0x0000000e0b057211 */ /* 0x008fc600000f0eff */
[----:B------:R1:W-:Y:S01]  /*19570*/  STL [R1+0x1bb4], R6 ;  /* 0x001bb40601007387 */ /* 0x0003e20000100800 */
[----:B----4-:R-:W-:-:S03]  /*19580*/  LEA R4, P0, R25, R22, 0x1 ;  /* 0x0000001619047211 */ /* 0x010fc600078008ff */
[----:B------:R3:W-:Y:S01]  /*19590*/  STL [R1+0x1b98], R5 ;  /* 0x001b980501007387 */ /* 0x0007e20000100800 */
[----:B------:R-:W-:-:S03]  /*195a0*/  LEA.HI.X.SX32 R0, R0, R14, 0x1, P3 ;  /* 0x0000000e00007211 */ /* 0x000fc600018f0eff */
[----:B------:R4:W-:Y:S01]  /*195b0*/  STL [R1+0x13dc], R4 ;  /* 0x0013dc0401007387 */ /* 0x0009e20000100800 */
[-C--:B-1----:R-:W-:Y:S02]  /*195c0*/  LEA.HI.X.SX32 R6, R16, R14.reuse, 0x1, P4 ;  /* 0x0000000e10067211 */ /* 0x082fe400020f0eff */
[----:B---3--:R-:W-:-:S03]  /*195d0*/  LEA.HI.X.SX32 R5, R20, R14, 0x1, P6 ;  /* 0x0000000e14057211 */ /* 0x008fc600030f0eff */
[----:B------:R-:W-:Y:S01]  /*195e0*/  STL [R1+0x13c4], R6 ;  /* 0x0013c40601007387 */ /* 0x000fe20000100800 */
[----:B----4-:R-:W-:-:S03]  /*195f0*/  LEA.HI.X.SX32 R4, R24, R14, 0x1, P5 ;  /* 0x0000000e18047211 */ /* 0x010fc600028f0eff */
[----:B------:R1:W-:Y:S04]  /*19600*/  STL [R1+0x13c8], R5 ;  /* 0x0013c80501007387 */ /* 0x0003e80000100800 */
[----:B------:R3:W-:Y:S04]  /*19610*/  STL [R1+0x13cc], R4 ;  /* 0x0013cc0401007387 */ /* 0x0007e80000100800 */
[----:B------:R4:W-:Y:S01]  /*19620*/  STL [R1+0x13d0], R0 ;  /* 0x0013d00001007387 */ /* 0x0009e20000100800 */
[-C--:B-1----:R-:W-:Y:S02]  /*19630*/  LEA.HI.X.SX32 R5, R29, R14.reuse, 0x1, P2 ;  /* 0x0000000e1d057211 */ /* 0x082fe400010f0eff */
[----:B---3--:R-:W-:-:S03]  /*19640*/  LEA.HI.X.SX32 R4, R27, R14, 0x1, P1 ;  /* 0x0000000e1b047211 */ /* 0x008fc600008f0eff */
[----:B------:R-:W-:Y:S01]  /*19650*/  STL [R1+0x13d4], R5 ;  /* 0x0013d40501007387 */ /* 0x000fe20000100800 */
[----:B----4-:R-:W-:-:S03]  /*19660*/  LEA.HI.X.SX32 R0, R25, R14, 0x1, P0 ;  /* 0x0000000e19007211 */ /* 0x010fc600000f0eff */
        /* <DEDUP_REMOVED lines=451> */
[----:B--2---:R-:W-:Y:S01]  /*1b2a0*/  ISETP.GE.AND P1, PT, R26, RZ, PT ;  /* 0x000000ff1a00720c */ /* 0x004fe20003f26270 */
[----:B-1----:R-:W-:Y:S01]  /*1b2b0*/  IMAD.MOV.U32 R4, RZ, RZ, c[0x0][0x188] ;  /* 0x00006200ff047624 */ /* 0x002fe200078e00ff */
[----:B------:R-:W-:Y:S01]  /*1b2c0*/  ISETP.NE.AND P0, PT, RZ, c[0x0][0x178], PT ;  /* 0x00005e00ff007a0c */ /* 0x000fe20003f05270 */
[----:B------:R-:W-:-:S02]  /*1b2d0*/  ULDC UR4, c[0x0][0x18c] ;  /* 0x0000630000047ab9 */ /* 0x000fc40000000800 */
[----:B-----5:R1:W-:Y:S01]  /*1b2e0*/  STL [R1+0x1c00], R2 ;  /* 0x001c000201007387 */ /* 0x0203e20000100800 */
[C---:B------:R-:W-:Y:S01]  /*1b2f0*/  IMAD R26, R4.reuse, 0x5b, RZ ;  /* 0x0000005b041a7824 */ /* 0x040fe200078e02ff */
[----:B------:R-:W-:Y:S01]  /*1b300*/  USHF.L.U32 UR4, UR4, 0x7, URZ ;  /* 0x0000000704047899 */ /* 0x000fe2000800063f */
[C---:B------:R-:W-:Y:S01]  /*1b310*/  IMAD R23, R4.reuse, 0x57, RZ ;  /* 0x0000005704177824 */ /* 0x040fe200078e02ff */
[----:B------:R2:W-:Y:S01]  /*1b320*/  STL [R1+0x1bfc], R3 ;  /* 0x001bfc0301007387 */ /* 0x0005e20000100800 */
[----:B------:R-:W-:-:S02]  /*1b330*/  IMAD R20, R4, 0x53, RZ ;  /* 0x0000005304147824 */ /* 0x000fc400078e02ff */
[C---:B------:R-:W-:Y:S01]  /*1b340*/  IMAD R29, R4.reuse, 0xa2, RZ ;  /* 0x000000a2041d7824 */ /* 0x040fe200078e02ff */
[----:B------:R-:W-:Y:S01]  /*1b350*/  STL [R1+0x1bf8], R28 ;  /* 0x001bf81c01007387 */ /* 0x000fe20000100800 */
[C---:B------:R-:W-:Y:S02]  /*1b360*/  IMAD R17, R4.reuse, 0x4f, RZ ;  /* 0x0000004f04117824 */ /* 0x040fe400078e02ff */
[C---:B-1----:R-:W-:Y:S02]  /*1b370*/  IMAD R2, R4.reuse, 0x63, RZ ;  /* 0x0000006304027824 */ /* 0x042fe400078e02ff */
[C---:B------:R-:W-:Y:S02]  /*1b380*/  IMAD.SHL.U32 R6, R4.reuse, 0x80, RZ ;  /* 0x0000008004067824 */ /* 0x040fe400078e00ff */
[C---:B--2---:R-:W-:Y:S01]  /*1b390*/  IMAD R3, R4.reuse, 0xa6, RZ ;  /* 0x000000a604037824 */ /* 0x044fe200078e02ff */
[----:B------:R1:W-:Y:S01]  /*1b3a0*/  STL [R1+0x1c04], R2 ;  /* 0x001c040201007387 */ /* 0x0003e20000100800 */
[----:B------:R-:W-:-:S02]  /*1b3b0*/  IMAD R27, R4, 0x9e, RZ ;  /* 0x0000009e041b7824 */ /* 0x000fc400078e02ff */
[C---:B------:R-:W-:Y:S01]  /*1b3c0*/  IMAD R25, R4.reuse, 0x9a, RZ ;  /* 0x0000009a04197824 */ /* 0x040fe200078e02ff */
[----:B------:R2:W-:Y:S01]  /*1b3d0*/  STL [R1+0x1c08], R26 ;  /* 0x001c081a01007387 */ /* 0x0005e20000100800 */
[C---:B------:R-:W-:Y:S02]  /*1b3e0*/  IMAD R14, R4.reuse, 0x4b, RZ ;  /* 0x0000004b040e7824 */ /* 0x040fe400078e02ff */
[C---:B------:R-:W-:Y:S01]  /*1b3f0*/  IMAD R24, R4.reuse, 0x96, RZ ;  /* 0x0000009604187824 */ /* 0x040fe200078e02ff */
[----:B------:R3:W-:Y:S01]  /*1b400*/  STL [R1+0x1c0c], R23 ;  /* 0x001c0c1701007387 */ /* 0x0007e20000100800 */
[C---:B------:R-:W-:Y:S02]  /*1b410*/  IMAD R22, R4.reuse, 0x92, RZ ;  /* 0x0000009204167824 */ /* 0x040fe400078e02ff */
[C---:B-1----:R-:W-:Y:S01]  /*1b420*/  IMAD R2, R4.reuse, 0xae, RZ ;  /* 0x000000ae04027824 */ /* 0x042fe200078e02ff */
[----:B------:R-:W3:Y:S01]  /*1b430*/  LDL.LU R28, [R1+0x410] ;  /* 0x00041000011c7983 */ /* 0x000ee20000300800 */
[----:B------:R-:W-:-:S02]  /*1b440*/  IMAD R11, R4, 0x47, RZ ;  /* 0x00000047040b7824 */ /* 0x000fc400078e02ff */
[C---:B------:R-:W-:Y:S01]  /*1b450*/  IMAD R21, R4.reuse, 0x8e, RZ ;  /* 0x0000008e04157824 */ /* 0x040fe200078e02ff */
[----:B0-----:R-:W4:Y:S01]  /*1b460*/  LDL.LU R0, [R1+0x40c] ;  /* 0x00040c0001007983 */ /* 0x001f220000300800 */
[C---:B--2---:R-:W-:Y:S02]  /*1b470*/  IMAD R26, R4.reuse, 0xf6, RZ ;  /* 0x000000f6041a7824 */ /* 0x044fe400078e02ff */
[C---:B------:R-:W-:Y:S02]  /*1b480*/  IMAD R19, R4.reuse, 0x8a, RZ ;  /* 0x0000008a04137824 */ /* 0x040fe400078e02ff */
[C---:B------:R-:W-:Y:S02]  /*1b490*/  IMAD R8, R4.reuse, 0x43, RZ ;  /* 0x0000004304087824 */ /* 0x040fe400078e02ff */
[C---:B------:R-:W-:Y:S02]  /*1b4a0*/  IMAD R18, R4.reuse, 0x86, RZ ;  /* 0x0000008604127824 */ /* 0x040fe400078e02ff */
[----:B------:R-:W-:-:S02]  /*1b4b0*/  IMAD R16, R4, 0x82, RZ ;  /* 0x0000008204107824 */ /* 0x000fc400078e02ff */
[C---:B------:R-:W-:Y:S02]  /*1b4c0*/  IMAD R15, R4.reuse, 0xfc, RZ ;  /* 0x000000fc040f7824 */ /* 0x040fe400078e02ff */
[C---:B------:R-:W-:Y:S02]  /*1b4d0*/  IMAD R13, R4.reuse, 0xf4, RZ ;  /* 0x000000f4040d7824 */ /* 0x040fe400078e02ff */
[C---:B------:R-:W-:Y:S02]  /*1b4e0*/  IMAD R12, R4.reuse, 0xec, RZ ;  /* 0x000000ec040c7824 */ /* 0x040fe400078e02ff */
[C---:B------:R-:W-:Y:S02]  /*1b4f0*/  IMAD R10, R4.reuse, 0xe4, RZ ;  /* 0x000000e4040a7824 */ /* 0x040fe400078e02ff */
[C---:B------:R-:W-:Y:S02]  /*1b500*/  IMAD R7, R4.reuse, 0xdc, RZ ;  /* 0x000000dc04077824 */ /* 0x040fe400078e02ff */
[----:B------:R-:W-:-:S02]  /*1b510*/  IMAD R9, R4, 0xd4, RZ ;  /* 0x000000d404097824 */ /* 0x000fc400078e02ff */
[----:B----4-:R-:W-:Y:S01]  /*1b520*/  @!P1 IMAD.MOV R0, RZ, RZ, -R0 ;  /* 0x000000ffff009224 */ /* 0x010fe200078e0a00 */
[----:B------:R-:W-:Y:S02]  /*1b530*/  @!P0 LOP3.LUT R0, RZ, c[0x0][0x178], RZ, 0x33, !PT ;  /* 0x00005e00ff008a12 */ /* 0x000fe400078e33ff */
[----:B---3--:R-:W-:-:S03]  /*1b540*/  SHF.R.S32.HI R23, RZ, 0x7, R28 ;  /* 0x00000007ff177819 */ /* 0x008fc6000001141c */
[----:B------:R-:W-:Y:S01]  /*1b550*/  IMAD R5, R0, c[0x0][0x184], RZ ;  /* 0x0000610000057a24 */ /* 0x000fe200078e02ff */
[----:B------:R-:W-:Y:S01]  /*1b560*/  SHF.R.S32.HI R0, RZ, 0x1f, R6 ;  /* 0x0000001fff007819 */ /* 0x000fe20000011406 */
[----:B------:R0:W-:Y:S03]  /*1b570*/  STL [R1+0x1bd4], R23 ;  /* 0x001bd41701007387 */ /* 0x0001e60000100800 */
[----:B------:R-:W-:Y:S01]  /*1b580*/  SHF.L.U64.HI R0, R6, 0x1, R0 ;  /* 0x0000000106007819 */ /* 0x000fe20000010200 */
[C---:B------:R-:W-:Y:S01]  /*1b590*/  IMAD R6, R4.reuse, 0xfe, RZ ;  /* 0x000000fe04067824 */ /* 0x040fe200078e02ff */
[----:B------:R-:W-:Y:S01]  /*1b5a0*/  LEA R28, P0, R5, c[0x0][0x160], 0x1 ;  /* 0x00005800051c7a11 */ /* 0x000fe200078008ff */
[----:B0-----:R-:W-:-:S03]  /*1b5b0*/  IMAD R23, R4, 0xfa, RZ ;  /* 0x000000fa04177824 */ /* 0x001fc600078e02ff */
[-C--:B------:R-:W-:Y:S02]  /*1b5c0*/  IADD3 R6, P2, R6, R28.reuse, RZ ;  /* 0x0000001c06067210 */ /* 0x080fe40007f5e0ff */
[-C--:B------:R-:W-:Y:S02]  /*1b5d0*/  IADD3 R26, P5, R26, R28.reuse, RZ ;  /* 0x0000001c1a1a7210 */ /* 0x080fe40007fbe0ff */
[----:B------:R-:W-:Y:S01]  /*1b5e0*/  IADD3 R23, P4, R23, R28, RZ ;  /* 0x0000001c17177210 */ /* 0x000fe20007f9e0ff */
[----:B------:R-:W-:Y:S04]  /*1b5f0*/  STL [R1+0xfc0], R28 ;  /* 0x000fc01c01007387 */ /* 0x000fe80000100800 */
[----:B------:R0:W-:Y:S04]  /*1b600*/  STL [R1+0xfd0], R6 ;  /* 0x000fd00601007387 */ /* 0x0001e80000100800 */
[----:B------:R1:W-:Y:S01]  /*1b610*/  STL [R1+0xfe0], R23 ;  /* 0x000fe01701007387 */ /* 0x0003e20000100800 */
[----:B------:R-:W-:-:S03]  /*1b620*/  LEA.HI.X.SX32 R5, R5, c[0x0][0x164], 0x1, P0 ;  /* 0x0000590005057a11 */ /* 0x000fc600000f0eff */
[----:B------:R2:W-:Y:S01]  /*1b630*/  STL [R1+0xff0], R26 ;  /* 0x000ff01a01007387 */ /* 0x0005e20000100800 */
[C---:B0-----:R-:W-:Y:S02]  /*1b640*/  IMAD R6, R4.reuse, 0xf2, RZ ;  /* 0x000000f204067824 */ /* 0x041fe400078e02ff */
[----:B-1----:R-:W-:-:S03]  /*1b650*/  IMAD R23, R4, 0xee, RZ ;  /* 0x000000ee04177824 */ /* 0x002fc600078e02ff */
[-C--:B------:R-:W-:Y:S01]  /*1b660*/  IADD3 R6, P6, R6, R28.reuse, RZ ;  /* 0x0000001c06067210 */ /* 0x080fe20007fde0ff */
[----:B--2---:R-:W-:Y:S01]  /*1b670*/  IMAD R26, R4, 0xea, RZ ;  /* 0x000000ea041a7824 */ /* 0x004fe200078e02ff */
[-C--:B------:R-:W-:Y:S01]  /*1b680*/  IADD3 R23, P0, R23, R28.reuse, RZ ;  /* 0x0000001c17177210 */ /* 0x080fe20007f1e0ff */
[----:B------:R-:W-:Y:S03]  /*1b690*/  STL [R1+0xfbc], R5 ;  /* 0x000fbc0501007387 */ /* 0x000fe60000100800 */
[----:B------:R-:W-:Y:S01]  /*1b6a0*/  IADD3 R26, P3, R26, R28, RZ ;  /* 0x0000001c1a1a7210 */ /* 0x000fe20007f7e0ff */
[----:B------:R0:W-:Y:S04]  /*1b6b0*/  STL [R1+0x1000], R6 ;  /* 0x0010000601007387 */ /* 0x0001e80000100800 */
[----:B------:R1:W-:Y:S04]  /*1b6c0*/  STL [R1+0x1010], R23 ;  /* 0x0010101701007387 */ /* 0x0003e80000100800 */
[----:B------:R2:W-:Y:S01]  /*1b6d0*/  STL [R1+0x1020], R26 ;  /* 0x0010201a01007387 */ /* 0x0005e20000100800 */
[----:B0-----:R-:W-:-:S02]  /*1b6e0*/  IMAD R6, R4, 0x7f, RZ ;  /* 0x0000007f04067824 */ /* 0x001fc400078e02ff */
[C---:B-1----:R-:W-:Y:S02]  /*1b6f0*/  IMAD R23, R4.reuse, 0xe2, RZ ;  /* 0x000000e204177824 */ /* 0x042fe400078e02ff */
[----:B--2---:R-:W-:Y:S02]  /*1b700*/  IMAD R26, R4, 0x7d, RZ ;  /* 0x0000007d041a7824 */ /* 0x004fe400078e02ff */
[----:B------:R-:W-:-:S04]  /*1b710*/  IMAD.MOV.U32 R4, RZ, RZ, c[0x0][0x188] ;  /* 0x00006200ff047624 */ /* 0x000fc800078e00ff */
[----:B------:R-:W-:Y:S01]  /*1b720*/  IMAD R4, R4, 0xe6, RZ ;  /* 0x000000e604047824 */ /* 0x000fe200078e02ff */
[----:B------:R-:W-:-:S04]  /*1b730*/  LEA.HI.X.SX32 R6, R6, R5, 0x1, P2 ;  /* 0x0000000506067211 */ /* 0x000fc800010f0eff */
[-C--:B------:R-:W-:Y:S02]  /*1b740*/  IADD3 R4, P1, R4, R28.reuse, RZ ;  /* 0x0000001c04047210 */ /* 0x080fe40007f3e0ff */
[----:B------:R-:W-:Y:S02]  /*1b750*/  IADD3 R23, P2, R23, R28, RZ ;  /* 0x0000001c17177210 */ /* 0x000fe40007f5e0ff */
[----:B------:R-:W-:Y:S01]  /*1b760*/  LEA.HI.X.SX32 R26, R26, R5, 0x1, P4 ;  /* 0x000000051a1a7211 */ /* 0x000fe200020f0eff */
[----:B------:R0:W-:Y:S04]  /*1b770*/  STL [R1+0x1030], R4 ;  /* 0x0010300401007387 */ /* 0x0001e80000100800 */
[----:B------:R1:W-:Y:S04]  /*1b780*/  STL [R1+0xfcc], R6 ;  /* 0x000fcc0601007387 */ /* 0x0003e80000100800 */
[----:B------:R2:W-:Y:S01]  /*1b790*/  STL [R1+0x1040], R23 ;  /* 0x0010401701007387 */ /* 0x0005e20000100800 */
[----:B0-----:R-:W-:-:S03]  /*1b7a0*/  IMAD.MOV.U32 R4, RZ, RZ, c[0x0][0x188] ;  /* 0x00006200ff047624 */ /* 0x001fc600078e00ff */
[----:B------:R0:W-:Y:S01]  /*1b7b0*/  STL [R1+0xfdc], R26 ;  /* 0x000fdc1a01007387 */ /* 0x0001e20000100800 */
[C---:B-1----:R-:W-:Y:S02]  /*1b7c0*/  IMAD R6, R4.reuse, 0x7b, RZ ;  /* 0x0000007b04067824 */ /* 0x042fe400078e02ff */
[C---:B--2---:R-:W-:Y:S02]  /*1b7d0*/  IMAD R23, R4.reuse, 0xda, RZ ;  /* 0x000000da04177824 */ /* 0x044fe400078e02ff */
[C---:B0-----:R-:W-:Y:S02]  /*1b7e0*/  IMAD R26, R4.reuse, 0x79, RZ ;  /* 0x00000079041a7824 */ /* 0x041fe400078e02ff */
        /* <DEDUP_REMOVED lines=54> */
[----:B------:R-:W-:-:S05]  /*1bb50*/  IADD3 R4, P5, R4, R28, RZ ;  /* 0x0000001c04047210 */ /* 0x000fca0007fbe0ff */
[----:B------:R-:W-:Y:S04]  /*1bb60*/  STL [R1+0x10d0], R4 ;  /* 0x0010d00401007387 */ /* 0x000fe80000100800 */
[----:B------:R0:W-:Y:S02]  /*1bb70*/  STL [R1+0x106c], R6 ;  /* 0x00106c0601007387 */ /* 0x0001e40000100800 */
[----:B0-----:R-:W-:Y:S02]  /*1bb80*/  IADD3 R6, P6, R23, R28, RZ ;  /* 0x0000001c17067210 */ /* 0x001fe40007fde0ff */
[----:B------:R-:W-:-:S03]  /*1bb90*/  LEA.HI.X.SX32 R23, R26, R5, 0x1, P0 ;  /* 0x000000051a177211 */ /* 0x000fc600000f0eff */
[----:B------:R-:W-:Y:S01]  /*1bba0*/  STL [R1+0x10e0], R6 ;  /* 0x0010e00601007387 */ /* 0x000fe20000100800 */
[----:B------:R-:W-:-:S03]  /*1bbb0*/  IMAD.MOV.U32 R26, RZ, RZ, c[0x0][0x188] ;  /* 0x00006200ff1a7624 */ /* 0x000fc600078e00ff */
[----:B------:R0:W-:Y:S01]  /*1bbc0*/  STL [R1+0x107c], R23 ;  /* 0x00107c1701007387 */ /* 0x0001e20000100800 */
[----:B------:R-:W-:Y:S02]  /*1bbd0*/  IMAD.MOV.U32 R4, RZ, RZ, c[0x0][0x188] ;  /* 0x00006200ff047624 */ /* 0x000fe400078e00ff */
[----:B------:R-:W-:Y:S02]  /*1bbe0*/  IMAD R26, R26, 0x67, RZ ;  /* 0x000000671a1a7824 */ /* 0x000fe400078e02ff */
[----:B0-----:R-:W-:-:S04]  /*1bbf0*/  IMAD.MOV.U32 R23, RZ, RZ, c[0x0][0x188] ;  /* 0x00006200ff177624 */ /* 0x001fc800078e00ff */
[----:B------:R-:W-:Y:S02]  /*1bc00*/  IMAD R23, R23, 0xb6, RZ ;  /* 0x000000b617177824 */ /* 0x000fe400078e02ff */
[C---:B------:R-:W-:Y:S02]  /*1bc10*/  IMAD R6, R4.reuse, 0x65, RZ ;  /* 0x0000006504067824 */ /* 0x040fe400078e02ff */
[----:B------:R-:W-:Y:S01]  /*1bc20*/  IMAD R4, R4, 0xb2, RZ ;  /* 0x000000b204047824 */ /* 0x000fe200078e02ff */
[-C--:B------:R-:W-:Y:S02]  /*1bc30*/  IADD3 R23, P0, R23, R28.reuse, RZ ;  /* 0x0000001c17177210 */ /* 0x080fe40007f1e0ff */
[-C--:B------:R-:W-:Y:S02]  /*1bc40*/  LEA.HI.X.SX32 R26, R26, R5.reuse, 0x1, P3 ;  /* 0x000000051a1a7211 */ /* 0x080fe400018f0eff */
[----:B------:R-:W-:Y:S01]  /*1bc50*/  IADD3 R4, P3, R4, R28, RZ ;  /* 0x0000001c04047210 */ /* 0x000fe20007f7e0ff */
[----:B------:R0:W-:Y:S01]  /*1bc60*/  STL [R1+0x10f0], R23 ;  /* 0x0010f01701007387 */ /* 0x0001e20000100800 */
[----:B------:R-:W-:-:S02]  /*1bc70*/  LEA.HI.X.SX32 R6, R6, R5, 0x1, P1 ;  /* 0x0000000506067211 */ /* 0x000fc400008f0eff */
[----:B------:R-:W-:Y:S01]  /*1bc80*/  IADD3 R2, P1, R2, R28, RZ ;  /* 0x0000001c02027210 */ /* 0x000fe20007f3e0ff */
[----:B0-----:R-:W2:Y:S04]  /*1bc90*/  LDL.LU R23, [R1+0x1c0c] ;  /* 0x001c0c0001177983 */ /* 0x001ea80000300800 */
[----:B------:R0:W-:Y:S04]  /*1bca0*/  STL [R1+0x108c], R26 ;  /* 0x00108c1a01007387 */ /* 0x0001e80000100800 */
[----:B0-----:R-:W3:Y:S04]  /*1bcb0*/  LDL.LU R26, [R1+0x1c08] ;  /* 0x001c0800011a7983 */ /* 0x001ee80000300800 */
[----:B------:R-:W-:Y:S04]  /*1bcc0*/  STL [R1+0x1100], R4 ;  /* 0x0011000401007387 */ /* 0x000fe80000100800 */
[----:B------:R-:W-:Y:S04]  /*1bcd0*/  STL [R1+0x109c], R6 ;  /* 0x00109c0601007387 */ /* 0x000fe80000100800 */
[----:B------:R0:W-:Y:S04]  /*1bce0*/  STL [R1+0x1110], R2 ;  /* 0x0011100201007387 */ /* 0x0001e80000100800 */
[----:B0-----:R-:W4:Y:S01]  /*1bcf0*/  LDL.LU R2, [R1+0x1c04] ;  /* 0x001c040001027983 */ /* 0x001f220000300800 */
[----:B------:R-:W-:-:S04]  /*1bd00*/  IMAD.MOV.U32 R4, RZ, RZ, c[0x0][0x188] ;  /* 0x00006200ff047624 */ /* 0x000fc800078e00ff */
[C---:B------:R-:W-:Y:S02]  /*1bd10*/  IMAD R6, R4.reuse, 0x61, RZ ;  /* 0x0000006104067824 */ /* 0x040fe400078e02ff */
[----:B------:R-:W-:-:S03]  /*1bd20*/  IMAD R4, R4, 0xaa, RZ ;  /* 0x000000aa04047824 */ /* 0x000fc600078e02ff */
[----:B------:R-:W-:Y:S02]  /*1bd30*/  LEA.HI.X.SX32 R6, R6, R5, 0x1, P4 ;  /* 0x0000000506067211 */ /* 0x000fe400020f0eff */
[----:B------:R-:W-:-:S04]  /*1bd40*/  IADD3 R3, P4, R3, R28, RZ ;  /* 0x0000001c03037210 */ /* 0x000fc80007f9e0ff */
[-C--:B------:R-:W-:Y:S02]  /*1bd50*/  LEA.HI.X.SX32 R20, R20, R5.reuse, 0x1, P4 ;  /* 0x0000000514147211 */ /* 0x080fe400020f0eff */
[-C--:B------:R-:W-:Y:S02]  /*1bd60*/  IADD3 R19, P4, R19, R28.reuse, RZ ;  /* 0x0000001c13137210 */ /* 0x080fe40007f9e0ff */
[----:B----4-:R-:W-:Y:S02]  /*1bd70*/  LEA.HI.X.SX32 R2, R2, R5, 0x1, P2 ;  /* 0x0000000502027211 */ /* 0x010fe400010f0eff */
[----:B------:R-:W-:-:S03]  /*1bd80*/  IADD3 R4, P2, R4, R28, RZ ;  /* 0x0000001c04047210 */ /* 0x000fc60007f5e0ff */
[----:B------:R0:W-:Y:S04]  /*1bd90*/  STL [R1+0x10ac], R2 ;  /* 0x0010ac0201007387 */ /* 0x0001e80000100800 */
[----:B0-----:R-:W4:Y:S04]  /*1bda0*/  LDL.LU R2, [R1+0x1c00] ;  /* 0x001c000001027983 */ /* 0x001f280000300800 */
[----:B------:R0:W-:Y:S04]  /*1bdb0*/  STL [R1+0x1120], R4 ;  /* 0x0011200401007387 */ /* 0x0001e80000100800 */
[----:B------:R1:W-:Y:S01]  /*1bdc0*/  STL [R1+0x10bc], R6 ;  /* 0x0010bc0601007387 */ /* 0x0003e20000100800 */
[----:B0-----:R-:W-:-:S04]  /*1bdd0*/  IMAD.MOV.U32 R4, RZ, RZ, c[0x0][0x188] ;  /* 0x00006200ff047624 */ /* 0x001fc800078e00ff */
[C---:B-1----:R-:W-:Y:S02]  /*1bde0*/  IMAD R6, R4.reuse, 0x5d, RZ ;  /* 0x0000005d04067824 */ /* 0x042fe400078e02ff */
[----:B------:R-:W-:Y:S01]  /*1bdf0*/  IMAD R4, R4, 0x5f, RZ ;  /* 0x0000005f04047824 */ /* 0x000fe200078e02ff */
[----:B------:R0:W-:Y:S04]  /*1be00*/  STL [R1+0x1130], R3 ;  /* 0x0011300301007387 */ /* 0x0001e80000100800 */
[-C--:B------:R-:W-:Y:S02]  /*1be10*/  LEA.HI.X.SX32 R4, R4, R5.reuse, 0x1, P5 ;  /* 0x0000000504047211 */ /* 0x080fe400028f0eff */
[----:B------:R-:W-:Y:S02]  /*1be20*/  IADD3 R29, P5, R29, R28, RZ ;  /* 0x0000001c1d1d7210 */ /* 0x000fe40007fbe0ff */
[----:B------:R-:W-:Y:S01]  /*1be30*/  LEA.HI.X.SX32 R6, R6, R5, 0x1, P6 ;  /* 0x0000000506067211 */ /* 0x000fe200030f0eff */
[----:B0-----:R-:W4:Y:S04]  /*1be40*/  LDL.LU R3, [R1+0x1bfc] ;  /* 0x001bfc0001037983 */ /* 0x001f280000300800 */
[----:B------:R0:W-:Y:S04]  /*1be50*/  STL [R1+0x10cc], R4 ;  /* 0x0010cc0401007387 */ /* 0x0001e80000100800 */
[----:B------:R-:W-:Y:S01]  /*1be60*/  STL [R1+0x1140], R29 ;  /* 0x0011401d01007387 */ /* 0x000fe20000100800 */
[----:B0-----:R-:W-:-:S03]  /*1be70*/  IMAD.MOV.U32 R4, RZ, RZ, c[0x0][0x188] ;  /* 0x00006200ff047624 */ /* 0x001fc600078e00ff */
[----:B------:R0:W-:Y:S01]  /*1be80*/  STL [R1+0x10dc], R6 ;  /* 0x0010dc0601007387 */ /* 0x0001e20000100800 */
[-C--:B------:R-:W-:Y:S02]  /*1be90*/  IADD3 R27, P6, R27, R28.reuse, RZ ;  /* 0x0000001c1b1b7210 */ /* 0x080fe40007fde0ff */
[-C--:B---3--:R-:W-:Y:S02]  /*1bea0*/  LEA.HI.X.SX32 R26, R26, R5.reuse, 0x1, P0 ;  /* 0x000000051a1a7211 */ /* 0x088fe400000f0eff */
[-C--:B------:R-:W-:Y:S01]  /*1beb0*/  IADD3 R25, P0, R25, R28.reuse, RZ ;  /* 0x0000001c19197210 */ /* 0x080fe20007f1e0ff */
[----:B0-----:R-:W-:Y:S01]  /*1bec0*/  IMAD R6, R4, 0x59, RZ ;  /* 0x0000005904067824 */ /* 0x001fe200078e02ff */
[----:B------:R-:W-:Y:S04]  /*1bed0*/  STL [R1+0x1150], R27 ;  /* 0x0011501b01007387 */ /* 0x000fe80000100800 */
[----:B------:R-:W-:Y:S01]  /*1bee0*/  LEA.HI.X.SX32 R6, R6, R5, 0x1, P3 ;  /* 0x0000000506067211 */ /* 0x000fe200018f0eff */
[----:B------:R-:W-:Y:S04]  /*1bef0*/  STL [R1+0x10ec], R26 ;  /* 0x0010ec1a01007387 */ /* 0x000fe80000100800 */
[----:B------:R-:W-:Y:S01]  /*1bf00*/  STL [R1+0x1160], R25 ;  /* 0x0011601901007387 */ /* 0x000fe20000100800 */
[----:B------:R-:W-:-:S03]  /*1bf10*/  IADD3 R24, P3, R24, R28, RZ ;  /* 0x0000001c18187210 */ /* 0x000fc60007f7e0ff */
[----:B------:R0:W-:Y:S01]  /*1bf20*/  STL [R1+0x10fc], R6 ;  /* 0x0010fc0601007387 */ /* 0x0001e20000100800 */
[-C--:B--2---:R-:W-:Y:S02]  /*1bf30*/  LEA.HI.X.SX32 R23, R23, R5.reuse, 0x1, P1 ;  /* 0x0000000517177211 */ /* 0x084fe400008f0eff */
[-C--:B------:R-:W-:Y:S01]  /*1bf40*/  IADD3 R22, P1, R22, R28.reuse, RZ ;  /* 0x0000001c16167210 */ /* 0x080fe20007f3e0ff */
[----:B0-----:R-:W-:Y:S01]  /*1bf50*/  IMAD R6, R4, 0x55, RZ ;  /* 0x0000005504067824 */ /* 0x001fe200078e02ff */
[----:B------:R-:W-:Y:S04]  /*1bf60*/  STL [R1+0x1170], R24 ;  /* 0x0011701801007387 */ /* 0x000fe80000100800 */
[----:B------:R-:W-:Y:S01]  /*1bf70*/  LEA.HI.X.SX32 R6, R6, R5, 0x1, P2 ;  /* 0x0000000506067211 */ /* 0x000fe200010f0eff */
[----:B------:R-:W-:Y:S04]  /*1bf80*/  STL [R1+0x110c], R23 ;  /* 0x00110c1701007387 */ /* 0x000fe80000100800 */
[----:B------:R-:W-:Y:S01]  /*1bf90*/  STL [R1+0x1180], R22 ;  /* 0x0011801601007387 */ /* 0x000fe20000100800 */
[----:B------:R-:W-:-:S03]  /*1bfa0*/  IADD3 R21, P2, R21, R28, RZ ;  /* 0x0000001c15157210 */ /* 0x000fc60007f5e0ff */
[----:B------:R0:W-:Y:S02]  /*1bfb0*/  STL [R1+0x111c], R6 ;  /* 0x00111c0601007387 */ /* 0x0001e40000100800 */
[----:B0-----:R-:W-:Y:S02]  /*1bfc0*/  IMAD R6, R4, 0x51, RZ ;  /* 0x0000005104067824 */ /* 0x001fe400078e02ff */
[----:B------:R-:W-:Y:S03]  /*1bfd0*/  STL [R1+0x1190], R21 ;  /* 0x0011901501007387 */ /* 0x000fe60000100800 */
[----:B------:R-:W-:Y:S01]  /*1bfe0*/  LEA.HI.X.SX32 R6, R6, R5, 0x1, P5 ;  /* 0x0000000506067211 */ /* 0x000fe200028f0eff */
[----:B------:R-:W-:Y:S04]  /*1bff0*/  STL [R1+0x112c], R20 ;  /* 0x00112c1401007387 */ /* 0x000fe80000100800 */
[----:B------:R-:W-:Y:S01]  /*1c000*/  STL [R1+0x11a0], R19 ;  /* 0x0011a01301007387 */ /* 0x000fe20000100800 */
[----:B------:R-:W-:-:S03]  /*1c010*/  IADD3 R18, P5, R18, R28, RZ ;  /* 0x0000001c12127210 */ /* 0x000fc60007fbe0ff */
[----:B------:R0:W-:Y:S01]  /*1c020*/  STL [R1+0x113c], R6 ;  /* 0x00113c0601007387 */ /* 0x0001e20000100800 */
[-C--:B------:R-:W-:Y:S02]  /*1c030*/  LEA.HI.X.SX32 R17, R17, R5.reuse, 0x1, P6 ;  /* 0x0000000511117211 */ /* 0x080fe400030f0eff */
        /* <DEDUP_REMOVED lines=21> */
[-C--:B------:R-:W-:Y:S02]  /*1c190*/  LEA.HI.X.SX32 R6, R6, R5.reuse, 0x1, P4 ;  /* 0x0000000506067211 */ /* 0x080fe400020f0eff */
[----:B------:R-:W-:Y:S01]  /*1c1a0*/  IADD3 R7, P4, R7, R28, RZ ;  /* 0x0000001c07077210 */ /* 0x000fe20007f9e0ff */
[----:B------:R-:W-:Y:S01]  /*1c1b0*/  STL [R1+0x118c], R11 ;  /* 0x00118c0b01007387 */ /* 0x000fe20000100800 */
[----:B------:R-:W-:-:S03]  /*1c1c0*/  LEA.HI.X.SX32 R8, R8, R5, 0x1, P5 ;  /* 0x0000000508087211 */ /* 0x000fc600028f0eff */
[----:B------:R-:W-:Y:S04]  /*1c1d0*/  STL [R1+0x1038], R10 ;  /* 0x0010380a01007387 */ /* 0x000fe80000100800 */
[----:B------:R0:W-:Y:S04]  /*1c1e0*/  STL [R1+0x119c], R6 ;  /* 0x00119c0601007387 */ /* 0x0001e80000100800 */
[----:B------:R1:W-:Y:S01]  /*1c1f0*/  STL [R1+0x1058], R7 ;  /* 0x0010580701007387 */ /* 0x0003e20000100800 */
[C---:B0-----:R-:W-:Y:S02]  /*1c200*/  IMAD R6, R4.reuse, 0x41, RZ ;  /* 0x0000004104067824 */ /* 0x041fe400078e02ff */
[----:B-1----:R-:W-:Y:S01]  /*1c210*/  IMAD R7, R4, 0x7e, RZ ;  /* 0x0000007e04077824 */ /* 0x002fe200078e02ff */
[----:B------:R0:W-:Y:S02]  /*1c220*/  STL [R1+0x11ac], R8 ;  /* 0x0011ac0801007387 */ /* 0x0001e40000100800 */
[----:B------:R-:W-:-:S02]  /*1c230*/  LEA.HI.X.SX32 R6, R6, R5, 0x1, P6 ;  /* 0x0000000506067211 */ /* 0x000fc400030f0eff */
[-C--:B------:R-:W-:Y:S02]  /*1c240*/  IADD3 R9, P6, R9, R28.reuse, RZ ;  /* 0x0000001c09097210 */ /* 0x080fe40007fde0ff */
[----:B0-----:R-:W-:-:S05]  /*1c250*/  IADD3 R8, P5, R7, R28, RZ ;  /* 0x0000001c07087210 */ /* 0x001fca0007fbe0ff */
[----:B------:R0:W-:Y:S04]  /*1c260*/  STL [R1+0x11d0], R8 ;  /* 0x0011d00801007387 */ /* 0x0001e80000100800 */
[----:B------:R-:W-:Y:S04]  /*1c270*/  STL [R1+0x11bc], R6 ;  /* 0x0011bc0601007387 */ /* 0x000fe80000100800 */
[----:B------:R1:W-:Y:S01]  /*1c280*/  STL [R1+0x1078], R9 ;  /* 0x0010780901007387 */ /* 0x0003e20000100800 */
[C---:B0-----:R-:W-:Y:S01]  /*1c290*/  IMAD R8, R4.reuse, 0x7a, RZ ;  /* 0x0000007a04087824 */ /* 0x041fe200078e02ff */
[----:B-1----:R-:W-:Y:S01]  /*1c2a0*/  LEA.HI.X.SX32 R9, R7, R5, 0x1, P0 ;  /* 0x0000000507097211 */ /* 0x002fe200000f0eff */
[----:B------:R-:W-:-:S02]  /*1c2b0*/  IMAD R7, R4, 0x3f, RZ ;  /* 0x0000003f04077824 */ /* 0x000fc400078e02ff */
[----:B------:R-:W-:Y:S02]  /*1c2c0*/  IMAD R6, R4, 0xcc, RZ ;  /* 0x000000cc04067824 */ /* 0x000fe400078e02ff */
[----:B------:R0:W-:Y:S01]  /*1c2d0*/  STL [R1+0xfd4], R9 ;  /* 0x000fd40901007387 */ /* 0x0001e20000100800 */
[-C--:B------:R-:W-:Y:S02]  /*1c2e0*/  LEA.HI.X.SX32 R7, R7, R5.reuse, 0x1, P5 ;  /* 0x0000000507077211 */ /* 0x080fe400028f0eff */
[-C--:B------:R-:W-:Y:S02]  /*1c2f0*/  IADD3 R6, P5, R6, R28.reuse, RZ ;  /* 0x0000001c06067210 */ /* 0x080fe40007fbe0ff */
[C---:B0-----:R-:W-:Y:S02]  /*1c300*/  IADD3 R9, P0, R8.reuse, R28, RZ ;  /* 0x0000001c08097210 */ /* 0x041fe40007f1e0ff */
[----:B------:R-:W-:-:S03]  /*1c310*/  LEA.HI.X.SX32 R8, R8, R5, 0x1, P3 ;  /* 0x0000000508087211 */ /* 0x000fc600018f0eff */
[----:B------:R0:W-:Y:S04]  /*1c320*/  STL [R1+0x11e0], R9 ;  /* 0x0011e00901007387 */ /* 0x0001e80000100800 */
[----:B------:R1:W-:Y:S01]  /*1c330*/  STL [R1+0x11cc], R7 ;  /* 0x0011cc0701007387 */ /* 0x0003e20000100800 */
[----:B0-----:R-:W-:-:S03]  /*1c340*/  IMAD R9, R4, 0x76, RZ ;  /* 0x0000007604097824 */ /* 0x001fc600078e02ff */
[----:B------:R0:W-:Y:S01]  /*1c350*/  STL [R1+0x1098], R6 ;  /* 0x0010980601007387 */ /* 0x0001e20000100800 */
[----:B-1----:R-:W-:-:S03]  /*1c360*/  IMAD R7, R4, 0x3d, RZ ;  /* 0x0000003d04077824 */ /* 0x002fc600078e02ff */
[----:B------:R1:W-:Y:S01]  /*1c370*/  STL [R1+0xff4], R8 ;  /* 0x000ff40801007387 */ /* 0x0003e20000100800 */
[C---:B0-----:R-:W-:Y:S01]  /*1c380*/  IMAD R6, R4.reuse, 0xc4, RZ ;  /* 0x000000c404067824 */ /* 0x041fe200078e02ff */
[----:B-1----:R-:W-:Y:S02]  /*1c390*/  IADD3 R8, P3, R9, R28, RZ ;  /* 0x0000001c09087210 */ /* 0x002fe40007f7e0ff */
[-C--:B------:R-:W-:Y:S01]  /*1c3a0*/  LEA.HI.X.SX32 R7, R7, R5.reuse, 0x1, P0 ;  /* 0x0000000507077211 */ /* 0x080fe200000f0eff */
[----:B------:R-:W-:Y:S02]  /*1c3b0*/  IMAD R10, R4, 0x72, RZ ;  /* 0x00000072040a7824 */ /* 0x000fe400078e02ff */
[----:B------:R0:W-:Y:S01]  /*1c3c0*/  STL [R1+0x11f0], R8 ;  /* 0x0011f00801007387 */ /* 0x0001e20000100800 */
[----:B------:R-:W-:-:S03]  /*1c3d0*/  LEA.HI.X.SX32 R9, R9, R5, 0x1, P1 ;  /* 0x0000000509097211 */ /* 0x000fc600008f0eff */
[----:B------:R1:W-:Y:S01]  /*1c3e0*/  STL [R1+0x11dc], R7 ;  /* 0x0011dc0701007387 */ /* 0x0003e20000100800 */
[-C--:B0-----:R-:W-:Y:S01]  /*1c3f0*/  IADD3 R8, P0, R6, R28.reuse, RZ ;  /* 0x0000001c06087210 */ /* 0x081fe20007f1e0ff */
[C---:B------:R-:W-:Y:S02]  /*1c400*/  IMAD R6, R4.reuse, 0xbc, RZ ;  /* 0x000000bc04067824 */ /* 0x040fe400078e02ff */
[----:B-1----:R-:W-:Y:S02]  /*1c410*/  IMAD R7, R4, 0x3b, RZ ;  /* 0x0000003b04077824 */ /* 0x002fe400078e02ff */
[----:B------:R0:W-:Y:S04]  /*1c420*/  STL [R1+0x10b8], R8 ;  /* 0x0010b80801007387 */ /* 0x0001e80000100800 */
[----:B------:R1:W-:Y:S01]  /*1c430*/  STL [R1+0x1014], R9 ;  /* 0x0010140901007387 */ /* 0x0003e20000100800 */
[----:B0-----:R-:W-:-:S02]  /*1c440*/  IADD3 R8, P1, R10, R28, RZ ;  /* 0x0000001c0a087210 */ /* 0x001fc40007f3e0ff */
[----:B-1----:R-:W-:-:S03]  /*1c450*/  LEA.HI.X.SX32 R9, R7, R5, 0x1, P3 ;  /* 0x0000000507097211 */ /* 0x002fc600018f0eff */
[----:B------:R0:W-:Y:S01]  /*1c460*/  STL [R1+0x1200], R8 ;  /* 0x0012000801007387 */ /* 0x0001e20000100800 */
[----:B------:R-:W-:-:S03]  /*1c470*/  IMAD R11, R4, 0x6e, RZ ;  /* 0x0000006e040b7824 */ /* 0x000fc600078e02ff */
[----:B------:R1:W-:Y:S01]  /*1c480*/  STL [R1+0x11ec], R9 ;  /* 0x0011ec0901007387 */ /* 0x0003e20000100800 */
[-C--:B0-----:R-:W-:Y:S01]  /*1c490*/  IADD3 R8, P3, R6, R28.reuse, RZ ;  /* 0x0000001c06087210 */ /* 0x081fe20007f7e0ff */
[C---:B------:R-:W-:Y:S02]  /*1c4a0*/  IMAD R7, R4.reuse, 0x39, RZ ;  /* 0x0000003904077824 */ /* 0x040fe400078e02ff */
[----:B------:R-:W-:Y:S02]  /*1c4b0*/  IMAD R6, R4, 0xb4, RZ ;  /* 0x000000b404067824 */ /* 0x000fe400078e02ff */
[----:B------:R0:W-:Y:S01]  /*1c4c0*/  STL [R1+0x10d8], R8 ;  /* 0x0010d80801007387 */ /* 0x0001e20000100800 */
[-C--:B-1----:R-:W-:Y:S02]  /*1c4d0*/  LEA.HI.X.SX32 R9, R7, R5.reuse, 0x1, P1 ;  /* 0x0000000507097211 */ /* 0x082fe400008f0eff */
[----:B0-----:R-:W-:Y:S02]  /*1c4e0*/  LEA.HI.X.SX32 R8, R10, R5, 0x1, P2 ;  /* 0x000000050a087211 */ /* 0x001fe400010f0eff */
[----:B------:R-:W-:-:S03]  /*1c4f0*/  IADD3 R10, P2, R11, R28, RZ ;  /* 0x0000001c0b0a7210 */ /* 0x000fc60007f5e0ff */
[----:B------:R0:W-:Y:S01]  /*1c500*/  STL [R1+0x1034], R8 ;  /* 0x0010340801007387 */ /* 0x0001e20000100800 */
[----:B------:R-:W-:-:S03]  /*1c510*/  IMAD R12, R4, 0x6a, RZ ;  /* 0x0000006a040c7824 */ /* 0x000fc600078e02ff */
[----:B------:R-:W-:Y:S01]  /*1c520*/  STL [R1+0x1210], R10 ;  /* 0x0012100a01007387 */ /* 0x000fe20000100800 */
[----:B0-----:R-:W-:-:S03]  /*1c530*/  IADD3 R8, P1, R6, R28, RZ ;  /* 0x0000001c06087210 */ /* 0x001fc60007f3e0ff */
[----:B------:R-:W-:Y:S01]  /*1c540*/  STL [R1+0x11fc], R9 ;  /* 0x0011fc0901007387 */ /* 0x000fe20000100800 */
[----:B------:R-:W-:-:S03]  /*1c550*/  IMAD R7, R4, 0x37, RZ ;  /* 0x0000003704077824 */ /* 0x000fc600078e02ff */
[----:B------:R0:W-:Y:S01]  /*1c560*/  STL [R1+0x10f8], R8 ;  /* 0x0010f80801007387 */ /* 0x0001e20000100800 */
[----:B------:R-:W-:Y:S01]  /*1c570*/  IMAD R6, R4, 0xac, RZ ;  /* 0x000000ac04067824 */ /* 0x000fe200078e02ff */
[-C--:B0-----:R-:W-:Y:S02]  /*1c580*/  LEA.HI.X.SX32 R8, R11, R5.reuse, 0x1, P4 ;  /* 0x000000050b087211 */ /* 0x081fe400020f0eff */
[----:B------:R-:W-:Y:S02]  /*1c590*/  IADD3 R10, P4, R12, R28, RZ ;  /* 0x0000001c0c0a7210 */ /* 0x000fe40007f9e0ff */
[----:B------:R-:W-:Y:S01]  /*1c5a0*/  LEA.HI.X.SX32 R9, R7, R5, 0x1, P2 ;  /* 0x0000000507097211 */ /* 0x000fe200010f0eff */
        /* <DEDUP_REMOVED lines=84> */
[C---:B------:R-:W-:Y:S02]  /*1caf0*/  IMAD R6, R4.reuse, 0xd8, RZ ;  /* 0x000000d804067824 */ /* 0x040fe400078e02ff */
[----:B------:R-:W-:Y:S01]  /*1cb00*/  IMAD R21, R4, 0x46, RZ ;  /* 0x0000004604157824 */ /* 0x000fe200078e02ff */
[-C--:B0-----:R-:W-:Y:S02]  /*1cb10*/  LEA.HI.X.SX32 R8, R19, R5.reuse, 0x1, P6 ;  /* 0x0000000513087211 */ /* 0x081fe400030f0eff */
[----:B------:R-:W-:Y:S02]  /*1cb20*/  IADD3 R10, P6, R20, R28, RZ ;  /* 0x0000001c140a7210 */ /* 0x000fe40007fde0ff */
[----:B------:R-:W-:Y:S01]  /*1cb30*/  LEA.HI.X.SX32 R9, R7, R5, 0x1, P4 ;  /* 0x0000000507097211 */ /* 0x000fe200020f0eff */
[----:B------:R0:W-:Y:S01]  /*1cb40*/  STL [R1+0x1154], R8 ;  /* 0x0011540801007387 */ /* 0x0001e20000100800 */
[----:B------:R-:W-:-:S03]  /*1cb50*/  IMAD R7, R4, 0x25, RZ ;  /* 0x0000002504077824 */ /* 0x000fc600078e02ff */
[----:B------:R1:W-:Y:S01]  /*1cb60*/  STL [R1+0x12a0], R10 ;  /* 0x0012a00a01007387 */ /* 0x0003e20000100800 */
[----:B0-----:R-:W-:-:S03]  /*1cb70*/  IADD3 R8, P4, R6, R28, RZ ;  /* 0x0000001c06087210 */ /* 0x001fc60007f9e0ff */
[----:B------:R0:W-:Y:S01]  /*1cb80*/  STL [R1+0x128c], R9 ;  /* 0x00128c0901007387 */ /* 0x0001e20000100800 */
[----:B------:R-:W-:Y:S01]  /*1cb90*/  IMAD R6, R4, 0xc8, RZ ;  /* 0x000000c804067824 */ /* 0x000fe200078e02ff */
[-C--:B-1----:R-:W-:Y:S02]  /*1cba0*/  LEA.HI.X.SX32 R10, R20, R5.reuse, 0x1, P5 ;  /* 0x00000005140a7211 */ /* 0x082fe400028f0eff */
[----:B------:R1:W-:Y:S01]  /*1cbb0*/  STL [R1+0x1068], R8 ;  /* 0x0010680801007387 */ /* 0x0003e20000100800 */
[----:B------:R-:W-:Y:S01]  /*1cbc0*/  IMAD R22, R4, 0x42, RZ ;  /* 0x0000004204167824 */ /* 0x000fe200078e02ff */
[----:B0-----:R-:W-:Y:S02]  /*1cbd0*/  IADD3 R9, P5, R21, R28, RZ ;  /* 0x0000001c15097210 */ /* 0x001fe40007fbe0ff */
[----:B------:R-:W-:Y:S01]  /*1cbe0*/  STL [R1+0x1174], R10 ;  /* 0x0011740a01007387 */ /* 0x000fe20000100800 */
[----:B-1----:R-:W-:-:S03]  /*1cbf0*/  LEA.HI.X.SX32 R8, R7, R5, 0x1, P6 ;  /* 0x0000000507087211 */ /* 0x002fc600030f0eff */
[----:B------:R-:W-:Y:S01]  /*1cc00*/  STL [R1+0x12b0], R9 ;  /* 0x0012b00901007387 */ /* 0x000fe20000100800 */
[-C--:B------:R-:W-:Y:S01]  /*1cc10*/  IADD3 R7, P6, R6, R28.reuse, RZ ;  /* 0x0000001c06077210 */ /* 0x080fe20007fde0ff */
[----:B------:R-:W-:Y:S02]  /*1cc20*/  IMAD R6, R4, 0x23, RZ ;  /* 0x0000002304067824 */ /* 0x000fe400078e02ff */
[----:B------:R0:W-:Y:S04]  /*1cc30*/  STL [R1+0x129c], R8 ;  /* 0x00129c0801007387 */ /* 0x0001e80000100800 */
[----:B------:R1:W-:Y:S01]  /*1cc40*/  STL [R1+0x10a8], R7 ;  /* 0x0010a80701007387 */ /* 0x0003e20000100800 */
[----:B0-----:R-:W-:Y:S02]  /*1cc50*/  LEA.HI.X.SX32 R8, R21, R5, 0x1, P0 ;  /* 0x0000000515087211 */ /* 0x001fe400000f0eff */
[----:B------:R-:W-:Y:S01]  /*1cc60*/  IADD3 R9, P0, R22, R28, RZ ;  /* 0x0000001c16097210 */ /* 0x000fe20007f1e0ff */
[----:B-1----:R-:W-:-:S02]  /*1cc70*/  IMAD R7, R4, 0xb8, RZ ;  /* 0x000000b804077824 */ /* 0x002fc400078e02ff */
[----:B------:R0:W-:Y:S01]  /*1cc80*/  STL [R1+0x1194], R8 ;  /* 0x0011940801007387 */ /* 0x0001e20000100800 */
[----:B------:R-:W-:-:S03]  /*1cc90*/  IMAD R23, R4, 0x7c, RZ ;  /* 0x0000007c04177824 */ /* 0x000fc600078e02ff */
[----:B------:R1:W-:Y:S01]  /*1cca0*/  STL [R1+0x12c0], R9 ;  /* 0x0012c00901007387 */ /* 0x0003e20000100800 */
[----:B------:R-:W-:Y:S01]  /*1ccb0*/  IMAD R24, R4, 0x3e, RZ ;  /* 0x0000003e04187824 */ /* 0x000fe200078e02ff */
[-C--:B0-----:R-:W-:Y:S01]  /*1ccc0*/  LEA.HI.X.SX32 R8, R6, R5.reuse, 0x1, P5 ;  /* 0x0000000506087211 */ /* 0x081fe200028f0eff */
[----:B------:R-:W-:Y:S01]  /*1ccd0*/  IMAD R6, R4, 0x21, RZ ;  /* 0x0000002104067824 */ /* 0x000fe200078e02ff */
[----:B-1----:R-:W-:Y:S02]  /*1cce0*/  IADD3 R9, P5, R7, R28, RZ ;  /* 0x0000001c07097210 */ /* 0x002fe40007fbe0ff */
[-C--:B------:R-:W-:Y:S01]  /*1ccf0*/  LEA.HI.X.SX32 R7, R22, R5.reuse, 0x1, P3 ;  /* 0x0000000516077211 */ /* 0x080fe200018f0eff */
[----:B------:R0:W-:Y:S01]  /*1cd00*/  STL [R1+0x12ac], R8 ;  /* 0x0012ac0801007387 */ /* 0x0001e20000100800 */
[----:B------:R-:W-:-:S03]  /*1cd10*/  LEA.HI.X.SX32 R6, R6, R5, 0x1, P0 ;  /* 0x0000000506067211 */ /* 0x000fc600000f0eff */
[----:B------:R1:W-:Y:S04]  /*1cd20*/  STL [R1+0x10e8], R9 ;  /* 0x0010e80901007387 */ /* 0x0003e80000100800 */
[----:B------:R2:W-:Y:S01]  /*1cd30*/  STL [R1+0x11b4], R7 ;  /* 0x0011b40701007387 */ /* 0x0005e20000100800 */
[-C--:B0-----:R-:W-:Y:S02]  /*1cd40*/  IADD3 R8, P3, R23, R28.reuse, RZ ;  /* 0x0000001c17087210 */ /* 0x081fe40007f7e0ff */
[----:B-1----:R-:W-:-:S03]  /*1cd50*/  IADD3 R9, P0, R24, R28, RZ ;  /* 0x0000001c18097210 */ /* 0x002fc60007f1e0ff */
[----:B------:R0:W-:Y:S01]  /*1cd60*/  STL [R1+0x11d8], R8 ;  /* 0x0011d80801007387 */ /* 0x0001e20000100800 */
[----:B--2---:R-:W-:-:S03]  /*1cd70*/  IMAD R7, R4, 0xa8, RZ ;  /* 0x000000a804077824 */ /* 0x004fc600078e02ff */
[----:B------:R1:W-:Y:S01]  /*1cd80*/  STL [R1+0x12bc], R6 ;  /* 0x0012bc0601007387 */ /* 0x0003e20000100800 */
[----:B------:R-:W-:-:S03]  /*1cd90*/  IMAD R25, R4, 0x74, RZ ;  /* 0x0000007404197824 */ /* 0x000fc600078e02ff */
[----:B------:R2:W-:Y:S01]  /*1cda0*/  STL [R1+0x12d0], R9 ;  /* 0x0012d00901007387 */ /* 0x0005e20000100800 */
[-C--:B0-----:R-:W-:Y:S01]  /*1cdb0*/  LEA.HI.X.SX32 R8, R23, R5.reuse, 0x1, P1 ;  /* 0x0000000517087211 */ /* 0x081fe200008f0eff */
[C---:B------:R-:W-:Y:S02]  /*1cdc0*/  IMAD R26, R4.reuse, 0x3a, RZ ;  /* 0x0000003a041a7824 */ /* 0x040fe400078e02ff */
[----:B-1----:R-:W-:Y:S01]  /*1cdd0*/  IMAD R6, R4, 0x1f, RZ ;  /* 0x0000001f04067824 */ /* 0x002fe200078e02ff */
[----:B--2---:R-:W-:Y:S02]  /*1cde0*/  IADD3 R9, P1, R7, R28, RZ ;  /* 0x0000001c07097210 */ /* 0x004fe40007f3e0ff */
[-C--:B------:R-:W-:Y:S01]  /*1cdf0*/  LEA.HI.X.SX32 R7, R24, R5.reuse, 0x1, P3 ;  /* 0x0000000518077211 */ /* 0x080fe200018f0eff */
[----:B------:R0:W-:Y:S01]  /*1ce00*/  STL [R1+0xfe4], R8 ;  /* 0x000fe40801007387 */ /* 0x0001e20000100800 */
[----:B------:R-:W-:-:S03]  /*1ce10*/  LEA.HI.X.SX32 R6, R6, R5, 0x1, P0 ;  /* 0x0000000506067211 */ /* 0x000fc600000f0eff */
[----:B------:R1:W-:Y:S04]  /*1ce20*/  STL [R1+0x1128], R9 ;  /* 0x0011280901007387 */ /* 0x0003e80000100800 */
[----:B------:R2:W-:Y:S01]  /*1ce30*/  STL [R1+0x11d4], R7 ;  /* 0x0011d40701007387 */ /* 0x0005e20000100800 */
[-C--:B0-----:R-:W-:Y:S01]  /*1ce40*/  IADD3 R8, P3, R25, R28.reuse, RZ ;  /* 0x0000001c19087210 */ /* 0x081fe20007f7e0ff */
[----:B------:R-:W-:Y:S01]  /*1ce50*/  IMAD R27, R4, 0x6c, RZ ;  /* 0x0000006c041b7824 */ /* 0x000fe200078e02ff */
[----:B-1----:R-:W-:-:S03]  /*1ce60*/  IADD3 R9, P0, R26, R28, RZ ;  /* 0x0000001c1a097210 */ /* 0x002fc60007f1e0ff */
[----:B------:R0:W-:Y:S01]  /*1ce70*/  STL [R1+0x11f8], R8 ;  /* 0x0011f80801007387 */ /* 0x0001e20000100800 */
[----:B--2---:R-:W-:-:S03]  /*1ce80*/  IMAD R7, R4, 0x98, RZ ;  /* 0x0000009804077824 */ /* 0x004fc600078e02ff */
[----:B------:R1:W-:Y:S01]  /*1ce90*/  STL [R1+0x12cc], R6 ;  /* 0x0012cc0601007387 */ /* 0x0003e20000100800 */
[C---:B------:R-:W-:Y:S01]  /*1cea0*/  IMAD R29, R4.reuse, 0x36, RZ ;  /* 0x00000036041d7824 */ /* 0x040fe200078e02ff */
[----:B0-----:R-:W-:Y:S02]  /*1ceb0*/  LEA.HI.X.SX32 R8, R25, R5, 0x1, P2 ;  /* 0x0000000519087211 */ /* 0x001fe400010f0eff */
[----:B------:R-:W-:Y:S01]  /*1cec0*/  IADD3 R7, P2, R7, R28, RZ ;  /* 0x0000001c07077210 */ /* 0x000fe20007f5e0ff */
[----:B------:R0:W-:Y:S01]  /*1ced0*/  STL [R1+0x12e0], R9 ;  /* 0x0012e00901007387 */ /* 0x0001e20000100800 */
[----:B-1----:R-:W-:-:S03]  /*1cee0*/  IMAD R6, R4, 0x1d, RZ ;  /* 0x0000001d04067824 */ /* 0x002fc600078e02ff */
[----:B------:R1:W-:Y:S04]  /*1cef0*/  STL [R1+0x1024], R8 ;  /* 0x0010240801007387 */ /* 0x0003e80000100800 */
[----:B------:R2:W-:Y:S01]  /*1cf00*/  STL [R1+0x1168], R7 ;  /* 0x0011680701007387 */ /* 0x0005e20000100800 */
[----:B0-----:R-:W-:Y:S02]  /*1cf10*/  LEA.HI.X.SX32 R9, R26, R5, 0x1, P3 ;  /* 0x000000051a097211 */ /* 0x001fe400018f0eff */
[----:B-1----:R-:W-:-:S03]  /*1cf20*/  IADD3 R8, P3, R27, R28, RZ ;  /* 0x0000001c1b087210 */ /* 0x002fc60007f7e0ff */
[----:B------:R0:W-:Y:S01]  /*1cf30*/  STL [R1+0x11f4], R9 ;  /* 0x0011f40901007387 */ /* 0x0001e20000100800 */
[----:B--2---:R-:W-:Y:S01]  /*1cf40*/  LEA.HI.X.SX32 R7, R6, R5, 0x1, P0 ;  /* 0x0000000506077211 */ /* 0x004fe200000f0eff */
[----:B------:R-:W-:Y:S02]  /*1cf50*/  IMAD R6, R4, 0x88, RZ ;  /* 0x0000008804067824 */ /* 0x000fe400078e02ff */
[----:B------:R1:W-:Y:S01]  /*1cf60*/  STL [R1+0x1218], R8 ;  /* 0x0012180801007387 */ /* 0x0003e20000100800 */
[----:B0-----:R-:W-:-:S03]  /*1cf70*/  IADD3 R9, P0, R29, R28, RZ ;  /* 0x0000001c1d097210 */ /* 0x001fc60007f1e0ff */
[----:B------:R0:W-:Y:S01]  /*1cf80*/  STL [R1+0x12dc], R7 ;  /* 0x0012dc0701007387 */ /* 0x0001e20000100800 */
[----:B-1----:R-:W-:-:S03]  /*1cf90*/  LEA.HI.X.SX32 R8, R27, R5, 0x1, P4 ;  /* 0x000000051b087211 */ /* 0x002fc600020f0eff */
[----:B------:R1:W-:Y:S01]  /*1cfa0*/  STL [R1+0x12f0], R9 ;  /* 0x0012f00901007387 */ /* 0x0003e20000100800 */
[-C--:B------:R-:W-:Y:S01]  /*1cfb0*/  LEA.HI.X.SX32 R11, R29, R5.reuse, 0x1, P3 ;  /* 0x000000051d0b7211 */ /* 0x080fe200018f0eff */
[----:B0-----:R-:W-:Y:S02]  /*1cfc0*/  IMAD R7, R4, 0x64, RZ ;  /* 0x0000006404077824 */ /* 0x001fe400078e02ff */
[----:B------:R0:W-:Y:S01]  /*1cfd0*/  STL [R1+0x1064], R8 ;  /* 0x0010640801007387 */ /* 0x0001e20000100800 */
[-C--:B-1----:R-:W-:Y:S01]  /*1cfe0*/  IADD3 R9, P4, R6, R28.reuse, RZ ;  /* 0x0000001c06097210 */ /* 0x082fe20007f9e0ff */
[C---:B------:R-:W-:Y:S01]  /*1cff0*/  IMAD R6, R4.reuse, 0x1b, RZ ;  /* 0x0000001b04067824 */ /* 0x040fe200078e02ff */
[-C--:B------:R-:W-:Y:S01]  /*1d000*/  IADD3 R10, P3, R7, R28.reuse, RZ ;  /* 0x0000001c070a7210 */ /* 0x080fe20007f7e0ff */
[----:B0-----:R-:W-:Y:S02]  /*1d010*/  IMAD R8, R4, 0x32, RZ ;  /* 0x0000003204087824 */ /* 0x001fe400078e02ff */
[----:B------:R0:W-:Y:S04]  /*1d020*/  STL [R1+0x11a8], R9 ;  /* 0x0011a80901007387 */ /* 0x0001e80000100800 */
[----:B------:R-:W-:Y:S04]  /*1d030*/  STL [R1+0x1214], R11 ;  /* 0x0012140b01007387 */ /* 0x000fe80000100800 */
[----:B------:R1:W-:Y:S01]  /*1d040*/  STL [R1+0x1238], R10 ;  /* 0x0012380a01007387 */ /* 0x0003e20000100800 */
[----:B0-----:R-:W-:Y:S01]  /*1d050*/  LEA.HI.X.SX32 R9, R6, R5, 0x1, P0 ;  /* 0x0000000506097211 */ /* 0x001fe200000f0eff */
[----:B------:R-:W-:Y:S01]  /*1d060*/  IMAD R6, R4, 0xf0, RZ ;  /* 0x000000f004067824 */ /* 0x000fe200078e02ff */
[----:B-1----:R-:W-:-:S03]  /*1d070*/  IADD3 R10, P0, R8, R28, RZ ;  /* 0x0000001c080a7210 */ /* 0x002fc60007f1e0ff */
[----:B------:R0:W-:Y:S04]  /*1d080*/  STL [R1+0x12ec], R9 ;  /* 0x0012ec0901007387 */ /* 0x0001e80000100800 */
[----:B------:R1:W-:Y:S01]  /*1d090*/  STL [R1+0x1300], R10 ;  /* 0x0013000a01007387 */ /* 0x0003e20000100800 */
[----:B0-----:R-:W-:Y:S01]  /*1d0a0*/  LEA.HI.X.SX32 R9, R7, R5, 0x1, P6 ;  /* 0x0000000507097211 */ /* 0x001fe200030f0eff */
[----:B------:R-:W-:Y:S01]  /*1d0b0*/  IMAD R7, R4, 0x5c, RZ ;  /* 0x0000005c04077824 */ /* 0x000fe200078e02ff */
[----:B-1----:R-:W-:-:S03]  /*1d0c0*/  IADD3 R10, P6, R6, R28, RZ ;  /* 0x0000001c060a7210 */ /* 0x002fc60007fde0ff */
[----:B------:R0:W-:Y:S01]  /*1d0d0*/  STL [R1+0x10a4], R9 ;  /* 0x0010a40901007387 */ /* 0x0001e20000100800 */
[-C--:B------:R-:W-:Y:S01]  /*1d0e0*/  LEA.HI.X.SX32 R11, R8, R5.reuse, 0x1, P3 ;  /* 0x00000005080b7211 */ /* 0x080fe200018f0eff */
[C---:B------:R-:W-:Y:S02]  /*1d0f0*/  IMAD R6, R4.reuse, 0x19, RZ ;  /* 0x0000001904067824 */ /* 0x040fe400078e02ff */
[----:B------:R1:W-:Y:S01]  /*1d100*/  STL [R1+0x1008], R10 ;  /* 0x0010080a01007387 */ /* 0x0003e20000100800 */
[----:B0-----:R-:W-:Y:S01]  /*1d110*/  IMAD R9, R4, 0x2e, RZ ;  /* 0x0000002e04097824 */ /* 0x001fe200078e02ff */
[----:B-1----:R-:W-:Y:S02]  /*1d120*/  IADD3 R10, P3, R7, R28, RZ ;  /* 0x0000001c070a7210 */ /* 0x002fe40007f7e0ff */
[----:B------:R-:W-:Y:S01]  /*1d130*/  STL [R1+0x1234], R11 ;  /* 0x0012340b01007387 */ /* 0x000fe20000100800 */
[----:B------:R-:W-:Y:S01]  /*1d140*/  LEA.HI.X.SX32 R8, R6, R5, 0x1, P0 ;  /* 0x0000000506087211 */ /* 0x000fe200000f0eff */
[----:B------:R-:W-:-:S02]  /*1d150*/  IMAD R6, R4, 0xd0, RZ ;  /* 0x000000d004067824 */ /* 0x000fc400078e02ff */
[----:B------:R0:W-:Y:S04]  /*1d160*/  STL [R1+0x1258], R10 ;  /* 0x0012580a01007387 */ /* 0x0001e80000100800 */
[----:B------:R1:W-:Y:S01]  /*1d170*/  STL [R1+0x12fc], R8 ;  /* 0x0012fc0801007387 */ /* 0x0003e20000100800 */
[----:B0-----:R-:W-:Y:S02]  /*1d180*/  IADD3 R10, P0, R9, R28, RZ ;  /* 0x0000001c090a7210 */ /* 0x001fe40007f1e0ff */
[----:B-1----:R-:W-:-:S03]  /*1d190*/  LEA.HI.X.SX32 R8, R7, R5, 0x1, P5 ;  /* 0x0000000507087211 */ /* 0x002fc600028f0eff */
[----:B------:R0:W-:Y:S01]  /*1d1a0*/  STL [R1+0x1310], R10 ;  /* 0x0013100a01007387 */ /* 0x0001e20000100800 */
[----:B------:R-:W-:Y:S01]  /*1d1b0*/  IMAD R7, R4, 0x54, RZ ;  /* 0x0000005404077824 */ /* 0x000fe200078e02ff */
[----:B------:R-:W-:Y:S02]  /*1d1c0*/  LEA.HI.X.SX32 R11, R9, R5, 0x1, P3 ;  /* 0x00000005090b7211 */ /* 0x000fe400018f0eff */
[----:B------:R1:W-:Y:S01]  /*1d1d0*/  STL [R1+0x10e4], R8 ;  /* 0x0010e40801007387 */ /* 0x0003e20000100800 */
[----:B0-----:R-:W-:Y:S01]  /*1d1e0*/  IADD3 R10, P5, R6, R28, RZ ;  /* 0x0000001c060a7210 */ /* 0x001fe20007fbe0ff */
[----:B------:R-:W-:-:S04]  /*1d1f0*/  IMAD R6, R4, 0x17, RZ ;  /* 0x0000001704067824 */ /* 0x000fc800078e02ff */
[----:B------:R0:W-:Y:S01]  /*1d200*/  STL [R1+0x1088], R10 ;  /* 0x0010880a01007387 */ /* 0x0001e20000100800 */
[----:B-1----:R-:W-:Y:S01]  /*1d210*/  IMAD R8, R4, 0x2a, RZ ;  /* 0x0000002a04087824 */ /* 0x002fe200078e02ff */
[----:B------:R-:W-:Y:S02]  /*1d220*/  LEA.HI.X.SX32 R9, R6, R5, 0x1, P0 ;  /* 0x0000000506097211 */ /* 0x000fe400000f0eff */
[----:B------:R-:W-:Y:S01]  /*1d230*/  STL [R1+0x1254], R11 ;  /* 0x0012540b01007387 */ /* 0x000fe20000100800 */
[----:B0-----:R-:W-:Y:S01]  /*1d240*/  IADD3 R10, P3, R7, R28, RZ ;  /* 0x0000001c070a7210 */ /* 0x001fe20007f7e0ff */
[----:B------:R-:W-:-:S04]  /*1d250*/  IMAD R6, R4, 0xb0, RZ ;  /* 0x000000b004067824 */ /* 0x000fc800078e02ff */
        /* <DEDUP_REMOVED lines=21> */
[----:B------:R-:W-:-:S03]  /*1d3b0*/  IMAD R7, R4, 0x44, RZ ;  /* 0x0000004404077824 */ /* 0x000fc600078e02ff */
[----:B------:R1:W-:Y:S01]  /*1d3c0*/  STL [R1+0x1164], R8 ;  /* 0x0011640801007387 */ /* 0x0003e20000100800 */
[----:B------:R-:W-:Y:S02]  /*1d3d0*/  LEA.HI.X.SX32 R11, R9, R5, 0x1, P3 ;  /* 0x00000005090b7211 */ /* 0x000fe400018f0eff */
[----:B0-----:R-:W-:Y:S01]  /*1d3e0*/  IADD3 R10, P2, R6, R28, RZ ;  /* 0x0000001c060a7210 */ /* 0x001fe20007f5e0ff */
[----:B-1----:R-:W-:-:S04]  /*1d3f0*/  IMAD R8, R4, 0x13, RZ ;  /* 0x0000001304087824 */ /* 0x002fc800078e02ff */
[----:B------:R0:W-:Y:S01]  /*1d400*/  STL [R1+0x1188], R10 ;  /* 0x0011880a01007387 */ /* 0x0001e20000100800 */
[----:B------:R-:W-:Y:S01]  /*1d410*/  IMAD R6, R4, 0x22, RZ ;  /* 0x0000002204067824 */ /* 0x000fe200078e02ff */
[----:B------:R-:W-:Y:S01]  /*1d420*/  LEA.HI.X.SX32 R9, R8, R5, 0x1, P0 ;  /* 0x0000000508097211 */ /* 0x000fe200000f0eff */
[----:B------:R-:W-:Y:S01]  /*1d430*/  IMAD R8, R4, 0xe0, RZ ;  /* 0x000000e004087824 */ /* 0x000fe200078e02ff */
[----:B------:R-:W-:Y:S01]  /*1d440*/  STL [R1+0x1294], R11 ;  /* 0x0012940b01007387 */ /* 0x000fe20000100800 */
[----:B0-----:R-:W-:-:S05]  /*1d450*/  IADD3 R10, P3, R7, R28, RZ ;  /* 0x0000001c070a7210 */ /* 0x001fca0007f7e0ff */
[----:B------:R0:W-:Y:S04]  /*1d460*/  STL [R1+0x12b8], R10 ;  /* 0x0012b80a01007387 */ /* 0x0001e80000100800 */
[----:B------:R1:W-:Y:S01]  /*1d470*/  STL [R1+0x132c], R9 ;  /* 0x00132c0901007387 */ /* 0x0003e20000100800 */
[-C--:B0-----:R-:W-:Y:S02]  /*1d480*/  IADD3 R10, P0, R6, R28.reuse, RZ ;  /* 0x0000001c060a7210 */ /* 0x081fe40007f1e0ff */
[-C--:B-1----:R-:W-:Y:S01]  /*1d490*/  LEA.HI.X.SX32 R9, R7, R5.reuse, 0x1, P4 ;  /* 0x0000000507097211 */ /* 0x082fe200020f0eff */
[----:B------:R-:W-:Y:S01]  /*1d4a0*/  IMAD R7, R4, 0x78, RZ ;  /* 0x0000007804077824 */ /* 0x000fe200078e02ff */
[----:B------:R-:W-:Y:S01]  /*1d4b0*/  IADD3 R8, P4, R8, R28, RZ ;  /* 0x0000001c08087210 */ /* 0x000fe20007f9e0ff */
[----:B------:R0:W-:Y:S01]  /*1d4c0*/  STL [R1+0x1340], R10 ;  /* 0x0013400a01007387 */ /* 0x0001e20000100800 */
[----:B------:R-:W-:-:S03]  /*1d4d0*/  LEA.HI.X.SX32 R6, R6, R5, 0x1, P3 ;  /* 0x0000000506067211 */ /* 0x000fc600018f0eff */
[----:B------:R1:W-:Y:S04]  /*1d4e0*/  STL [R1+0x11a4], R9 ;  /* 0x0011a40901007387 */ /* 0x0003e80000100800 */
[----:B------:R2:W-:Y:S01]  /*1d4f0*/  STL [R1+0x1048], R8 ;  /* 0x0010480801007387 */ /* 0x0005e20000100800 */
[----:B0-----:R-:W-:Y:S01]  /*1d500*/  IADD3 R10, P3, R7, R28, RZ ;  /* 0x0000001c070a7210 */ /* 0x001fe20007f7e0ff */
[C---:B-1----:R-:W-:Y:S02]  /*1d510*/  IMAD R9, R4.reuse, 0x11, RZ ;  /* 0x0000001104097824 */ /* 0x042fe400078e02ff */
[----:B------:R0:W-:Y:S01]  /*1d520*/  STL [R1+0x12b4], R6 ;  /* 0x0012b40601007387 */ /* 0x0001e20000100800 */
[C---:B--2---:R-:W-:Y:S02]  /*1d530*/  IMAD R8, R4.reuse, 0x3c, RZ ;  /* 0x0000003c04087824 */ /* 0x044fe400078e02ff */
[-C--:B------:R-:W-:Y:S01]  /*1d540*/  LEA.HI.X.SX32 R11, R9, R5.reuse, 0x1, P0 ;  /* 0x00000005090b7211 */ /* 0x080fe200000f0eff */
[----:B------:R1:W-:Y:S01]  /*1d550*/  STL [R1+0x11e8], R10 ;  /* 0x0011e80a01007387 */ /* 0x0003e20000100800 */
[----:B------:R-:W-:Y:S01]  /*1d560*/  LEA.HI.X.SX32 R9, R7, R5, 0x1, P6 ;  /* 0x0000000507097211 */ /* 0x000fe200030f0eff */
[----:B------:R-:W-:-:S02]  /*1d570*/  IMAD R7, R4, 0xa0, RZ ;  /* 0x000000a004077824 */ /* 0x000fc400078e02ff */
[----:B0-----:R-:W-:Y:S01]  /*1d580*/  IMAD R6, R4, 0x1e, RZ ;  /* 0x0000001e04067824 */ /* 0x001fe200078e02ff */
[----:B------:R-:W-:Y:S01]  /*1d590*/  STL [R1+0x133c], R11 ;  /* 0x00133c0b01007387 */ /* 0x000fe20000100800 */
[----:B-1----:R-:W-:-:S05]  /*1d5a0*/  IADD3 R10, P0, R8, R28, RZ ;  /* 0x0000001c080a7210 */ /* 0x002fca0007f1e0ff */
        /* <DEDUP_REMOVED lines=13> */
[----:B--2---:R-:W-:Y:S02]  /*1d680*/  IMAD R7, R4, 0x34, RZ ;  /* 0x0000003404077824 */ /* 0x004fe400078e02ff */
[-C--:B------:R-:W-:Y:S01]  /*1d690*/  LEA.HI.X.SX32 R11, R9, R5.reuse, 0x1, P6 ;  /* 0x00000005090b7211 */ /* 0x080fe200030f0eff */
[----:B------:R1:W-:Y:S01]  /*1d6a0*/  STL [R1+0x1228], R10 ;  /* 0x0012280a01007387 */ /* 0x0003e20000100800 */
[----:B------:R-:W-:Y:S01]  /*1d6b0*/  LEA.HI.X.SX32 R9, R8, R5, 0x1, P5 ;  /* 0x0000000508097211 */ /* 0x000fe200028f0eff */
[----:B0-----:R-:W-:-:S02]  /*1d6c0*/  IMAD R6, R4, 0x1a, RZ ;  /* 0x0000001a04067824 */ /* 0x001fc400078e02ff */
[----:B------:R-:W-:Y:S01]  /*1d6d0*/  STL [R1+0x134c], R11 ;  /* 0x00134c0b01007387 */ /* 0x000fe20000100800 */
[----:B-1----:R-:W-:Y:S01]  /*1d6e0*/  IADD3 R10, P6, R7, R28, RZ ;  /* 0x0000001c070a7210 */ /* 0x002fe20007fde0ff */
        /* <DEDUP_REMOVED lines=8> */
[----:B0-----:R-:W-:Y:S01]  /*1d770*/  IADD3 R10, P0, R8, R28, RZ ;  /* 0x0000001c080a7210 */ /* 0x001fe20007f1e0ff */
[----:B------:R-:W-:Y:S01]  /*1d780*/  IMAD R8, R4, 0xd, RZ ;  /* 0x0000000d04087824 */ /* 0x000fe200078e02ff */
[----:B-1----:R-:W-:-:S03]  /*1d790*/  LEA.HI.X.SX32 R9, R6, R5, 0x1, P6 ;  /* 0x0000000506097211 */ /* 0x002fc600030f0eff */
[----:B------:R0:W-:Y:S01]  /*1d7a0*/  STL [R1+0x10c8], R10 ;  /* 0x0010c80a01007387 */ /* 0x0001e20000100800 */
[----:B------:R-:W-:Y:S01]  /*1d7b0*/  IMAD R6, R4, 0x2c, RZ ;  /* 0x0000002c04067824 */ /* 0x000fe200078e02ff */
[-C--:B------:R-:W-:Y:S02]  /*1d7c0*/  LEA.HI.X.SX32 R8, R8, R5.reuse, 0x1, P5 ;  /* 0x0000000508087211 */ /* 0x080fe400028f0eff */
[----:B------:R1:W-:Y:S01]  /*1d7d0*/  STL [R1+0x12f4], R9 ;  /* 0x0012f40901007387 */ /* 0x0003e20000100800 */
[C---:B0-----:R-:W-:Y:S02]  /*1d7e0*/  IADD3 R10, P6, R7.reuse, R28, RZ ;  /* 0x0000001c070a7210 */ /* 0x041fe40007fde0ff */
[----:B------:R-:W-:-:S03]  /*1d7f0*/  LEA.HI.X.SX32 R7, R7, R5, 0x1, P1 ;  /* 0x0000000507077211 */ /* 0x000fc600008f0eff */
[----:B------:R0:W-:Y:S01]  /*1d800*/  STL [R1+0x1268], R10 ;  /* 0x0012680a01007387 */ /* 0x0001e20000100800 */
[----:B-1----:R-:W-:-:S03]  /*1d810*/  IMAD R9, R4, 0x16, RZ ;  /* 0x0000001604097824 */ /* 0x002fc600078e02ff */
[----:B------:R1:W-:Y:S01]  /*1d820*/  STL [R1+0x135c], R8 ;  /* 0x00135c0801007387 */ /* 0x0003e20000100800 */
[----:B0-----:R-:W-:Y:S01]  /*1d830*/  IADD3 R10, P5, R6, R28, RZ ;  /* 0x0000001c060a7210 */ /* 0x001fe20007fbe0ff */
[----:B-1----:R-:W-:-:S04]  /*1d840*/  IMAD R8, R4, 0x48, RZ ;  /* 0x0000004804087824 */ /* 0x002fc800078e02ff */
[----:B------:R0:W-:Y:S04]  /*1d850*/  STL [R1+0x1318], R10 ;  /* 0x0013180a01007387 */ /* 0x0001e80000100800 */
[----:B------:R1:W-:Y:S01]  /*1d860*/  STL [R1+0x1104], R7 ;  /* 0x0011040701007387 */ /* 0x0003e20000100800 */
[CC--:B0-----:R-:W-:Y:S02]  /*1d870*/  IADD3 R10, P1, R9.reuse, R28.reuse, RZ ;  /* 0x0000001c090a7210 */ /* 0x0c1fe40007f3e0ff */
[-C--:B-1----:R-:W-:Y:S01]  /*1d880*/  LEA.HI.X.SX32 R7, R6, R5.reuse, 0x1, P6 ;  /* 0x0000000506077211 */ /* 0x082fe200030f0eff */
[----:B------:R-:W-:Y:S01]  /*1d890*/  IMAD R6, R4, 0x24, RZ ;  /* 0x0000002404067824 */ /* 0x000fe200078e02ff */
[----:B------:R-:W-:Y:S01]  /*1d8a0*/  IADD3 R11, P6, R8, R28, RZ ;  /* 0x0000001c080b7210 */ /* 0x000fe20007fde0ff */
[----:B------:R0:W-:Y:S04]  /*1d8b0*/  STL [R1+0x1370], R10 ;  /* 0x0013700a01007387 */ /* 0x0001e80000100800 */
[----:B------:R1:W-:Y:S04]  /*1d8c0*/  STL [R1+0x1264], R7 ;  /* 0x0012640701007387 */ /* 0x0003e80000100800 */
[----:B------:R2:W-:Y:S01]  /*1d8d0*/  STL [R1+0x12a8], R11 ;  /* 0x0012a80b01007387 */ /* 0x0005e20000100800 */
[----:B0-----:R-:W-:Y:S01]  /*1d8e0*/  LEA.HI.X.SX32 R10, R9, R5, 0x1, P5 ;  /* 0x00000005090a7211 */ /* 0x001fe200028f0eff */
[----:B------:R-:W-:-:S02]  /*1d8f0*/  IMAD R9, R4, 0x12, RZ ;  /* 0x0000001204097824 */ /* 0x000fc400078e02ff */
[----:B-1----:R-:W-:Y:S01]  /*1d900*/  IMAD R7, R4, 0xb, RZ ;  /* 0x0000000b04077824 */ /* 0x002fe200078e02ff */
[-C--:B--2---:R-:W-:Y:S01]  /*1d910*/  IADD3 R11, P5, R6, R28.reuse, RZ ;  /* 0x0000001c060b7210 */ /* 0x084fe20007fbe0ff */
[----:B------:R0:W-:Y:S04]  /*1d920*/  STL [R1+0x1314], R10 ;  /* 0x0013140a01007387 */ /* 0x0001e80000100800 */
[----:B------:R1:W-:Y:S01]  /*1d930*/  STL [R1+0x1338], R11 ;  /* 0x0013380b01007387 */ /* 0x0003e20000100800 */
[----:B0-----:R-:W-:Y:S01]  /*1d940*/  LEA.HI.X.SX32 R10, R7, R5, 0x1, P1 ;  /* 0x00000005070a7211 */ /* 0x001fe200008f0eff */
[----:B------:R-:W-:Y:S01]  /*1d950*/  IMAD R7, R4, 0x70, RZ ;  /* 0x0000007004077824 */ /* 0x000fe200078e02ff */
[----:B-1----:R-:W-:-:S03]  /*1d960*/  IADD3 R11, P1, R9, R28, RZ ;  /* 0x0000001c090b7210 */ /* 0x002fc60007f3e0ff */
[----:B------:R0:W-:Y:S01]  /*1d970*/  STL [R1+0x136c], R10 ;  /* 0x00136c0a01007387 */ /* 0x0001e20000100800 */
[----:B------:R-:W-:-:S03]  /*1d980*/  LEA.HI.X.SX32 R8, R8, R5, 0x1, P2 ;  /* 0x0000000508087211 */ /* 0x000fc600010f0eff */
[----:B------:R1:W-:Y:S01]  /*1d990*/  STL [R1+0x1380], R11 ;  /* 0x0013800b01007387 */ /* 0x0003e20000100800 */
[-C--:B------:R-:W-:Y:S01]  /*1d9a0*/  LEA.HI.X.SX32 R6, R6, R5.reuse, 0x1, P6 ;  /* 0x0000000506067211 */ /* 0x080fe200030f0eff */
[----:B0-----:R-:W-:Y:S01]  /*1d9b0*/  IMAD R10, R4, 0x38, RZ ;  /* 0x00000038040a7824 */ /* 0x001fe200078e02ff */
[-C--:B-1----:R-:W-:Y:S01]  /*1d9c0*/  IADD3 R11, P2, R7, R28.reuse, RZ ;  /* 0x0000001c070b7210 */ /* 0x082fe20007f5e0ff */
[----:B------:R0:W-:Y:S03]  /*1d9d0*/  STL [R1+0x1184], R8 ;  /* 0x0011840801007387 */ /* 0x0001e60000100800 */
[----:B------:R-:W-:Y:S01]  /*1d9e0*/  IADD3 R12, P6, R10, R28, RZ ;  /* 0x0000001c0a0c7210 */ /* 0x000fe20007fde0ff */
[----:B------:R1:W-:Y:S04]  /*1d9f0*/  STL [R1+0x1208], R11 ;  /* 0x0012080b01007387 */ /* 0x0003e80000100800 */
[----:B------:R2:W-:Y:S01]  /*1da00*/  STL [R1+0x12a4], R6 ;  /* 0x0012a40601007387 */ /* 0x0005e20000100800 */
[----:B0-----:R-:W-:Y:S01]  /*1da10*/  IMAD R8, R4, 0x1c, RZ ;  /* 0x0000001c04087824 */ /* 0x001fe200078e02ff */
[----:B-1----:R-:W-:-:S02]  /*1da20*/  LEA.HI.X.SX32 R11, R9, R5, 0x1, P5 ;  /* 0x00000005090b7211 */ /* 0x002fc400028f0eff */
[----:B------:R0:W-:Y:S01]  /*1da30*/  STL [R1+0x12e8], R12 ;  /* 0x0012e80c01007387 */ /* 0x0001e20000100800 */
[----:B--2---:R-:W-:-:S03]  /*1da40*/  IMAD R6, R4, 0x9, RZ ;  /* 0x0000000904067824 */ /* 0x004fc600078e02ff */
[----:B------:R1:W-:Y:S01]  /*1da50*/  STL [R1+0x1334], R11 ;  /* 0x0013340b01007387 */ /* 0x0003e20000100800 */
[----:B------:R-:W-:Y:S01]  /*1da60*/  IMAD R9, R4, 0xe, RZ ;  /* 0x0000000e04097824 */ /* 0x000fe200078e02ff */
[----:B0-----:R-:W-:Y:S02]  /*1da70*/  IADD3 R12, P5, R8, R28, RZ ;  /* 0x0000001c080c7210 */ /* 0x001fe40007fbe0ff */
[----:B-1----:R-:W-:-:S03]  /*1da80*/  LEA.HI.X.SX32 R11, R6, R5, 0x1, P1 ;  /* 0x00000005060b7211 */ /* 0x002fc600008f0eff */
[----:B------:R0:W-:Y:S01]  /*1da90*/  STL [R1+0x1358], R12 ;  /* 0x0013580c01007387 */ /* 0x0001e20000100800 */
[----:B------:R-:W-:-:S03]  /*1daa0*/  IMAD R6, R4, 0x50, RZ ;  /* 0x0000005004067824 */ /* 0x000fc600078e02ff */
[----:B------:R1:W-:Y:S01]  /*1dab0*/  STL [R1+0x137c], R11 ;  /* 0x00137c0b01007387 */ /* 0x0003e20000100800 */
[-C--:B0-----:R-:W-:Y:S02]  /*1dac0*/  IADD3 R12, P1, R9, R28.reuse, RZ ;  /* 0x0000001c090c7210 */ /* 0x081fe40007f3e0ff */
[----:B-1----:R-:W-:Y:S01]  /*1dad0*/  LEA.HI.X.SX32 R11, R7, R5, 0x1, P4 ;  /* 0x00000005070b7211 */ /* 0x002fe200020f0eff */
[----:B------:R-:W-:Y:S02]  /*1dae0*/  IMAD R7, R4, 0x28, RZ ;  /* 0x0000002804077824 */ /* 0x000fe400078e02ff */
[----:B------:R0:W-:Y:S01]  /*1daf0*/  STL [R1+0x1390], R12 ;  /* 0x0013900c01007387 */ /* 0x0001e20000100800 */
[----:B------:R-:W-:-:S03]  /*1db00*/  IADD3 R13, P4, R6, R28, RZ ;  /* 0x0000001c060d7210 */ /* 0x000fc60007f9e0ff */
[----:B------:R1:W-:Y:S01]  /*1db10*/  STL [R1+0x1044], R11 ;  /* 0x0010440b01007387 */ /* 0x0003e20000100800 */
[-C--:B0-----:R-:W-:Y:S02]  /*1db20*/  LEA.HI.X.SX32 R12, R10, R5.reuse, 0x1, P2 ;  /* 0x000000050a0c7211 */ /* 0x081fe400010f0eff */
[----:B------:R-:W-:Y:S01]  /*1db30*/  IADD3 R10, P2, R7, R28, RZ ;  /* 0x0000001c070a7210 */ /* 0x000fe20007f5e0ff */
[----:B-1----:R-:W-:Y:S01]  /*1db40*/  IMAD R11, R4, 0x14, RZ ;  /* 0x00000014040b7824 */ /* 0x002fe200078e02ff */
[----:B------:R-:W-:Y:S01]  /*1db50*/  STL [R1+0x1288], R13 ;  /* 0x0012880d01007387 */ /* 0x000fe20000100800 */
[----:B------:R-:W-:-:S03]  /*1db60*/  LEA.HI.X.SX32 R8, R8, R5, 0x1, P6 ;  /* 0x0000000508087211 */ /* 0x000fc600030f0eff */
[----:B------:R0:W-:Y:S04]  /*1db70*/  STL [R1+0x1204], R12 ;  /* 0x0012040c01007387 */ /* 0x0001e80000100800 */
[----:B------:R1:W-:Y:S01]  /*1db80*/  STL [R1+0x1328], R10 ;  /* 0x0013280a01007387 */ /* 0x0003e20000100800 */
[----:B------:R-:W-:Y:S01]  /*1db90*/  LEA.HI.X.SX32 R9, R9, R5, 0x1, P5 ;  /* 0x0000000509097211 */ /* 0x000fe200028f0eff */
[----:B0-----:R-:W-:Y:S01]  /*1dba0*/  IMAD R12, R4, 0xa, RZ ;  /* 0x0000000a040c7824 */ /* 0x001fe200078e02ff */
[-C--:B-1----:R-:W-:Y:S01]  /*1dbb0*/  IADD3 R10, P6, R11, R28.reuse, RZ ;  /* 0x0000001c0b0a7210 */ /* 0x082fe20007fde0ff */
[----:B------:R0:W-:Y:S03]  /*1dbc0*/  STL [R1+0x12e4], R8 ;  /* 0x0012e40801007387 */ /* 0x0001e60000100800 */
[----:B------:R-:W-:Y:S01]  /*1dbd0*/  IADD3 R13, P5, R12, R28, RZ ;  /* 0x0000001c0c0d7210 */ /* 0x000fe20007fbe0ff */
[----:B------:R1:W-:Y:S01]  /*1dbe0*/  STL [R1+0x1378], R10 ;  /* 0x0013780a01007387 */ /* 0x0003e20000100800 */
[----:B0-----:R-:W-:-:S03]  /*1dbf0*/  IMAD R8, R4, 0x7, RZ ;  /* 0x0000000704087824 */ /* 0x001fc600078e02ff */
[----:B------:R0:W-:Y:S01]  /*1dc00*/  STL [R1+0x1354], R9 ;  /* 0x0013540901007387 */ /* 0x0001e20000100800 */
[----:B-1----:R-:W-:Y:S01]  /*1dc10*/  IMAD R10, R4, 0x60, RZ ;  /* 0x00000060040a7824 */ /* 0x002fe200078e02ff */
[----:B------:R-:W-:Y:S02]  /*1dc20*/  LEA.HI.X.SX32 R8, R8, R5, 0x1, P1 ;  /* 0x0000000508087211 */ /* 0x000fe400008f0eff */
[----:B------:R1:W-:Y:S01]  /*1dc30*/  STL [R1+0x13a0], R13 ;  /* 0x0013a00d01007387 */ /* 0x0003e20000100800 */
[----:B0-----:R-:W-:-:S03]  /*1dc40*/  IMAD R9, R4, 0x30, RZ ;  /* 0x0000003004097824 */ /* 0x001fc600078e02ff */
[----:B------:R0:W-:Y:S01]  /*1dc50*/  STL [R1+0x138c], R8 ;  /* 0x00138c0801007387 */ /* 0x0001e20000100800 */
[----:B-1----:R-:W-:-:S05]  /*1dc60*/  IADD3 R13, P1, R10, R28, RZ ;  /* 0x0000001c0a0d7210 */ /* 0x002fca0007f3e0ff */
[----:B------:R1:W-:Y:S01]  /*1dc70*/  STL [R1+0x1248], R13 ;  /* 0x0012480d01007387 */ /* 0x0003e20000100800 */
[-C--:B0-----:R-:W-:Y:S01]  /*1dc80*/  LEA.HI.X.SX32 R8, R6, R5.reuse, 0x1, P3 ;  /* 0x0000000506087211 */ /* 0x081fe200018f0eff */
[----:B------:R-:W-:Y:S01]  /*1dc90*/  IMAD R6, R4, 0x18, RZ ;  /* 0x0000001804067824 */ /* 0x000fe200078e02ff */
[----:B------:R-:W-:-:S03]  /*1dca0*/  LEA.HI.X.SX32 R7, R7, R5, 0x1, P4 ;  /* 0x0000000507077211 */ /* 0x000fc600020f0eff */
[----:B------:R0:W-:Y:S01]  /*1dcb0*/  STL [R1+0x1144], R8 ;  /* 0x0011440801007387 */ /* 0x0001e20000100800 */
[-C--:B-1----:R-:W-:Y:S02]  /*1dcc0*/  IADD3 R13, P3, R9, R28.reuse, RZ ;  /* 0x0000001c090d7210 */ /* 0x082fe40007f7e0ff */
[----:B------:R-:W-:-:S03]  /*1dcd0*/  IADD3 R14, P4, R6, R28, RZ ;  /* 0x0000001c060e7210 */ /* 0x000fc60007f9e0ff */
[----:B------:R1:W-:Y:S01]  /*1dce0*/  STL [R1+0x1308], R13 ;  /* 0x0013080d01007387 */ /* 0x0003e20000100800 */
[----:B0-----:R-:W-:-:S03]  /*1dcf0*/  IMAD R8, R4, 0xc, RZ ;  /* 0x0000000c04087824 */ /* 0x001fc600078e02ff */
[----:B------:R0:W-:Y:S01]  /*1dd00*/  STL [R1+0x1284], R7 ;  /* 0x0012840701007387 */ /* 0x0001e20000100800 */
[----:B-1----:R-:W-:-:S03]  /*1dd10*/  LEA.HI.X.SX32 R13, R11, R5, 0x1, P2 ;  /* 0x000000050b0d7211 */ /* 0x002fc600010f0eff */
[----:B------:R-:W-:Y:S01]  /*1dd20*/  STL [R1+0x1368], R14 ;  /* 0x0013680e01007387 */ /* 0x000fe20000100800 */
[C---:B------:R-:W-:Y:S02]  /*1dd30*/  IMAD R11, R4.reuse, 0x5, RZ ;  /* 0x00000005040b7824 */ /* 0x040fe400078e02ff */
[----:B0-----:R-:W-:Y:S01]  /*1dd40*/  IMAD R7, R4, 0x6, RZ ;  /* 0x0000000604077824 */ /* 0x001fe200078e02ff */
[----:B------:R-:W-:Y:S01]  /*1dd50*/  IADD3 R15, P2, R8, R28, RZ ;  /* 0x0000001c080f7210 */ /* 0x000fe20007f5e0ff */
[----:B------:R0:W-:Y:S04]  /*1dd60*/  STL [R1+0x1324], R13 ;  /* 0x0013240d01007387 */ /* 0x0001e80000100800 */
[----:B------:R-:W-:Y:S01]  /*1dd70*/  STL [R1+0x1398], R15 ;  /* 0x0013980f01007387 */ /* 0x000fe20000100800 */
[----:B0-----:R-:W-:-:S02]  /*1dd80*/  LEA.HI.X.SX32 R13, R12, R5, 0x1, P6 ;  /* 0x000000050c0d7211 */ /* 0x001fc400030f0eff */
[----:B------:R-:W-:Y:S02]  /*1dd90*/  IADD3 R14, P6, R7, R28, RZ ;  /* 0x0000001c070e7210 */ /* 0x000fe40007fde0ff */
[-C--:B------:R-:W-:Y:S01]  /*1dda0*/  LEA.HI.X.SX32 R12, R11, R5.reuse, 0x1, P5 ;  /* 0x000000050b0c7211 */ /* 0x080fe200028f0eff */
[----:B------:R0:W-:Y:S01]  /*1ddb0*/  STL [R1+0x1374], R13 ;  /* 0x0013740d01007387 */ /* 0x0001e20000100800 */
[----:B------:R-:W-:-:S03]  /*1ddc0*/  LEA.HI.X.SX32 R11, R10, R5, 0x1, P0 ;  /* 0x000000050a0b7211 */ /* 0x000fc600000f0eff */
[----:B------:R-:W-:Y:S01]  /*1ddd0*/  STL [R1+0x13b0], R14 ;  /* 0x0013b00e01007387 */ /* 0x000fe20000100800 */
[----:B------:R-:W-:-:S03]  /*1dde0*/  LEA.HI.X.SX32 R10, R9, R5, 0x1, P1 ;  /* 0x00000005090a7211 */ /* 0x000fc600008f0eff */
[----:B------:R1:W-:Y:S01]  /*1ddf0*/  STL [R1+0x139c], R12 ;  /* 0x00139c0c01007387 */ /* 0x0003e20000100800 */
[----:B0-----:R-:W-:Y:S02]  /*1de00*/  LEA R13, P5, R4, R28, 0x7 ;  /* 0x0000001c040d7211 */ /* 0x001fe400078a38ff */
[----:B------:R-:W-:-:S03]  /*1de10*/  LEA.HI.X.SX32 R9, R6, R5, 0x1, P3 ;  /* 0x0000000506097211 */ /* 0x000fc600018f0eff */
[----:B------:R-:W-:Y:S01]  /*1de20*/  STL [R1+0x11c8], R13 ;  /* 0x0011c80d01007387 */ /* 0x000fe20000100800 */
[----:B-1----:R-:W-:-:S03]  /*1de30*/  LEA R12, P0, R4, R28, 0x6 ;  /* 0x0000001c040c7211 */ /* 0x002fc600078030ff */
[----:B------:R0:W-:Y:S04]  /*1de40*/  STL [R1+0x10c4], R11 ;  /* 0x0010c40b01007387 */ /* 0x0001e80000100800 */
[----:B------:R-:W-:Y:S04]  /*1de50*/  STL [R1+0x12c8], R12 ;  /* 0x0012c80c01007387 */ /* 0x000fe80000100800 */
[----:B------:R1:W-:Y:S01]  /*1de60*/  STL [R1+0x1244], R10 ;  /* 0x0012440a01007387 */ /* 0x0003e20000100800 */
[----:B0-----:R-:W-:-:S05]  /*1de70*/  LEA R11, P1, R4, R28, 0x5 ;  /* 0x0000001c040b7211 */ /* 0x001fca00078228ff */
[----:B------:R-:W-:Y:S01]  /*1de80*/  STL [R1+0x1348], R11 ;  /* 0x0013480b01007387 */ /* 0x000fe20000100800 */
[----:B-1----:R-:W-:-:S03]  /*1de90*/  LEA R10, P3, R4, R28, 0x4 ;  /* 0x0000001c040a7211 */ /* 0x002fc600078620ff */
[----:B------:R0:W-:Y:S01]  /*1dea0*/  STL [R1+0x1304], R9 ;  /* 0x0013040901007387 */ /* 0x0001e20000100800 */
[----:B------:R-:W-:-:S03]  /*1deb0*/  IMAD.SHL.U32 R6, R4, 0x2, RZ ;  /* 0x0000000204067824 */ /* 0x000fc600078e00ff */
[----:B------:R1:W-:Y:S01]  /*1dec0*/  STL [R1+0x1388], R10 ;  /* 0x0013880a01007387 */ /* 0x0003e20000100800 */
[----:B0-----:R-:W-:Y:S02]  /*1ded0*/  LEA.HI.X.SX32 R9, R8, R5, 0x1, P4 ;  /* 0x0000000508097211 */ /* 0x001fe400020f0eff */
[----:B-1----:R-:W-:-:S03]  /*1dee0*/  LEA R10, P4, R4, R28, 0x3 ;  /* 0x0000001c040a7211 */ /* 0x002fc600078818ff */
[----:B------:R0:W-:Y:S01]  /*1def0*/  STL [R1+0x1364], R9 ;  /* 0x0013640901007387 */ /* 0x0001e20000100800 */
[----:B------:R-:W-:-:S03]  /*1df00*/  IMAD R8, R4, 0x3, RZ ;  /* 0x0000000304087824 */ /* 0x000fc600078e02ff */
[----:B------:R1:W-:Y:S01]  /*1df10*/  STL [R1+0x13a8], R10 ;  /* 0x0013a80a01007387 */ /* 0x0003e20000100800 */
[----:B0-----:R-:W-:Y:S02]  /*1df20*/  LEA.HI.X.SX32 R9, R7, R5, 0x1, P2 ;  /* 0x0000000507097211 */ /* 0x001fe400010f0eff */
[----:B-1----:R-:W-:-:S03]  /*1df30*/  IADD3 R10, P2, R6, R28, RZ ;  /* 0x0000001c060a7210 */ /* 0x002fc60007f5e0ff */
[----:B------:R0:W-:Y:S04]  /*1df40*/  STL [R1+0x1394], R9 ;  /* 0x0013940901007387 */ /* 0x0001e80000100800 */
[----:B------:R1:W-:Y:S01]  /*1df50*/  STL [R1+0x13c0], R10 ;  /* 0x0013c00a01007387 */ /* 0x0003e20000100800 */
[----:B0-----:R-:W-:Y:S02]  /*1df60*/  LEA.HI.X.SX32 R9, R8, R5, 0x1, P6 ;  /* 0x0000000508097211 */ /* 0x001fe400030f0eff */
[C---:B------:R-:W-:Y:S02]  /*1df70*/  LEA R8, P6, R4.reuse, R28, 0x2 ;  /* 0x0000001c04087211 */ /* 0x040fe400078c10ff */
[----:B------:R-:W2:Y:S01]  /*1df80*/  LDL.LU R28, [R1+0x1bf8] ;  /* 0x001bf800011c7983 */ /* 0x000ea20000300800 */
[----:B------:R-:W-:-:S02]  /*1df90*/  IMAD.SHL.U32 R7, R4, 0x40, RZ ;  /* 0x0000004004077824 */ /* 0x000fc400078e00ff */
[----:B-1----:R-:W-:-:S03]  /*1dfa0*/  IMAD.SHL.U32 R10, R4, 0x20, RZ ;  /* 0x00000020040a7824 */ /* 0x002fc600078e00ff */
[-C--:B------:R-:W-:Y:S01]  /*1dfb0*/  LEA.HI.X.SX32 R7, R7, R5.reuse, 0x1, P5 ;  /* 0x0000000507077211 */ /* 0x080fe200028f0eff */
[----:B------:R0:W-:Y:S04]  /*1dfc0*/  STL [R1+0x13ac], R9 ;  /* 0x0013ac0901007387 */ /* 0x0001e80000100800 */
[----:B------:R1:W-:Y:S01]  /*1dfd0*/  STL [R1+0x13b8], R8 ;  /* 0x0013b80801007387 */ /* 0x0003e20000100800 */
[----:B------:R-:W-:-:S03]  /*1dfe0*/  LEA.HI.X.SX32 R11, R10, R5, 0x1, P0 ;  /* 0x000000050a0b7211 */ /* 0x000fc600000f0eff */
[----:B------:R3:W-:Y:S01]  /*1dff0*/  STL [R1+0x11c4], R7 ;  /* 0x0011c40701007387 */ /* 0x0007e20000100800 */
[C---:B0-----:R-:W-:Y:S02]  /*1e000*/  IMAD.SHL.U32 R9, R4.reuse, 0x10, RZ ;  /* 0x0000001004097824 */ /* 0x041fe400078e00ff */
[----:B-1----:R-:W-:-:S03]  /*1e010*/  IMAD.SHL.U32 R8, R4, 0x8, RZ ;  /* 0x0000000804087824 */ /* 0x002fc600078e00ff */
[-C--:B------:R-:W-:Y:S01]  /*1e020*/  LEA.HI.X.SX32 R10, R9, R5.reuse, 0x1, P1 ;  /* 0x00000005090a7211 */ /* 0x080fe200008f0eff */
[----:B---3--:R-:W-:Y:S01]  /*1e030*/  IMAD.SHL.U32 R7, R4, 0x4, RZ ;  /* 0x0000000404077824 */ /* 0x008fe200078e00ff */
[-C--:B------:R-:W-:Y:S01]  /*1e040*/  LEA.HI.X.SX32 R9, R8, R5.reuse, 0x1, P3 ;  /* 0x0000000508097211 */ /* 0x080fe200018f0eff */
[----:B------:R-:W-:Y:S03]  /*1e050*/  STL [R1+0x12c4], R11 ;  /* 0x0012c40b01007387 */ /* 0x000fe60000100800 */
[-C--:B------:R-:W-:Y:S02]  /*1e060*/  LEA.HI.X.SX32 R8, R7, R5.reuse, 0x1, P4 ;  /* 0x0000000507087211 */ /* 0x080fe400020f0eff */
[-C--:B------:R-:W-:Y:S01]  /*1e070*/  LEA.HI.X.SX32 R7, R4, R5.reuse, 0x1, P2 ;  /* 0x0000000504077211 */ /* 0x080fe200010f0eff */
[----:B------:R-:W-:Y:S01]  /*1e080*/  STL [R1+0x1344], R10 ;  /* 0x0013440a01007387 */ /* 0x000fe20000100800 */
[----:B------:R-:W-:-:S03]  /*1e090*/  LEA.HI.X.SX32 R4, R6, R5, 0x1, P6 ;  /* 0x0000000506047211 */ /* 0x000fc600030f0eff */
[----:B------:R-:W-:Y:S04]  /*1e0a0*/  STL [R1+0x1384], R9 ;  /* 0x0013840901007387 */ /* 0x000fe80000100800 */
[----:B------:R-:W-:Y:S04]  /*1e0b0*/  STL [R1+0x13a4], R8 ;  /* 0x0013a40801007387 */ /* 0x000fe80000100800 */
[----:B------:R-:W-:Y:S04]  /*1e0c0*/  STL [R1+0x13bc], R7 ;  /* 0x0013bc0701007387 */ /* 0x000fe80000100800 */
[----:B------:R-:W-:Y:S04]  /*1e0d0*/  STL [R1+0xbf0], RZ ;  /* 0x000bf0ff01007387 */ /* 0x000fe80000100800 */
        /* <DEDUP_REMOVED lines=23> */
[----:B------:R-:W3:Y:S04]  /*1e250*/  S2R R6, SR_TID.X ;  /* 0x0000000000067919 */ /* 0x000ee80000002100 */
        /* <DEDUP_REMOVED lines=20> */
[----:B---3--:R-:W-:-:S03]  /*1e3a0*/  LOP3.LUT R6, R6, 0xff, RZ, 0xc0, !PT ;  /* 0x000000ff06067812 */ /* 0x008fc600078ec0ff */
[----:B------:R1:W-:Y:S04]  /*1e3b0*/  STL [R1+0x8bc], RZ ;  /* 0x0008bcff01007387 */ /* 0x0003e80000100800 */
[----:B------:R1:W-:Y:S04]  /*1e3c0*/  STL [R1+0x880], RZ ;  /* 0x000880ff01007387 */ /* 0x0003e80000100800 */
[----:B------:R1:W-:Y:S04]  /*1e3d0*/  STL [R1+0x884], RZ ;  /* 0x000884ff01007387 */ /* 0x0003e80000100800 */
[----:B------:R1:W-:Y:S04]  /*1e3e0*/  STL [R1+0x888], RZ ;  /* 0x000888ff01007387 */ /* 0x0003e80000100800 */
[----:B------:R1:W-:Y:S01]  /*1e3f0*/  STL [R1+0x88c], RZ ;  /* 0x00088cff01007387 */ /* 0x0003e20000100800 */
[----:B------:R-:W-:-:S03]  /*1e400*/  IMAD.SHL.U32 R6, R6, 0x2, RZ ;  /* 0x0000000206067824 */ /* 0x000fc600078e00ff */
[----:B------:R1:W-:Y:S04]  /*1e410*/  STL [R1+0x530], RZ ;  /* 0x000530ff01007387 */ /* 0x0003e80000100800 */
[----:B------:R1:W-:Y:S04]  /*1e420*/  STL [R1+0x534], RZ ;  /* 0x000534ff01007387 */ /* 0x0003e80000100800 */
[----:B------:R1:W-:Y:S04]  /*1e430*/  STL [R1+0x538], RZ ;  /* 0x000538ff01007387 */ /* 0x0003e80000100800 */
[----:B------:R1:W-:Y:S04]  /*1e440*/  STL [R1+0x53c], RZ ;  /* 0x00053cff01007387 */ /* 0x0003e80000100800 */
[----:B------:R1:W-:Y:S01]  /*1e450*/  STL [R1+0x4b0], RZ ;  /* 0x0004b0ff01007387 */ /* 0x0003e20000100800 */
[----:B0-----:R-:W-:-:S03]  /*1e460*/  LOP3.LUT R4, R6, 0x30, RZ, 0x3c, !PT ;  /* 0x0000003006047812 */ /* 0x001fc600078e3cff */
[----:B------:R1:W-:Y:S01]  /*1e470*/  STL [R1+0x4b4], RZ ;  /* 0x0004b4ff01007387 */ /* 0x0003e20000100800 */
[----:B------:R-:W-:-:S03]  /*1e480*/  LOP3.LUT R5, R6, 0x20, RZ, 0x3c, !PT ;  /* 0x0000002006057812 */ /* 0x000fc600078e3cff */
[----:B------:R1:W-:Y:S01]  /*1e490*/  STL [R1+0x4b8], RZ ;  /* 0x0004b8ff01007387 */ /* 0x0003e20000100800 */
[----:B------:R-:W-:-:S03]  /*1e4a0*/  LOP3.LUT R4, R6, 0x60, RZ, 0x3c, !PT ;  /* 0x0000006006047812 */ /* 0x000fc600078e3cff */
[----:B------:R1:W-:Y:S01]  /*1e4b0*/  STL [R1+0x4bc], RZ ;  /* 0x0004bcff01007387 */ /* 0x0003e20000100800 */
[----:B------:R-:W-:-:S03]  /*1e4c0*/  LOP3.LUT R5, R6, 0x50, RZ, 0x3c, !PT ;  /* 0x0000005006057812 */ /* 0x000fc600078e3cff */
[----:B------:R1:W-:Y:S01]  /*1e4d0*/  STL [R1+0x2b0], RZ ;  /* 0x0002b0ff01007387 */ /* 0x0003e20000100800 */
[----:B----4-:R-:W-:-:S03]  /*1e4e0*/  LOP3.LUT R4, R2, 0x40, RZ, 0x3c, !PT ;  /* 0x0000004002047812 */ /* 0x010fc600078e3cff */
[----:B------:R1:W-:Y:S01]  /*1e4f0*/  STL [R1+0x2b4], RZ ;  /* 0x0002b4ff01007387 */ /* 0x0003e20000100800 */
[----:B------:R-:W-:-:S03]  /*1e500*/  LOP3.LUT R5, R2, 0x20, RZ, 0x3c, !PT ;  /* 0x0000002002057812 */ /* 0x000fc600078e3cff */
[----:B------:R1:W-:Y:S01]  /*1e510*/  STL [R1+0x2b8], RZ ;  /* 0x0002b8ff01007387 */ /* 0x0003e20000100800 */
[----:B------:R-:W-:-:S03]  /*1e520*/  LOP3.LUT R5, R3, 0x40, RZ, 0x3c, !PT ;  /* 0x0000004003057812 */ /* 0x000fc600078e3cff */
[----:B------:R1:W-:Y:S04]  /*1e530*/  STL [R1+0x2bc], RZ ;  /* 0x0002bcff01007387 */ /* 0x0003e80000100800 */
[----:B------:R1:W-:Y:S01]  /*1e540*/  STL [R1+0xd0], RZ ;  /* 0x0000d0ff01007387 */ /* 0x0003e20000100800 */
[----:B--2---:R-:W-:-:S03]  /*1e550*/  LOP3.LUT R4, R28, 0x40, RZ, 0x3c, !PT ;  /* 0x000000401c047812 */ /* 0x004fc600078e3cff */
[----:B------:R1:W-:Y:S04]  /*1e560*/  STL [R1+0xd4], RZ ;  /* 0x0000d4ff01007387 */ /* 0x0003e80000100800 */
[----:B------:R1:W-:Y:S04]  /*1e570*/  STL [R1+0xd8], RZ ;  /* 0x0000d8ff01007387 */ /* 0x0003e80000100800 */
[----:B------:R1:W-:Y:S04]  /*1e580*/  STL [R1+0xdc], RZ ;  /* 0x0000dcff01007387 */ /* 0x0003e80000100800 */
[----:B------:R1:W-:Y:S04]  /*1e590*/  STL [R1+0x1bd0], R4 ;  /* 0x001bd00401007387 */ /* 0x0003e80000100800 */
[----:B------:R1:W-:Y:S01]  /*1e5a0*/  STL [R1+0x1bcc], R5 ;  /* 0x001bcc0501007387 */ /* 0x0003e20000100800 */
[C---:B------:R-:W-:Y:S01]  /*1e5b0*/  LOP3.LUT R7, R6.reuse, 0x10, RZ, 0x3c, !PT ;  /* 0x0000001006077812 */ /* 0x040fe200078e3cff */
[----:B------:R-:W-:Y:S01]  /*1e5c0*/  USHF.R.S32.HI UR5, URZ, 0x1f, UR4 ;  /* 0x0000001f3f057899 */ /* 0x000fe20008011404 */
[----:B------:R-:W-:-:S02]  /*1e5d0*/  LOP3.LUT R7, R6, 0x40, RZ, 0x3c, !PT ;  /* 0x0000004006077812 */ /* 0x000fc400078e3cff */
[----:B------:R-:W-:Y:S02]  /*1e5e0*/  LOP3.LUT R6, R6, 0x70, RZ, 0x3c, !PT ;  /* 0x0000007006067812 */ /* 0x000fe400078e3cff */
[----:B------:R-:W-:Y:S01]  /*1e5f0*/  LOP3.LUT R6, R2, 0x60, RZ, 0x3c, !PT ;  /* 0x0000006002067812 */ /* 0x000fe200078e3cff */
[----:B------:R-:W-:Y:S02]  /*1e600*/  USHF.L.U32 UR8, UR4, 0x1, URZ ;  /* 0x0000000104087899 */ /* 0x000fe4000800063f */
[----:B-1----:R-:W-:Y:S02]  /*1e610*/  USHF.L.U64.HI UR5, UR4, 0x1, UR5 ;  /* 0x0000000104057899 */ /* 0x002fe40008010205 */
.L_x_2:
[----:B-----5:R-:W2:Y:S04]  /*1e620*/  LDL R7, [R1+0xfbc] ;  /* 0x000fbc0001077983 */ /* 0x020ea80000100800 */
[----:B------:R-:W2:Y:S04]  /*1e630*/  LDL R6, [R1+0xfc0] ;  /* 0x000fc00001067983 */ /* 0x000ea80000100800 */
[----:B------:R-:W-:Y:S04]  /*1e640*/  STL [R1+0x6d5c], R11 ;  /* 0x006d5c0b01007387 */ /* 0x000fe80000100800 */
        /* <DEDUP_REMOVED lines=315> */
[----:B0-----:R0:W-:Y:S04]  /*1fa00*/  STL [R1+0x1d40], R0 ;  /* 0x001d400001007387 */ /* 0x0011e80000100800 */
[----:B0-----:R-:W3:Y:S01]  /*1fa10*/  LDL.LU R0, [R1+0xfc4] ;  /* 0x000fc40001007983 */ /* 0x001ee20000300800 */
[----:B------:R-:W-:Y:S01]  /*1fa20*/  IMAD.MOV.U32 R4, RZ, RZ, c[0x0][0x180] ;  /* 0x00006000ff047624 */ /* 0x000fe200078e00ff */
[----:B------:R-:W-:-:S02]  /*1fa30*/  PRMT R12, RZ, 0x7610, R12 ;  /* 0x00007610ff0c7816 */ /* 0x000fc4000000000c */
[----:B------:R-:W-:Y:S01]  /*1fa40*/  PRMT R10, RZ, 0x7610, R10 ;  /* 0x00007610ff0a7816 */ /* 0x000fe2000000000a */
[----:B---3--:R-:W-:Y:S01]  /*1fa50*/  IMAD R4, R0, -0x80, R4 ;  /* 0xffffff8000047824 */ /* 0x008fe200078e0204 */
[----:B------:R-:W-:Y:S04]  /*1fa60*/  STL [R1+0x1d44], R0 ;  /* 0x001d440001007387 */ /* 0x000fe80000100800 */
[C---:B------:R-:W-:Y:S01]  /*1fa70*/  ISETP.GT.AND P0, PT, R4.reuse, RZ, PT ;  /* 0x000000ff0400720c */ /* 0x040fe20003f04270 */
[----:B------:R-:W-:Y:S01]  /*1fa80*/  STL [R1+0x6a20], R0 ;  /* 0x006a200001007387 */ /* 0x000fe20000100800 */
[C---:B------:R-:W-:Y:S02]  /*1fa90*/  ISETP.GT.AND P1, PT, R4.reuse, 0x1, PT ;  /* 0x000000010400780c */ /* 0x040fe40003f24270 */
[----:B------:R-:W-:Y:S01]  /*1faa0*/  ISETP.GT.AND P2, PT, R4, 0x2, PT ;  /* 0x000000020400780c */ /* 0x000fe20003f44270 */
[----:B------:R-:W-:Y:S01]  /*1fab0*/  STL [R1+0x6a2c], R0 ;  /* 0x006a2c0001007387 */ /* 0x000fe20000100800 */
[----:B------:R-:W-:-:S02]  /*1fac0*/  PRMT R11, RZ, 0x7610, R11 ;  /* 0x00007610ff0b7816 */ /* 0x000fc4000000000b */
[----:B------:R-:W-:-:S05]  /*1fad0*/  ISETP.GT.AND P3, PT, R4, 0x3, PT ;  /* 0x000000030400780c */ /* 0x000fca0003f64270 */
[----:B--2---:R0:W2:Y:S04]  /*1fae0*/  @P0 LDG.E.U16 R12, [R6.64] ;  /* 0x00000006060c0981 */ /* 0x0040a8000c1e1500 */
[----:B0-----:R-:W3:Y:S04]  /*1faf0*/  LDL R6, [R1+0x13bc] ;  /* 0x0013bc0001067983 */ /* 0x001ee80000100800 */
[----:B------:R-:W3:Y:S01]  /*1fb00*/  LDL R7, [R1+0x13c0] ;  /* 0x0013c00001077983 */ /* 0x000ee20000100800 */
[----:B------:R-:W-:Y:S02]  /*1fb10*/  ISETP.GT.AND P0, PT, R4, 0x4, PT ;  /* 0x000000040400780c */ /* 0x000fe40003f04270 */
[----:B---3--:R-:W-:-:S04]  /*1fb20*/  @P1 LOP3.LUT R7, R7, R6, RZ, 0x3c, !PT ;  /* 0x0000000607071212 */ /* 0x008fc800078e3cff */
[----:B------:R-:W-:-:S04]  /*1fb30*/  @P1 LOP3.LUT R6, R7, R6, RZ, 0x3c, !PT ;  /* 0x0000000607061212 */ /* 0x000fc800078e3cff */
[----:B------:R-:W-:-:S05]  /*1fb40*/  @P1 LOP3.LUT R7, R7, R6, RZ, 0x3c, !PT ;  /* 0x0000000607071212 */ /* 0x000fca00078e3cff */
[----:B------:R-:W3:Y:S04]  /*1fb50*/  @P1 LDG.E.U16 R10, [R6.64] ;  /* 0x00000006060a1981 */ /* 0x000ee8000c1e1500 */
[----:B---3--:R0:W-:Y:S04]  /*1fb60*/  STL [R1+0x348], R10 ;  /* 0x0003480a01007387 */ /* 0x0081e80000100800 */
[----:B0-----:R-:W3:Y:S04]  /*1fb70*/  LDL.LU R10, [R1+0x6d70] ;  /* 0x006d7000010a7983 */ /* 0x001ee80000300800 */
[----:B------:R-:W4:Y:S04]  /*1fb80*/  LDL R6, [R1+0x13b4] ;  /* 0x0013b40001067983 */ /* 0x000f280000100800 */
[----:B------:R-:W4:Y:S01]  /*1fb90*/  LDL R7, [R1+0x13b8] ;  /* 0x0013b80001077983 */ /* 0x000f220000100800 */
[----:B------:R-:W-:-:S02]  /*1fba0*/  ISETP.GT.AND P1, PT, R4, 0x5, PT ;  /* 0x000000050400780c */ /* 0x000fc40003f24270 */
[----:B---3--:R-:W-:Y:S02]  /*1fbb0*/  PRMT R10, RZ, 0x7610, R10 ;  /* 0x00007610ff0a7816 */ /* 0x008fe4000000000a */
[----:B----4-:R-:W-:-:S04]  /*1fbc0*/  @P2 LOP3.LUT R7, R7, R6, RZ, 0x3c, !PT ;  /* 0x0000000607072212 */ /* 0x010fc800078e3cff */
        /* <DEDUP_REMOVED lines=47> */
[----:B------:R-:W-:-:S02]  /*1fec0*/  PRMT R9, RZ, 0x7610, R9 ;  /* 0x00007610ff097816 */ /* 0x000fc40000000009 */
[----:B------:R-:W-:Y:S02]  /*1fed0*/  ISETP.GT.AND P2, PT, R4, 0xa, PT ;  /* 0x0000000a0400780c */ /* 0x000fe40003f44270 */
        /* <DEDUP_REMOVED lines=10> */
[----:B----4-:R-:W-:-:S04]  /*1ff80*/  @P0 LOP3.LUT R7, R7, R6, RZ, 0x3c, !PT ;  /* 0x0000000607070212 */ /* 0x010fc800078e3cff */
[----:B------:R-:W-:-:S04]  /*1ff90*/  @P0 LOP3.LUT R6, R7, R6, RZ, 0x3c, !PT ;  /* 0x0000000607060212 */ /* 0x000fc800078e3cff */
[----:B------:R-:W-:-:S05]  /*1ffa0*/  @P0 LOP3.LUT R7, R7, R6, RZ, 0x3c, !PT ;  /* 0x0000000607070212 */ /* 0x000fca00078e3cff */
[----:B------:R0:W4:Y:S04]  /*1ffb0*/  @P0 LDG.E.U16 R11, [R6.64] ;  /* 0x00000006060b0981 */ /* 0x000128000c1e1500 */
[----:B0-----:R-:W2:Y:S04]  /*1ffc0*/  LDL R6, [R1+0x137c] ;  /* 0x00137c0001067983 */ /* 0x001ea80000100800 */
[----:B------:R-:W2:Y:S01]  /*1ffd0*/  LDL R7, [R1+0x1380] ;  /* 0x0013800001077983 */ /* 0x000ea20000100800 */
[----:B---3--:R-:W-:Y:S02]  /*1ffe0*/  PRMT R10, RZ, 0x7610, R10 ;  /* 0x00007610ff0a7816 */ /* 0x008fe4000000000a */
[----:B------:R-:W-:-:S02]  /*1fff0*/  ISETP.GT.AND P0, PT, R4, 0xc, PT ;  /* 0x0000000c0400780c */ /* 0x000fc40003f04270 */
[----:B--2---:R-:W-:-:S04]  /*20000*/  @P1 LOP3.LUT R7, R7, R6, RZ, 0x3c, !PT ;  /* 0x0000000607071212 */ /* 0x004fc800078e3cff */
[----:B------:R-:W-:-:S04]  /*20010*/  @P1 LOP3.LUT R6, R7, R6, RZ, 0x3c, !PT ;  /* 0x0000000607061212 */ /* 0x000fc800078e3cff */
[----:B------:R-:W-:-:S05]  /*20020*/  @P1 LOP3.LUT R7, R7, R6, RZ, 0x3c, !PT ;  /* 0x0000000607071212 */ /* 0x000fca00078e3cff */
[----:B------:R-:W2:Y:S04]  /*20030*/  @P1 LDG.E.U16 R9, [R6.64] ;  /* 0x0000000606091981 */ /* 0x000ea8000c1e1500 */
[----:B--2---:R0:W-:Y:S04]  /*20040*/  STL [R1+0x32c], R9 ;  /* 0x00032c0901007387 */ /* 0x0041e80000100800 */
[----:B0-----:R-:W2:Y:S04]  /*20050*/  LDL.LU R9, [R1+0x6d54] ;  /* 0x006d540001097983 */ /* 0x001ea80000300800 */
[----:B------:R-:W3:Y:S04]  /*20060*/  LDL R6, [R1+0x1374] ;  /* 0x0013740001067983 */ /* 0x000ee80000100800 */
[----:B------:R-:W3:Y:S01]  /*20070*/  LDL R7, [R1+0x1378] ;  /* 0x0013780001077983 */ /* 0x000ee20000100800 */
[----:B------:R-:W-:-:S02]  /*20080*/  ISETP.GT.AND P1, PT, R4, 0xd, PT ;  /* 0x0000000d0400780c */ /* 0x000fc40003f24270 */
[----:B--2---:R-:W-:Y:S02]  /*20090*/  PRMT R9, RZ, 0x7610, R9 ;  /* 0x00007610ff097816 */ /* 0x004fe40000000009 */
[----:B---3--:R-:W-:-:S04]  /*200a0*/  @P2 LOP3.LUT R7, R7, R6, RZ, 0x3c, !PT ;  /* 0x0000000607072212 */ /* 0x008fc800078e3cff */
        /* <DEDUP_REMOVED lines=47> */
[----:B------:R-:W-:-:S02]  /*203a0*/  PRMT R8, RZ, 0x7610, R8 ;  /* 0x00007610ff087816 */ /* 0x000fc40000000008 */
[----:B------:R-:W-:Y:S02]  /*203b0*/  ISETP.GT.AND P2, PT, R4, 0x12, PT ;  /* 0x000000120400780c */ /* 0x000fe40003f44270 */
        /* <DEDUP_REMOVED lines=10> */
[----:B---3--:R-:W-:-:S04]  /*20460*/  @P0 LOP3.LUT R7, R7, R6, RZ, 0x3c, !PT ;  /* 0x0000000607070212 */ /* 0x008fc800078e3cff */
[----:B------:R-:W-:-:S04]  /*20470*/  @P0 LOP3.LUT R6, R7, R6, RZ, 0x3c, !PT ;  /* 0x0000000607060212 */ /* 0x000fc800078e3cff */
[----:B------:R-:W-:-:S05]  /*20480*/  @P0 LOP3.LUT R7, R7, R6, RZ, 0x3c, !PT ;  /* 0x0000000607070212 */ /* 0x000fca00078e3cff */
[----:B------:R0:W3:Y:S04]  /*20490*/  @P0 LDG.E.U16 R10, [R6.64] ;  /* 0x00000006060a0981 */ /* 0x0000e8000c1e1500 */
[----:B0-----:R-:W3:Y:S04]  /*204a0*/  LDL R6, [R1+0x133c] ;  /* 0x00133c0001067983 */ /* 0x001ee80000100800 */
[----:B------:R-:W3:Y:S01]  /*204b0*/  LDL R7, [R1+0x1340] ;  /* 0x0013400001077983 */ /* 0x000ee20000100800 */
[----:B--2---:R-:W-:Y:S02]  /*204c0*/  PRMT R9, RZ, 0x7610, R9 ;  /* 0x00007610ff097816 */ /* 0x004fe40000000009 */
[----:B------:R-:W-:-:S02]  /*204d0*/  ISETP.GT.AND P0, PT, R4, 0x14, PT ;  /* 0x000000140400780c */ /* 0x000fc40003f04270 */
        /* <DEDUP_REMOVED lines=289> */
[----:B------:R-:W3:Y:S04]  /*216f0*/  @P2 LDG.E.U16 R5, [R6.64] ;  /* 0x0000000606052981 */ /* 0x000ee8000c1e1500 */
[----:B---3--:R0:W-:Y:S04]  /*21700*/  STL [R1+0x214], R5 ;  /* 0x0002140501007387 */ /* 0x0081e80000100800 */
[----:B0-----:R-:W3:Y:S04]  /*21710*/  LDL.LU R5, [R1+0x6ccc] ;  /* 0x006ccc0001057983 */ /* 0x001ee80000300800 */
[----:B------:R-:W3:Y:S04]  /*21720*/  LDL R6, [R1+0x124c] ;  /* 0x00124c0001067983 */ /* 0x000ee80000100800 */
[----:B------:R-:W3:Y:S01]  /*21730*/  LDL R7, [R1+0x1250] ;  /* 0x0012500001077983 */ /* 0x000ee20000100800 */
[----:B--2---:R-:W-:-:S02]  /*21740*/  PRMT R29, RZ, 0x7610, R29 ;  /* 0x00007610ff1d7816 */ /* 0x004fc4000000001d */
[----:B------:R-:W-:Y:S02]  /*21750*/  ISETP.GT.AND P2, PT, R4, 0x32, PT ;  /* 0x000000320400780c */ /* 0x000fe40003f44270 */
[----:B---3--:R-:W-:-:S04]  /*21760*/  @P3 LOP3.LUT R7, R7, R6, RZ, 0x3c, !PT ;  /* 0x0000000607073212 */ /* 0x008fc800078e3cff */
[----:B------:R-:W-:-:S04]  /*21770*/  @P3 LOP3.LUT R6, R7, R6, RZ, 0x3c, !PT ;  /* 0x0000000607063212 */ /* 0x000fc800078e3cff */
[----:B------:R-:W-:-:S05]  /*21780*/  @P3 LOP3.LUT R7, R7, R6, RZ, 0x3c, !PT ;  /* 0x0000000607073212 */ /* 0x000fca00078e3cff */
[----:B------:R0:W2:Y:S04]  /*21790*/  @P3 LDG.E.U16 R2, [R6.64] ;  /* 0x0000000606023981 */ /* 0x0000a8000c1e1500 */
[----:B0-----:R-:W3:Y:S04]  /*217a0*/  LDL R6, [R1+0x1244] ;  /* 0x0012440001067983 */ /* 0x001ee80000100800 */
[----:B------:R-:W3:Y:S01]  /*217b0*/  LDL R7, [R1+0x1248] ;  /* 0x0012480001077983 */ /* 0x000ee20000100800 */
[----:B------:R-:W-:Y:S02]  /*217c0*/  PRMT R5, RZ, 0x7610, R5 ;  /* 0x00007610ff057816 */ /* 0x000fe40000000005 */
[----:B------:R-:W-:Y:S01]  /*217d0*/  ISETP.GT.AND P3, PT, R4, 0x33, PT ;  /* 0x000000330400780c */ /* 0x000fe20003f64270 */
[----:B--2---:R-:W-:Y:S01]  /*217e0*/  STL [R1+0x6aa8], R2 ;  /* 0x006aa80201007387 */ /* 0x004fe20000100800 */
        /* <DEDUP_REMOVED lines=457> */
[----:B--2---:R-:W-:-:S02]  /*23480*/  PRMT R29, RZ, 0x7610, R29 ;  /* 0x00007610ff1d7816 */ /* 0x004fc4000000001d */
[C---:B------:R-:W-:Y:S02]  /*23490*/  ISETP.GT.AND P1, PT, R4.reuse, 0x61, PT ;  /* 0x000000610400780c */ /* 0x040fe40003f24270 */
[----:B------:R-:W-:Y:S02]  /*234a0*/  ISETP.GT.AND P4, PT, R4, 0x62, PT ;  /* 0x000000620400780c */ /* 0x000fe40003f84270 */
[----:B---3--:R-:W-:Y:S02]  /*234b0*/  PRMT R5, RZ, 0x7610, R5 ;  /* 0x00007610ff057816 */ /* 0x008fe40000000005 */
[----:B----4-:R-:W-:-:S04]  /*234c0*/  @P0 LOP3.LUT R7, R7, R6, RZ, 0x3c, !PT ;  /* 0x0000000607070212 */ /* 0x010fc800078e3cff */
[----:B------:R-:W-:-:S04]  /*234d0*/  @P0 LOP3.LUT R6, R7, R6, RZ, 0x3c, !PT ;  /* 0x0000000607060212 */ /* 0x000fc800078e3cff */
[----:B------:R-:W-:-:S05]  /*234e0*/  @P0 LOP3.LUT R7, R7, R6, RZ, 0x3c, !PT ;  /* 0x0000000607070212 */ /* 0x000fca00078e3cff */
[----:B------:R-:W2:Y:S04]  /*234f0*/  @P0 LDG.E.U16 R5, [R6.64] ;  /* 0x0000000606050981 */ /* 0x000ea8000c1e1500 */
[----:B--2---:R0:W-:Y:S04]  /*23500*/  STL [R1+0x154], R5 ;  /* 0x0001540501007387 */ /* 0x0041e80000100800 */
[----:B0-----:R-:W2:Y:S04]  /*23510*/  LDL.LU R5, [R1+0x6c10] ;  /* 0x006c100001057983 */ /* 0x001ea80000300800 */
[----:B------:R-:W3:Y:S04]  /*23520*/  LDL R6, [R1+0x10cc] ;  /* 0x0010cc0001067983 */ /* 0x000ee80000100800 */
[----:B------:R-:W3:Y:S01]  /*23530*/  LDL R7, [R1+0x10d0] ;  /* 0x0010d00001077983 */ /* 0x000ee20000100800 */
[----:B--2---:R-:W-:-:S02]  /*23540*/  PRMT R5, RZ, 0x7610, R5 ;  /* 0x00007610ff057816 */ /* 0x004fc40000000005 */
        /* <DEDUP_REMOVED lines=26> */
[----:B------:R-:W3:Y:S02]  /*236f0*/  LDL R7, [R1+0x10b8] ;  /* 0x0010b80001077983 */ /* 0x000ee40000100800 */
        /* <DEDUP_REMOVED lines=200> */
[----:B----4-:R-:W-:-:S04]  /*24380*/  @P1 LOP3.LUT R7, R7, R6, RZ, 0x3c, !PT ;  /* 0x0000000607071212 */ /* 0x010fc800078e3cff */
[----:B------:R-:W-:-:S04]  /*24390*/  @P1 LOP3.LUT R6, R7, R6, RZ, 0x3c, !PT ;  /* 0x0000000607061212 */ /* 0x000fc800078e3cff */
[----:B------:R-:W-:-:S05]  /*243a0*/  @P1 LOP3.LUT R7, R7, R6, RZ, 0x3c, !PT ;  /* 0x0000000607071212 */ /* 0x000fca00078e3cff */
[----:B------:R0:W4:Y:S04]  /*243b0*/  @P1 LDG.E.U16 R2, [R6.64] ;  /* 0x0000000606021981 */ /* 0x000128000c1e1500 */
[----:B0-----:R-:W2:Y:S04]  /*243c0*/  LDL R6, [R1+0x100c] ;  /* 0x00100c0001067983 */ /* 0x001ea80000100800 */
[----:B------:R-:W2:Y:S01]  /*243d0*/  LDL R7, [R1+0x1010] ;  /* 0x0010100001077983 */ /* 0x000ea20000100800 */
[----:B---3--:R-:W-:Y:S02]  /*243e0*/  PRMT R5, RZ, 0x7610, R5 ;  /* 0x00007610ff057816 */ /* 0x008fe40000000005 */
[----:B------:R-:W-:Y:S01]  /*243f0*/  ISETP.GT.AND P1, PT, R4, 0x78, PT ;  /* 0x000000780400780c */ /* 0x000fe20003f24270 */
[----:B----4-:R-:W-:Y:S01]  /*24400*/  STL [R1+0x6ab8], R2 ;  /* 0x006ab80201007387 */ /* 0x010fe20000100800 */
        /* <DEDUP_REMOVED lines=33> */
[----:B------:R0:W2:Y:S04]  /*24620*/  @P1 LDG.E.U16 R5, [R6.64] ;  /* 0x0000000606051981 */ /* 0x0000a8000c1e1500 */
[----:B0-----:R-:W3:Y:S04]  /*24630*/  LDL R6, [R1+0xfec] ;  /* 0x000fec0001067983 */ /* 0x001ee80000100800 */
[----:B------:R-:W3:Y:S01]  /*24640*/  LDL R7, [R1+0xff0] ;  /* 0x000ff00001077983 */ /* 0x000ee20000100800 */
[----:B------:R-:W-:-:S03]  /*24650*/  PRMT R29, RZ, 0x7610, R29 ;  /* 0x00007610ff1d7816 */ /* 0x000fc6000000001d */
[----:B--2---:R0:W-:Y:S04]  /*24660*/  STL [R1+0xe4], R5 ;  /* 0x0000e40501007387 */ /* 0x0041e80000100800 */
[----:B0-----:R-:W2:Y:S01]  /*24670*/  LDL R5, [R1+0xfd8] ;  /* 0x000fd80001057983 */ /* 0x001ea20000100800 */
        /* <DEDUP_REMOVED lines=14> */
[----:B------:R0:W3:Y:S04]  /*24760*/  @P1 LDG.E.U16 R29, [R6.64] ;  /* 0x00000006061d1981 */ /* 0x0000e8000c1e1500 */
[----:B0-----:R-:W4:Y:S04]  /*24770*/  LDL R6, [R1+0xfdc] ;  /* 0x000fdc0001067983 */ /* 0x001f280000100800 */
[----:B------:R-:W4:Y:S01]  /*24780*/  LDL R7, [R1+0xfe0] ;  /* 0x000fe00001077983 */ /* 0x000f220000100800 */
[----:B------:R-:W-:Y:S02]  /*24790*/  PRMT R2, RZ, 0x7610, R2 ;  /* 0x00007610ff027816 */ /* 0x000fe40000000002 */
[----:B------:R-:W-:-:S02]  /*247a0*/  ISETP.GT.AND P1, PT, R4, 0x7e, PT ;  /* 0x0000007e0400780c */ /* 0x000fc40003f24270 */
[----:B------:R-:W-:Y:S01]  /*247b0*/  ISETP.GT.AND P2, PT, R4, 0x7f, PT ;  /* 0x0000007f0400780c */ /* 0x000fe20003f44270 */
[----:B---3--:R0:W-:Y:S04]  /*247c0*/  STL [R1+0xcc], R29 ;  /* 0x0000cc1d01007387 */ /* 0x0081e80000100800 */
[----:B0-----:R-:W0:Y:S01]  /*247d0*/  S2R R29, SR_TID.X ;  /* 0x00000000001d7919 */ /* 0x001e220000002100 */
[----:B----4-:R-:W-:-:S04]  /*247e0*/  @P0 LOP3.LUT R7, R7, R6, RZ, 0x3c, !PT ;  /* 0x0000000607070212 */ /* 0x010fc800078e3cff */
[----:B------:R-:W-:-:S04]  /*247f0*/  @P0 LOP3.LUT R6, R7, R6, RZ, 0x3c, !PT ;  /* 0x0000000607060212 */ /* 0x000fc800078e3cff */
[----:B------:R-:W-:-:S05]  /*24800*/  @P0 LOP3.LUT R7, R7, R6, RZ, 0x3c, !PT ;  /* 0x0000000607070212 */ /* 0x000fca00078e3cff */
[----:B------:R-:W3:Y:S01]  /*24810*/  @P0 LDG.E.U16 R2, [R6.64] ;  /* 0x0000000606020981 */ /* 0x000ee2000c1e1500 */
[----:B0-----:R-:W-:-:S04]  /*24820*/  LOP3.LUT R29, R29, 0x7f, RZ, 0xc0, !PT ;  /* 0x0000007f1d1d7812 */ /* 0x001fc800078ec0ff */
[----:B------:R-:W-:Y:S01]  /*24830*/  ISETP.GE.AND P0, PT, R29, R4, PT ;  /* 0x000000041d00720c */ /* 0x000fe20003f06270 */
[----:B---3--:R-:W-:Y:S04]  /*24840*/  STL [R1+0x6abc], R2 ;  /* 0x006abc0201007387 */ /* 0x008fe80000100800 */
[----:B------:R-:W3:Y:S04]  /*24850*/  LDL.LU R29, [R1+0x6ba0] ;  /* 0x006ba000011d7983 */ /* 0x000ee80000300800 */
[----:B------:R-:W2:Y:S02]  /*24860*/  LDL R4, [R1+0xfd4] ;  /* 0x000fd40001047983 */ /* 0x000ea40000100800 */
[----:B--2---:R-:W-:-:S04]  /*24870*/  @P1 LOP3.LUT R5, R5, R4, RZ, 0x3c, !PT ;  /* 0x0000000405051212 */ /* 0x004fc800078e3cff */
[C---:B------:R-:W-:Y:S02]  /*24880*/  @P1 LOP3.LUT R4, R5.reuse, R4, RZ, 0x3c, !PT ;  /* 0x0000000405041212 */ /* 0x040fe400078e3cff */
[----:B---3--:R-:W-:Y:S02]  /*24890*/  PRMT R29, RZ, 0x7610, R29 ;  /* 0x00007610ff1d7816 */ /* 0x008fe4000000001d */
        /* <DEDUP_REMOVED lines=11> */
[----:B------:R-:W-:Y:S06]  /*24950*/  BAR.SYNC.DEFER_BLOCKING 0x0 ;  /* 0x0000000000007b1d */ /* 0x000fec0000010000 */
[----:B--2---:R0:W-:Y:S04]  /*24960*/  STL [R1+0xc0], R29 ;  /* 0x0000c01d01007387 */ /* 0x0041e80000100800 */
[----:B0-----:R-:W2:Y:S04]  /*24970*/  LDL.LU R29, [R1+0x6b98] ;  /* 0x006b9800011d7983 */ /* 0x001ea80000300800 */
[----:B------:R-:W3:Y:S04]  /*24980*/  LDL R4, [R1+0x1bb8] ;  /* 0x001bb80001047983 */ /* 0x000ee80000100800 */
[----:B------:R-:W3:Y:S01]  /*24990*/  LDL R5, [R1+0x1bbc] ;  /* 0x001bbc0001057983 */ /* 0x000ee20000100800 */
[----:B--2---:R-:W-:-:S02]  /*249a0*/  PRMT R29, RZ, 0x7610, R29 ;  /* 0x00007610ff1d7816 */ /* 0x004fc4000000001d */
[----:B---3--:R-:W-:-:S04]  /*249b0*/  @!P0 LOP3.LUT R5, R5, R4, RZ, 0x3c, !PT ;  /* 0x0000000405058212 */ /* 0x008fc800078e3cff */
[----:B------:R-:W-:-:S04]  /*249c0*/  @!P0 LOP3.LUT R4, R5, R4, RZ, 0x3c, !PT ;  /* 0x0000000405048212 */ /* 0x000fc800078e3cff */
[----:B------:R-:W-:-:S05]  /*249d0*/  @!P0 LOP3.LUT R5, R5, R4, RZ, 0x3c, !PT ;  /* 0x0000000405058212 */ /* 0x000fca00078e3cff */
[----:B------:R-:W2:Y:S04]  /*249e0*/  @!P0 LDG.E.U16 R29, [R4.64] ;  /* 0x00000006041d8981 */ /* 0x000ea8000c1e1500 */
        /* <DEDUP_REMOVED lines=256> */
[----:B------:R-:W-:-:S02]  /*259f0*/  PRMT R27, RZ, 0x7610, R27 ;  /* 0x00007610ff1b7816 */ /* 0x000fc4000000001b */
[----:B---3--:R-:W-:-:S04]  /*25a00*/  @!P0 LOP3.LUT R5, R5, R4, RZ, 0x3c, !PT ;  /* 0x0000000405058212 */ /* 0x008fc800078e3cff */
[----:B------:R-:W-:-:S04]  /*25a10*/  @!P0 LOP3.LUT R4, R5, R4, RZ, 0x3c, !PT ;  /* 0x0000000405048212 */ /* 0x000fc800078e3cff */
[----:B------:R-:W-:-:S05]  /*25a20*/  @!P0 LOP3.LUT R5, R5, R4, RZ, 0x3c, !PT ;  /* 0x0000000405058212 */ /* 0x000fca00078e3cff */
[----:B------:R-:W3:Y:S04]  /*25a30*/  @!P0 LDG.E.U16 R27, [R4.64] ;  /* 0x00000006041b8981 */ /* 0x000ee8000c1e1500 */
[----:B---3--:R0:W-:Y:S04]  /*25a40*/  STL [R1+0x48], R27 ;  /* 0x0000481b01007387 */ /* 0x0081e80000100800 */
[----:B0-----:R-:W3:Y:S04]  /*25a50*/  LDL.LU R27, [R1+0x6b20] ;  /* 0x006b2000011b7983 */ /* 0x001ee80000300800 */
[----:B------:R-:W4:Y:S04]  /*25a60*/  LDL R4, [R1+0x1818] ;  /* 0x0018180001047983 */ /* 0x000f280000100800 */
[----:B------:R-:W4:Y:S01]  /*25a70*/  LDL R5, [R1+0x181c] ;  /* 0x00181c0001057983 */ /* 0x000f220000100800 */
[----:B------:R-:W-:-:S02]  /*25a80*/  PRMT R26, RZ, 0x7610, R26 ;  /* 0x00007610ff1a7816 */ /* 0x000fc4000000001a */
[----:B----4-:R-:W-:-:S04]  /*25a90*/  @!P0 LOP3.LUT R5, R5, R4, RZ, 0x3c, !PT ;  /* 0x0000000405058212 */ /* 0x010fc800078e3cff */
[----:B------:R-:W-:-:S04]  /*25aa0*/  @!P0 LOP3.LUT R4, R5, R4, RZ, 0x3c, !PT ;  /* 0x0000000405048212 */ /* 0x000fc800078e3cff */
[----:B------:R-:W-:-:S05]  /*25ab0*/  @!P0 LOP3.LUT R5, R5, R4, RZ, 0x3c, !PT ;  /* 0x0000000405058212 */ /* 0x000fca00078e3cff */
[----:B------:R-:W4:Y:S04]  /*25ac0*/  @!P0 LDG.E.U16 R26, [R4.64] ;  /* 0x00000006041a8981 */ /* 0x000f28000c1e1500 */
[----:B----4-:R0:W-:Y:S04]  /*25ad0*/  STL [R1+0x44], R26 ;  /* 0x0000441a01007387 */ /* 0x0101e80000100800 */
[----:B0-----:R-:W4:Y:S04]  /*25ae0*/  LDL.LU R26, [R1+0x6b1c] ;  /* 0x006b1c00011a7983 */ /* 0x001f280000300800 */
[----:B------:R-:W2:Y:S04]  /*25af0*/  LDL R4, [R1+0x17f8] ;  /* 0x0017f80001047983 */ /* 0x000ea80000100800 */
[----:B------:R-:W2:Y:S01]  /*25b00*/  LDL R5, [R1+0x17fc] ;  /* 0x0017fc0001057983 */ /* 0x000ea20000100800 */
[----:B------:R-:W-:-:S02]  /*25b10*/  PRMT R25, RZ, 0x7610, R25 ;  /* 0x00007610ff197816 */ /* 0x000fc40000000019 */
[----:B--2---:R-:W-:-:S04]  /*25b20*/  @!P0 LOP3.LUT R5, R5, R4, RZ, 0x3c, !PT ;  /* 0x0000000405058212 */ /* 0x004fc800078e3cff */
[----:B------:R-:W-:-:S04]  /*25b30*/  @!P0 LOP3.LUT R4, R5, R4, RZ, 0x3c, !PT ;  /* 0x0000000405048212 */ /* 0x000fc800078e3cff */
[----:B------:R-:W-:-:S05]  /*25b40*/  @!P0 LOP3.LUT R5, R5, R4, RZ, 0x3c, !PT ;  /* 0x0000000405058212 */ /* 0x000fca00078e3cff */
[----:B------:R-:W2:Y:S04]  /*25b50*/  @!P0 LDG.E.U16 R25, [R4.64] ;  /* 0x0000000604198981 */ /* 0x000ea8000c1e1500 */
[----:B--2---:R0:W-:Y:S04]  /*25b60*/  STL [R1+0x40], R25 ;  /* 0x0000401901007387 */ /* 0x0041e80000100800 */
[----:B0-----:R-:W2:Y:S04]  /*25b70*/  LDL.LU R25, [R1+0x6b18] ;  /* 0x006b180001197983 */ /* 0x001ea80000300800 */
        /* <DEDUP_REMOVED lines=8> */
[----:B0-----:R-:W2:Y:S01]  /*25c00*/  LDL.LU R24, [R1+0x6b14] ;  /* 0x006b140001187983 */ /* 0x001ea20000300800 */
[----:B------:R-:W2:Y:S02]  /*25c10*/  LDL R4, [R1+0x17b8] ;  /* 0x0017b80001047983 */ /* 0x000ea40000100800 */
        /* <DEDUP_REMOVED lines=23> */
[----:B------:R0:W2:Y:S04]  /*25d90*/  @!P0 LDG.E.U16 R2, [R4.64] ;  /* 0x0000000604028981 */ /* 0x0000a8000c1e1500 */
[----:B0-----:R-:W2:Y:S04]  /*25da0*/  LDL R4, [R1+0x1758] ;  /* 0x0017580001047983 */ /* 0x001ea80000100800 */
[----:B------:R-:W2:Y:S01]  /*25db0*/  LDL R5, [R1+0x175c] ;  /* 0x00175c0001057983 */ /* 0x000ea20000100800 */
[----:B------:R-:W-:Y:S02]  /*25dc0*/  PRMT R21, RZ, 0x7610, R21 ;  /* 0x00007610ff157816 */ /* 0x000fe40000000015 */
[----:B--2---:R-:W-:-:S04]  /*25dd0*/  @!P0 LOP3.LUT R5, R5, R4, RZ, 0x3c, !PT ;  /* 0x0000000405058212 */ /* 0x004fc800078e3cff */
[----:B------:R-:W-:-:S04]  /*25de0*/  @!P0 LOP3.LUT R4, R5, R4, RZ, 0x3c, !PT ;  /* 0x0000000405048212 */ /* 0x000fc800078e3cff */
[----:B------:R-:W-:-:S05]  /*25df0*/  @!P0 LOP3.LUT R5, R5, R4, RZ, 0x3c, !PT ;  /* 0x0000000405058212 */ /* 0x000fca00078e3cff */
[----:B------:R-:W2:Y:S04]  /*25e00*/  @!P0 LDG.E.U16 R21, [R4.64] ;  /* 0x0000000604158981 */ /* 0x000ea8000c1e1500 */
[----:B------:R0:W-:Y:S04]  /*25e10*/  STL [R1+0x30], R2 ;  /* 0x0000300201007387 */ /* 0x0001e80000100800 */
[----:B0-----:R-:W3:Y:S04]  /*25e20*/  LDL R2, [R1+0x16bc] ;  /* 0x0016bc0001027983 */ /* 0x001ee80000100800 */
        /* <DEDUP_REMOVED lines=35> */
[----:B------:R-:W2:Y:S01]  /*26060*/  @!P0 LDG.E.U16 R17, [R4.64] ;  /* 0x0000000604118981 */ /* 0x000ea2000c1e1500 */
[----:B------:R-:W-:-:S03]  /*26070*/  PRMT R16, RZ, 0x7610, R16 ;  /* 0x00007610ff107816 */ /* 0x000fc60000000010 */
[----:B--2---:R0:W-:Y:S04]  /*26080*/  STL [R1+0x1c], R17 ;  /* 0x00001c1101007387 */ /* 0x0041e80000100800 */
[----:B0-----:R-:W2:Y:S01]  /*26090*/  LDL.LU R17, [R1+0x6af8] ;  /* 0x006af80001117983 */ /* 0x001ea20000300800 */
[----:B------:R-:W2:Y:S02]  /*260a0*/  LDL R5, [R1+0x16b8] ;  /* 0x0016b80001057983 */ /* 0x000ea40000100800 */
[----:B---3--:R-:W-:Y:S02]  /*260b0*/  @!P0 IMAD.MOV.U32 R4, RZ, RZ, R2 ;  /* 0x000000ffff048224 */ /* 0x008fe400078e0002 */
[----:B------:R-:W3:Y:S04]  /*260c0*/  LDL R2, [R1+0x161c] ;  /* 0x00161c0001027983 */ /* 0x000ee80000100800 */
[----:B--2---:R-:W2:Y:S04]  /*260d0*/  @!P0 LDG.E.U16 R16, [R4.64] ;  /* 0x0000000604108981 */ /* 0x004ea8000c1e1500 */
        /* <DEDUP_REMOVED lines=36> */
[----:B0-----:R-:W2:Y:S01]  /*26320*/  LDL R5, [R1+0x1618] ;  /* 0x0016180001057983 */ /* 0x001ea20000100800 */
[----:B------:R-:W-:Y:S01]  /*26330*/  PRMT R3, RZ, 0x7610, R3 ;  /* 0x00007610ff037816 */ /* 0x000fe20000000003 */
[----:B---3--:R-:W-:-:S05]  /*26340*/  @!P0 IMAD.MOV.U32 R4, RZ, RZ, R2 ;  /* 0x000000ffff048224 */ /* 0x008fca00078e0002 */
[----:B--2---:R0:W2:Y:S04]  /*26350*/  @!P0 LDG.E.U16 R3, [R4.64] ;  /* 0x0000000604038981 */ /* 0x0040a8000c1e1500 */
[----:B------:R1:W-:Y:S01]  /*26360*/  STL [R1+0x6a30], R0 ;  /* 0x006a300001007387 */ /* 0x0003e20000100800 */
[----:B------:R-:W3:Y:S03]  /*26370*/  LDL R2, [R1+0x159c] ;  /* 0x00159c0001027983 */ /* 0x000ee60000100800 */
[----:B0-----:R-:W3:Y:S04]  /*26380*/  LDL R4, [R1+0x15f8] ;  /* 0x0015f80001047983 */ /* 0x001ee80000100800 */
[----:B------:R-:W3:Y:S04]  /*26390*/  LDL R5, [R1+0x15fc] ;  /* 0x0015fc0001057983 */ /* 0x000ee80000100800 */
[----:B-1----:R-:W4:Y:S04]  /*263a0*/  LDL R0, [R1+0x15dc] ;  /* 0x0015dc0001007983 */ /* 0x002f280000100800 */
[----:B--2---:R0:W-:Y:S04]  /*263b0*/  STL [R1+0x6a34], R3 ;  /* 0x006a340301007387 */ /* 0x0041e80000100800 */
[----:B0-----:R-:W2:Y:S01]  /*263c0*/  LDL R3, [R1+0x15d8] ;  /* 0x0015d80001037983 */ /* 0x001ea20000100800 */
[----:B---3--:R-:W-:-:S02]  /*263d0*/  @!P0 LOP3.LUT R5, R5, R4, RZ, 0x3c, !PT ;  /* 0x0000000405058212 */ /* 0x008fc400078e3cff */
[----:B------:R-:W-:Y:S02]  /*263e0*/  PRMT R28, RZ, 0x7610, R28 ;  /* 0x00007610ff1c7816 */ /* 0x000fe4000000001c */
[----:B------:R-:W-:-:S04]  /*263f0*/  @!P0 LOP3.LUT R4, R5, R4, RZ, 0x3c, !PT ;  /* 0x0000000405048212 */ /* 0x000fc800078e3cff */
[----:B------:R-:W-:Y:S02]  /*26400*/  @!P0 LOP3.LUT R5, R5, R4, RZ, 0x3c, !PT ;  /* 0x0000000405058212 */ /* 0x000fe400078e3cff */
[----:B------:R-:W-:-:S03]  /*26410*/  PRMT R29, RZ, 0x7610, R29 ;  /* 0x00007610ff1d7816 */ /* 0x000fc6000000001d */
[----:B------:R4:W3:Y:S02]  /*26420*/  @!P0 LDG.E.U16 R28, [R4.64] ;  /* 0x00000006041c8981 */ /* 0x0008e4000c1e1500 */
[----:B----4-:R-:W-:Y:S02]  /*26430*/  @!P0 IMAD.MOV.U32 R4, RZ, RZ, R0 ;  /* 0x000000ffff048224 */ /* 0x010fe400078e0000 */
[----:B--2---:R-:W-:-:S05]  /*26440*/  @!P0 IMAD.MOV.U32 R5, RZ, RZ, R3 ;  /* 0x000000ffff058224 */ /* 0x004fca00078e0003 */
[----:B------:R0:W2:Y:S04]  /*26450*/  @!P0 LDG.E.U16 R29, [R4.64] ;  /* 0x00000006041d8981 */ /* 0x0000a8000c1e1500 */
[----:B---3--:R1:W-:Y:S01]  /*26460*/  STL [R1+0x6a38], R28 ;  /* 0x006a381c01007387 */ /* 0x0083e20000100800 */
[----:B------:R-:W3:Y:S02]  /*26470*/  LDL R3, [R1+0x1578] ;  /* 0x0015780001037983 */ /* 0x000ee40000100800 */
[----:B------:R-:W4:Y:S02]  /*26480*/  LDL R0, [R1+0x157c] ;  /* 0x00157c0001007983 */ /* 0x000f240000100800 */
[----:B0-----:R-:W3:Y:S01]  /*26490*/  LDL R5, [R1+0x15b8] ;  /* 0x0015b80001057983 */ /* 0x001ee20000100800 */
[----:B-1----:R-:W3:Y:S04]  /*264a0*/  LDL R28, [R1+0x15bc] ;  /* 0x0015bc00011c7983 */ /* 0x002ee80000100800 */
[----:B--2---:R0:W-:Y:S04]  /*264b0*/  STL [R1+0x6a3c], R29 ;  /* 0x006a3c1d01007387 */ /* 0x0041e80000100800 */
[----:B0-----:R-:W2:Y:S01]  /*264c0*/  LDL R29, [R1+0x1598] ;  /* 0x00159800011d7983 */ /* 0x001ea20000100800 */
[----:B------:R-:W-:-:S02]  /*264d0*/  PRMT R27, RZ, 0x7610, R27 ;  /* 0x00007610ff1b7816 */ /* 0x000fc4000000001b */
[----:B------:R-:W-:Y:S01]  /*264e0*/  PRMT R26, RZ, 0x7610, R26 ;  /* 0x00007610ff1a7816 */ /* 0x000fe2000000001a */
[----:B---3--:R-:W-:Y:S02]  /*264f0*/  @!P0 IMAD.MOV.U32 R4, RZ, RZ, R28 ;  /* 0x000000ffff048224 */ /* 0x008fe400078e001c */
[----:B------:R-:W3:Y:S04]  /*26500*/  LDL R28, [R1+0x153c] ;  /* 0x00153c00011c7983 */ /* 0x000ee80000100800 */
[----:B------:R0:W3:Y:S02]  /*26510*/  @!P0 LDG.E.U16 R27, [R4.64] ;  /* 0x00000006041b8981 */ /* 0x0000e4000c1e1500 */
[----:B0-----:R-:W-:Y:S02]  /*26520*/  @!P0 IMAD.MOV.U32 R4, RZ, RZ, R2 ;  /* 0x000000ffff048224 */ /* 0x001fe400078e0002 */
[----:B--2---:R-:W-:-:S05]  /*26530*/  @!P0 IMAD.MOV.U32 R5, RZ, RZ, R29 ;  /* 0x000000ffff058224 */ /* 0x004fca00078e001d */
[----:B------:R4:W2:Y:S01]  /*26540*/  @!P0 LDG.E.U16 R26, [R4.64] ;  /* 0x00000006041a8981 */ /* 0x0008a2000c1e1500 */
[----:B------:R-:W-:-:S03]  /*26550*/  PRMT R25, RZ, 0x7610, R25 ;  /* 0x00007610ff197816 */ /* 0x000fc60000000019 */
[----:B---3--:R0:W-:Y:S01]  /*26560*/  STL [R1+0x6a40], R27 ;  /* 0x006a401b01007387 */ /* 0x0081e20000100800 */
[----:B------:R-:W3:Y:S02]  /*26570*/  LDL R29, [R1+0x1518] ;  /* 0x00151800011d7983 */ /* 0x000ee40000100800 */
[----:B------:R-:W3:Y:S02]  /*26580*/  LDL R2, [R1+0x151c] ;  /* 0x00151c0001027983 */ /* 0x000ee40000100800 */
[----:B----4-:R-:W-:Y:S02]  /*26590*/  @!P0 IMAD.MOV.U32 R4, RZ, RZ, R0 ;  /* 0x000000ffff048224 */ /* 0x010fe400078e0000 */
[----:B------:R-:W-:-:S05]  /*265a0*/  @!P0 IMAD.MOV.U32 R5, RZ, RZ, R3 ;  /* 0x000000ffff058224 */ /* 0x000fca00078e0003 */
[----:B------:R1:W4:Y:S04]  /*265b0*/  @!P0 LDG.E.U16 R25, [R4.64] ;  /* 0x0000000604198981 */ /* 0x000328000c1e1500 */
[----:B0-----:R-:W3:Y:S04]  /*265c0*/  LDL R27, [R1+0x1538] ;  /* 0x00153800011b7983 */ /* 0x001ee80000100800 */
[----:B--2---:R0:W-:Y:S01]  /*265d0*/  STL [R1+0x6a44], R26 ;  /* 0x006a441a01007387 */ /* 0x0041e20000100800 */
[----:B-1----:R-:W2:Y:S01]  /*265e0*/  LDL R5, [R1+0x1558] ;  /* 0x0015580001057983 */ /* 0x002ea20000100800 */
[----:B------:R-:W-:Y:S01]  /*265f0*/  PRMT R24, RZ, 0x7610, R24 ;  /* 0x00007610ff187816 */ /* 0x000fe20000000018 */
[----:B------:R-:W2:Y:S01]  /*26600*/  LDL R3, [R1+0x14f8] ;  /* 0x0014f80001037983 */ /* 0x000ea20000100800 */
[----:B------:R-:W2:Y:S04]  /*26610*/  LDL R0, [R1+0x14fc] ;  /* 0x0014fc0001007983 */ /* 0x000ea80000100800 */
[----:B0-----:R-:W2:Y:S01]  /*26620*/  LDL R26, [R1+0x155c] ;  /* 0x00155c00011a7983 */ /* 0x001ea20000100800 */
[----:B------:R-:W-:Y:S01]  /*26630*/  PRMT R23, RZ, 0x7610, R23 ;  /* 0x00007610ff177816 */ /* 0x000fe20000000017 */
[----:B--2---:R-:W-:-:S05]  /*26640*/  @!P0 IMAD.MOV.U32 R4, RZ, RZ, R26 ;  /* 0x000000ffff048224 */ /* 0x004fca00078e001a */
[----:B------:R0:W2:Y:S04]  /*26650*/  @!P0 LDG.E.U16 R24, [R4.64] ;  /* 0x0000000604188981 */ /* 0x0000a8000c1e1500 */
[----:B----4-:R1:W-:Y:S01]  /*26660*/  STL [R1+0x6a48], R25 ;  /* 0x006a481901007387 */ /* 0x0103e20000100800 */
[----:B------:R-:W-:Y:S01]  /*26670*/  PRMT R22, RZ, 0x7610, R22 ;  /* 0x00007610ff167816 */ /* 0x000fe20000000016 */
[----:B0-----:R-:W-:Y:S02]  /*26680*/  @!P0 IMAD.MOV.U32 R4, RZ, RZ, R28 ;  /* 0x000000ffff048224 */ /* 0x001fe400078e001c */
[----:B---3--:R-:W-:-:S05]  /*26690*/  @!P0 IMAD.MOV.U32 R5, RZ, RZ, R27 ;  /* 0x000000ffff058224 */ /* 0x008fca00078e001b */
[----:B------:R0:W3:Y:S02]  /*266a0*/  @!P0 LDG.E.U16 R23, [R4.64] ;  /* 0x0000000604178981 */ /* 0x0000e4000c1e1500 */
[----:B0-----:R-:W-:Y:S02]  /*266b0*/  @!P0 IMAD.MOV.U32 R4, RZ, RZ, R2 ;  /* 0x000000ffff048224 */ /* 0x001fe400078e0002 */
[----:B------:R-:W-:-:S05]  /*266c0*/  @!P0 IMAD.MOV.U32 R5, RZ, RZ, R29 ;  /* 0x000000ffff058224 */ /* 0x000fca00078e001d */
[----:B------:R0:W4:Y:S01]  /*266d0*/  @!P0 LDG.E.U16 R22, [R4.64] ;  /* 0x0000000604168981 */ /* 0x000122000c1e1500 */
[----:B------:R-:W-:Y:S01]  /*266e0*/  PRMT R21, RZ, 0x7610, R21 ;  /* 0x00007610ff157816 */ /* 0x000fe20000000015 */
[----:B0-----:R-:W-:Y:S02]  /*266f0*/  @!P0 IMAD.MOV.U32 R4, RZ, RZ, R0 ;  /* 0x000000ffff048224 */ /* 0x001fe400078e0000 */
[----:B------:R-:W-:-:S05]  /*26700*/  @!P0 IMAD.MOV.U32 R5, RZ, RZ, R3 ;  /* 0x000000ffff058224 */ /* 0x000fca00078e0003 */
[----:B------:R-:W4:Y:S04]  /*26710*/  @!P0 LDG.E.U16 R21, [R4.64] ;  /* 0x0000000604158981 */ /* 0x000f28000c1e1500 */
[----:B--2---:R0:W-:Y:S01]  /*26720*/  STL [R1+0x6a4c], R24 ;  /* 0x006a4c1801007387 */ /* 0x0041e20000100800 */
[----:B------:R-:W2:Y:S02]  /*26730*/  LDL R28, [R1+0x14d8] ;  /* 0x0014d800011c7983 */ /* 0x000ea40000100800 */
[----:B------:R-:W2:Y:S01]  /*26740*/  LDL R27, [R1+0x14dc] ;  /* 0x0014dc00011b7983 */ /* 0x000ea20000100800 */
[----:B------:R-:W-:Y:S01]  /*26750*/  PRMT R20, RZ, 0x7610, R20 ;  /* 0x00007610ff147816 */ /* 0x000fe20000000014 */
[----:B---3--:R3:W-:Y:S01]  /*26760*/  STL [R1+0x6a50], R23 ;  /* 0x006a501701007387 */ /* 0x0087e20000100800 */
[----:B------:R-:W2:Y:S02]  /*26770*/  LDL R26, [R1+0x14b8] ;  /* 0x0014b800011a7983 */ /* 0x000ea40000100800 */
[----:B------:R-:W2:Y:S01]  /*26780*/  LDL R2, [R1+0x14bc] ;  /* 0x0014bc0001027983 */ /* 0x000ea20000100800 */
[----:B----4-:R4:W-:Y:S01]  /*26790*/  STL [R1+0x6a54], R22 ;  /* 0x006a541601007387 */ /* 0x0109e20000100800 */
[----:B-1----:R-:W2:Y:S02]  /*267a0*/  LDL R25, [R1+0x1498] ;  /* 0x0014980001197983 */ /* 0x002ea40000100800 */
[----:B0-----:R-:W2:Y:S02]  /*267b0*/  LDL R24, [R1+0x149c] ;  /* 0x00149c0001187983 */ /* 0x001ea40000100800 */
[----:B------:R-:W2:Y:S01]  /*267c0*/  LDL R3, [R1+0x1478] ;  /* 0x0014780001037983 */ /* 0x000ea20000100800 */
[----:B------:R-:W2:Y:S04]  /*267d0*/  LDL R0, [R1+0x147c] ;  /* 0x00147c0001007983 */ /* 0x000ea80000100800 */
[----:B------:R0:W-:Y:S01]  /*267e0*/  STL [R1+0x6a58], R21 ;  /* 0x006a581501007387 */ /* 0x0001e20000100800 */
[----:B---3--:R-:W3:Y:S03]  /*267f0*/  LDL R23, [R1+0x1458] ;  /* 0x0014580001177983 */ /* 0x008ee60000100800 */
[----:B----4-:R-:W4:Y:S01]  /*26800*/  LDL R22, [R1+0x145c] ;  /* 0x00145c0001167983 */ /* 0x010f220000100800 */
[----:B--2---:R-:W-:-:S02]  /*26810*/  @!P0 IMAD.MOV.U32 R5, RZ, RZ, R28 ;  /* 0x000000ffff058224 */ /* 0x004fc400078e001c */
[----:B------:R-:W-:-:S05]  /*26820*/  @!P0 IMAD.MOV.U32 R4, RZ, RZ, R27 ;  /* 0x000000ffff048224 */ /* 0x000fca00078e001b */
[----:B------:R1:W2:Y:S01]  /*26830*/  @!P0 LDG.E.U16 R20, [R4.64] ;  /* 0x0000000604148981 */ /* 0x0002a2000c1e1500 */
[----:B------:R-:W-:Y:S02]  /*26840*/  PRMT R19, RZ, 0x7610, R19 ;  /* 0x00007610ff137816 */ /* 0x000fe40000000013 */
[----:B------:R-:W-:Y:S01]  /*26850*/  PRMT R18, RZ, 0x7610, R18 ;  /* 0x00007610ff127816 */ /* 0x000fe20000000012 */
[----:B-1----:R-:W-:Y:S02]  /*26860*/  @!P0 IMAD.MOV.U32 R5, RZ, RZ, R26 ;  /* 0x000000ffff058224 */ /* 0x002fe400078e001a */
[----:B------:R-:W-:-:S05]  /*26870*/  @!P0 IMAD.MOV.U32 R4, RZ, RZ, R2 ;  /* 0x000000ffff048224 */ /* 0x000fca00078e0002 */
[----:B------:R1:W2:Y:S01]  /*26880*/  @!P0 LDG.E.U16 R19, [R4.64] ;  /* 0x0000000604138981 */ /* 0x0002a2000c1e1500 */
[----:B------:R-:W-:Y:S01]  /*26890*/  PRMT R17, RZ, 0x7610, R17 ;  /* 0x00007610ff117816 */ /* 0x000fe20000000011 */
[----:B-1----:R-:W-:Y:S02]  /*268a0*/  @!P0 IMAD.MOV.U32 R5, RZ, RZ, R25 ;  /* 0x000000ffff058224 */ /* 0x002fe400078e0019 */
[----:B------:R-:W-:-:S05]  /*268b0*/  @!P0 IMAD.MOV.U32 R4, RZ, RZ, R24 ;  /* 0x000000ffff048224 */ /* 0x000fca00078e0018 */
[----:B------:R1:W2:Y:S01]  /*268c0*/  @!P0 LDG.E.U16 R18, [R4.64] ;  /* 0x0000000604128981 */ /* 0x0002a2000c1e1500 */
[----:B------:R-:W-:Y:S01]  /*268d0*/  PRMT R16, RZ, 0x7610, R16 ;  /* 0x00007610ff107816 */ /* 0x000fe20000000010 */
[----:B-1----:R-:W-:Y:S02]  /*268e0*/  @!P0 IMAD.MOV.U32 R4, RZ, RZ, R0 ;  /* 0x000000ffff048224 */ /* 0x002fe400078e0000 */
[----:B------:R-:W-:-:S05]  /*268f0*/  @!P0 IMAD.MOV.U32 R5, RZ, RZ, R3 ;  /* 0x000000ffff058224 */ /* 0x000fca00078e0003 */
[----:B------:R4:W2:Y:S02]  /*26900*/  @!P0 LDG.E.U16 R17, [R4.64] ;  /* 0x0000000604118981 */ /* 0x0008a4000c1e1500 */
[----:B----4-:R-:W-:Y:S02]  /*26910*/  @!P0 IMAD.MOV.U32 R4, RZ, RZ, R22 ;  /* 0x000000ffff048224 */ /* 0x010fe400078e0016 */
[----:B---3--:R-:W-:-:S05]  /*26920*/  @!P0 IMAD.MOV.U32 R5, RZ, RZ, R23 ;  /* 0x000000ffff058224 */ /* 0x008fca00078e0017 */
[----:B------:R-:W3:Y:S04]  /*26930*/  @!P0 LDG.E.U16 R16, [R4.64] ;  /* 0x0000000604108981 */ /* 0x000ee8000c1e1500 */
[----:B--2---:R1:W-:Y:S01]  /*26940*/  STL [R1+0x6a5c], R20 ;  /* 0x006a5c1401007387 */ /* 0x0043e20000100800 */
[----:B0-----:R-:W2:Y:S02]  /*26950*/  LDL R21, [R1+0x1438] ;  /* 0x0014380001157983 */ /* 0x001ea40000100800 */
[----:B------:R-:W4:Y:S01]  /*26960*/  LDL R2, [R1+0x143c] ;  /* 0x00143c0001027983 */ /* 0x000f220000100800 */
[----:B------:R-:W-:Y:S01]  /*26970*/  PRMT R15, RZ, 0x7610, R15 ;  /* 0x00007610ff0f7816 */ /* 0x000fe2000000000f */
[----:B------:R0:W-:Y:S04]  /*26980*/  STL [R1+0x6a60], R19 ;  /* 0x006a601301007387 */ /* 0x0001e80000100800 */
[----:B------:R0:W-:Y:S01]  /*26990*/  STL [R1+0x6a64], R18 ;  /* 0x006a641201007387 */ /* 0x0001e20000100800 */
[----:B------:R-:W4:Y:S02]  /*269a0*/  LDL R3, [R1+0x1418] ;  /* 0x0014180001037983 */ /* 0x000f240000100800 */
[----:B------:R-:W4:Y:S01]  /*269b0*/  LDL R0, [R1+0x141c] ;  /* 0x00141c0001007983 */ /* 0x000f220000100800 */
[----:B------:R0:W-:Y:S01]  /*269c0*/  STL [R1+0x6a68], R17 ;  /* 0x006a681101007387 */ /* 0x0001e20000100800 */
[----:B-1----:R-:W4:Y:S03]  /*269d0*/  LDL R20, [R1+0x13fc] ;  /* 0x0013fc0001147983 */ /* 0x002f260000100800 */
[----:B---3--:R1:W-:Y:S01]  /*269e0*/  STL [R1+0x6a6c], R16 ;  /* 0x006a6c1001007387 */ /* 0x0083e20000100800 */
[----:B0-----:R-:W3:Y:S02]  /*269f0*/  LDL R19, [R1+0xfc8] ;  /* 0x000fc80001137983 */ /* 0x001ee40000100800 */
[----:B--2---:R-:W-:-:S02]  /*26a00*/  @!P0 IMAD.MOV.U32 R5, RZ, RZ, R21 ;  /* 0x000000ffff058224 */ /* 0x004fc400078e0015 */
[----:B----4-:R-:W-:Y:S01]  /*26a10*/  @!P0 IMAD.MOV.U32 R4, RZ, RZ, R2 ;  /* 0x000000ffff048224 */ /* 0x010fe200078e0002 */
[----:B------:R-:W2:Y:S04]  /*26a20*/  LDL R21, [R1+0x13f8] ;  /* 0x0013f80001157983 */ /* 0x000ea80000100800 */
[----:B------:R-:W4:Y:S04]  /*26a30*/  LDL R2, [R1+0x13dc] ;  /* 0x0013dc0001027983 */ /* 0x000f280000100800 */
[----:B------:R0:W2:Y:S01]  /*26a40*/  @!P0 LDG.E.U16 R15, [R4.64] ;  /* 0x00000006040f8981 */ /* 0x0000a2000c1e1500 */
[----:B------:R-:W-:-:S02]  /*26a50*/  PRMT R14, RZ, 0x7610, R14 ;  /* 0x00007610ff0e7816 */ /* 0x000fc4000000000e */
[----:B------:R-:W-:Y:S01]  /*26a60*/  PRMT R13, RZ, 0x7610, R13 ;  /* 0x00007610ff0d7816 */ /* 0x000fe2000000000d */
[----:B0-----:R-:W-:Y:S02]  /*26a70*/  @!P0 IMAD.MOV.U32 R5, RZ, RZ, R3 ;  /* 0x000000ffff058224 */ /* 0x001fe400078e0003 */
[----:B------:R-:W-:-:S05]  /*26a80*/  @!P0 IMAD.MOV.U32 R4, RZ, RZ, R0 ;  /* 0x000000ffff048224 */ /* 0x000fca00078e0000 */
[----:B------:R0:W3:Y:S02]  /*26a90*/  @!P0 LDG.E.U16 R14, [R4.64] ;  /* 0x00000006040e8981 */ /* 0x0000e4000c1e1500 */
[----:B0-----:R-:W-:Y:S02]  /*26aa0*/  @!P0 IMAD.MOV.U32 R4, RZ, RZ, R20 ;  /* 0x000000ffff048224 */ /* 0x001fe400078e0014 */
[----:B--2---:R0:W-:Y:S01]  /*26ab0*/  STL [R1+0x6a70], R15 ;  /* 0x006a700f01007387 */ /* 0x0041e20000100800 */
[----:B------:R-:W2:Y:S02]  /*26ac0*/  LDL R18, [R1+0x13cc] ;  /* 0x0013cc0001127983 */ /* 0x000ea40000100800 */
[----:B------:R-:W2:Y:S02]  /*26ad0*/  LDL R17, [R1+0x1ba8] ;  /* 0x001ba80001117983 */ /* 0x000ea40000100800 */
[----:B-1----:R-:W2:Y:S02]  /*26ae0*/  LDL R16, [R1+0x1b90] ;  /* 0x001b900001107983 */ /* 0x002ea40000100800 */
[----:B------:R-:W-:-:S05]  /*26af0*/  @!P0 IMAD.MOV.U32 R5, RZ, RZ, R21 ;  /* 0x000000ffff058224 */ /* 0x000fca00078e0015 */
[----:B------:R4:W2:Y:S04]  /*26b00*/  @!P0 LDG.E.U16 R13, [R4.64] ;  /* 0x00000006040d8981 */ /* 0x0008a8000c1e1500 */
[----:B0-----:R-:W2:Y:S04]  /*26b10*/  LDL R15, [R1+0x1b94] ;  /* 0x001b9400010f7983 */ /* 0x001ea80000100800 */
[----:B------:R-:W0:Y:S01]  /*26b20*/  S2R R23, SR_TID.X ;  /* 0x0000000000177919 */ /* 0x000e220000002100 */
[----:B----4-:R-:W-:Y:S02]  /*26b30*/  @!P0 IMAD.MOV.U32 R4, RZ, RZ, R2 ;  /* 0x000000ffff048224 */ /* 0x010fe400078e0002 */
[----:B---3--:R-:W-:Y:S01]  /*26b40*/  @!P0 IMAD.MOV.U32 R5, RZ, RZ, R19 ;  /* 0x000000ffff058224 */ /* 0x008fe200078e0013 */
[----:B0-----:R-:W-:-:S05]  /*26b50*/  LOP3.LUT R3, R23, 0xff, RZ, 0xc0, !PT ;  /* 0x000000ff17037812 */ /* 0x001fca00078ec0ff */
[----:B------:R-:W-:-:S05]  /*26b60*/  IMAD.SHL.U32 R0, R3, 0x2, RZ ;  /* 0x0000000203007824 */ /* 0x000fca00078e00ff */
[----:B------:R0:W-:Y:S01]  /*26b70*/  STS.U16 [R0+0x20000], R12 ;  /* 0x0200000c00007388 */ /* 0x0001e20000000400 */
[----:B------:R1:W-:Y:S01]  /*26b80*/  STS.U16 [R0+0x21000], R11 ;  /* 0x0210000b00007388 */ /* 0x0003e20000000400 */
[----:B0-----:R-:W-:Y:S02]  /*26b90*/  PRMT R12, RZ, 0x7610, R12 ;  /* 0x00007610ff0c7816 */ /* 0x001fe4000000000c */
[----:B-1----:R-:W-:-:S04]  /*26ba0*/  PRMT R11, RZ, 0x7610, R11 ;  /* 0x00007610ff0b7816 */ /* 0x002fc8000000000b */
[----:B------:R2:W3:Y:S04]  /*26bb0*/  @!P0 LDG.E.U16 R12, [R4.64] ;  /* 0x00000006040c8981 */ /* 0x0004e8000c1e1500 */
[----:B------:R0:W-:Y:S04]  /*26bc0*/  STS.U16 [R0+0x22000], R10 ;  /* 0x0220000a00007388 */ /* 0x0001e80000000400 */
[----:B------:R-:W-:Y:S01]  /*26bd0*/  STL [R1+0x6ae0], R23 ;  /* 0x006ae01701007387 */ /* 0x000fe20000100800 */
[----:B0-----:R-:W-:-:S03]  /*26be0*/  PRMT R10, RZ, 0x7610, R10 ;  /* 0x00007610ff0a7816 */ /* 0x001fc6000000000a */
[----:B------:R-:W-:Y:S01]  /*26bf0*/  STL [R1+0x6a74], R14 ;  /* 0x006a740e01007387 */ /* 0x000fe20000100800 */
[----:B------:R0:W-:Y:S02]  /*26c00*/  STL [R1+0x6acc], R3 ;  /* 0x006acc0301007387 */ /* 0x0001e40000100800 */
[----:B--2---:R-:W-:Y:S02]  /*26c10*/  @!P0 IMAD.MOV.U32 R5, RZ, RZ, R18 ;  /* 0x000000ffff058224 */ /* 0x004fe400078e0012 */
[----:B------:R-:W-:-:S05]  /*26c20*/  @!P0 IMAD.MOV.U32 R4, RZ, RZ, R17 ;  /* 0x000000ffff048224 */ /* 0x000fca00078e0011 */
[----:B------:R1:W2:Y:S02]  /*26c30*/  @!P0 LDG.E.U16 R11, [R4.64] ;  /* 0x00000006040b8981 */ /* 0x0002a4000c1e1500 */
[----:B-1----:R-:W-:Y:S02]  /*26c40*/  @!P0 IMAD.MOV.U32 R4, RZ, RZ, R15 ;  /* 0x000000ffff048224 */ /* 0x002fe400078e000f */
[----:B------:R-:W-:-:S05]  /*26c50*/  @!P0 IMAD.MOV.U32 R5, RZ, RZ, R16 ;  /* 0x000000ffff058224 */ /* 0x000fca00078e0010 */
[----:B------:R-:W4:Y:S04]  /*26c60*/  @!P0 LDG.E.U16 R10, [R4.64] ;  /* 0x00000006040a8981 */ /* 0x000f28000c1e1500 */
[----:B------:R1:W-:Y:S01]  /*26c70*/  STL [R1+0x6a78], R13 ;  /* 0x006a780d01007387 */ /* 0x0003e20000100800 */
[----:B0-----:R-:W4:Y:S02]  /*26c80*/  LDL R3, [R1+0x1b70] ;  /* 0x001b700001037983 */ /* 0x001f240000100800 */
[----:B------:R-:W4:Y:S01]  /*26c90*/  LDL R2, [R1+0x1b74] ;  /* 0x001b740001027983 */ /* 0x000f220000100800 */
[----:B---3--:R0:W-:Y:S01]  /*26ca0*/  STL [R1+0x6a7c], R12 ;  /* 0x006a7c0c01007387 */ /* 0x0081e20000100800 */
[----:B------:R-:W3:Y:S03]  /*26cb0*/  LDL.LU R29, [R1+0x224] ;  /* 0x00022400011d7983 */ /* 0x000ee60000300800 */
[----:B--2---:R2:W-:Y:S01]  /*26cc0*/  STL [R1+0x6a80], R11 ;  /* 0x006a800b01007387 */ /* 0x0045e20000100800 */
[----:B------:R-:W3:Y:S02]  /*26cd0*/  LDL R14, [R1+0x1b50] ;  /* 0x001b5000010e7983 */ /* 0x000ee40000100800 */
[----:B-1----:R-:W3:Y:S02]  /*26ce0*/  LDL R13, [R1+0x1b54] ;  /* 0x001b5400010d7983 */ /* 0x002ee40000100800 */
[----:B------:R-:W3:Y:S01]  /*26cf0*/  LDL.LU R28, [R1+0x208] ;  /* 0x00020800011c7983 */ /* 0x000ee20000300800 */
[----:B------:R-:W3:Y:S01]  /*26d00*/  LDL.LU R17, [R1+0x1ec] ;  /* 0x0001ec0001117983 */ /* 0x000ee20000300800 */
[----:B------:R-:W3:Y:S02]  /*26d10*/  LDL.LU R18, [R1+0x1cc] ;  /* 0x0001cc0001127983 */ /* 0x000ee40000300800 */
[----:B------:R-:W3:Y:S02]  /*26d20*/  LDL.LU R19, [R1+0x1ac] ;  /* 0x0001ac0001137983 */ /* 0x000ee40000300800 */
[----:B------:R-:W3:Y:S01]  /*26d30*/  LDL.LU R20, [R1+0x18c] ;  /* 0x00018c0001147983 */ /* 0x000ee20000300800 */
[----:B----4-:R1:W-:Y:S01]  /*26d40*/  STL [R1+0x6a84], R10 ;  /* 0x006a840a01007387 */ /* 0x0103e20000100800 */
[----:B0-----:R-:W4:Y:S02]  /*26d50*/  LDL R12, [R1+0x1b30] ;  /* 0x001b3000010c7983 */ /* 0x001f240000100800 */
[----:B--2---:R-:W2:Y:S02]  /*26d60*/  LDL R11, [R1+0x1b34] ;  /* 0x001b3400010b7983 */ /* 0x004ea40000100800 */
[----:B------:R-:W-:-:S02]  /*26d70*/  @!P0 IMAD.MOV.U32 R5, RZ, RZ, R3 ;  /* 0x000000ffff058224 */ /* 0x000fc400078e0003 */
[----:B------:R-:W2:Y:S04]  /*26d80*/  LDL R3, [R1+0x1b14] ;  /* 0x001b140001037983 */ /* 0x000ea80000100800 */
[----:B-1----:R-:W2:Y:S04]  /*26d90*/  LDL R10, [R1+0x1b10] ;  /* 0x001b1000010a7983 */ /* 0x002ea80000100800 */
[----:B------:R0:W-:Y:S01]  /*26da0*/  STS.U16 [R0+0x23000], R9 ;  /* 0x0230000900007388 */ /* 0x0001e20000000400 */
[----:B------:R-:W-:Y:S02]  /*26db0*/  @!P0 IMAD.MOV.U32 R4, RZ, RZ, R2 ;  /* 0x000000ffff048224 */ /* 0x000fe400078e0002 */
[----:B------:R1:W-:Y:S01]  /*26dc0*/  STS.U16 [R0+0x24000], R8 ;  /* 0x0240000800007388 */ /* 0x0003e20000000400 */
[----:B------:R-:W-:-:S02]  /*26dd0*/  PRMT R7, RZ, 0x7610, R7 ;  /* 0x00007610ff077816 */ /* 0x000fc40000000007 */
[----:B------:R-:W-:Y:S01]  /*26de0*/  PRMT R6, RZ, 0x7610, R6 ;  /* 0x00007610ff067816 */ /* 0x000fe20000000006 */
[----:B------:R-:W2:Y:S01]  /*26df0*/  LDL.LU R21, [R1+0x16c] ;  /* 0x00016c0001157983 */ /* 0x000ea20000300800 */
[----:B------:R-:W2:Y:S02]  /*26e00*/  LDL.LU R22, [R1+0x14c] ;  /* 0x00014c0001167983 */ /* 0x000ea40000300800 */
[----:B------:R-:W2:Y:S02]  /*26e10*/  LDL.LU R24, [R1+0x12c] ;  /* 0x00012c0001187983 */ /* 0x000ea40000300800 */
[----:B------:R-:W2:Y:S01]  /*26e20*/  LDL.LU R2, [R1+0x10c] ;  /* 0x00010c0001027983 */ /* 0x000ea20000300800 */
[----:B------:R-:W2:Y:S01]  /*26e30*/  LDL.LU R25, [R1+0xec] ;  /* 0x0000ec0001197983 */ /* 0x000ea20000300800 */
[----:B0-----:R-:W-:Y:S01]  /*26e40*/  PRMT R9, RZ, 0x7610, R9 ;  /* 0x00007610ff097816 */ /* 0x001fe20000000009 */
[----:B------:R-:W2:Y:S01]  /*26e50*/  LDL.LU R26, [R1+0x348] ;  /* 0x00034800011a7983 */ /* 0x000ea20000300800 */
[----:B-1----:R-:W-:Y:S01]  /*26e60*/  PRMT R8, RZ, 0x7610, R8 ;  /* 0x00007610ff087816 */ /* 0x002fe20000000008 */
[----:B------:R-:W2:Y:S04]  /*26e70*/  LDL.LU R27, [R1+0x32c] ;  /* 0x00032c00011b7983 */ /* 0x000ea80000300800 */
[----:B------:R3:W2:Y:S02]  /*26e80*/  @!P0 LDG.E.U16 R9, [R4.64] ;  /* 0x0000000604098981 */ /* 0x0006a4000c1e1500 */
[----:B---3--:R-:W-:-:S02]  /*26e90*/  @!P0 IMAD.MOV.U32 R5, RZ, RZ, R14 ;  /* 0x000000ffff058224 */ /* 0x008fc400078e000e */
[----:B------:R-:W-:-:S05]  /*26ea0*/  @!P0 IMAD.MOV.U32 R4, RZ, RZ, R13 ;  /* 0x000000ffff048224 */ /* 0x000fca00078e000d */
[----:B------:R4:W3:Y:S02]  /*26eb0*/  @!P0 LDG.E.U16 R8, [R4.64] ;  /* 0x0000000604088981 */ /* 0x0008e4000c1e1500 */
[----:B----4-:R-:W-:Y:S02]  /*26ec0*/  @!P0 IMAD.MOV.U32 R5, RZ, RZ, R12 ;  /* 0x000000ffff058224 */ /* 0x010fe400078e000c */
[----:B--2---:R-:W-:-:S05]  /*26ed0*/  @!P0 IMAD.MOV.U32 R4, RZ, RZ, R11 ;  /* 0x000000ffff048224 */ /* 0x004fca00078e000b */
[----:B------:R0:W2:Y:S02]  /*26ee0*/  @!P0 LDG.E.U16 R7, [R4.64] ;  /* 0x0000000604078981 */ /* 0x0000a4000c1e1500 */
[----:B0-----:R-:W-:Y:S02]  /*26ef0*/  @!P0 IMAD.MOV.U32 R4, RZ, RZ, R3 ;  /* 0x000000ffff048224 */ /* 0x001fe400078e0003 */
[----:B------:R-:W-:-:S05]  /*26f00*/  @!P0 IMAD.MOV.U32 R5, RZ, RZ, R10 ;  /* 0x000000ffff058224 */ /* 0x000fca00078e000a */
[----:B------:R-:W4:Y:S04]  /*26f10*/  @!P0 LDG.E.U16 R6, [R4.64] ;  /* 0x0000000604068981 */ /* 0x000f28000c1e1500 */
[----:B------:R-:W-:Y:S01]  /*26f20*/  STS.U16 [R0+0x25000], R29 ;  /* 0x0250001d00007388 */ /* 0x000fe20000000400 */
[----:B------:R0:W-:Y:S03]  /*26f30*/  STS.U16 [R0+0x26000], R28 ;  /* 0x0260001c00007388 */ /* 0x0001e60000000400 */
[----:B0-----:R-:W0:Y:S01]  /*26f40*/  S2R R28, SR_TID.X ;  /* 0x00000000001c7919 */ /* 0x001e220000002100 */
[----:B------:R-:W-:Y:S03]  /*26f50*/  STS.U16 [R0+0x27000], R17 ;  /* 0x0270001100007388 */ /* 0x000fe60000000400 */
[----:B------:R-:W-:Y:S01]  /*26f60*/  STL [R1+0x6a88], R9 ;  /* 0x006a880901007387 */ /* 0x000fe20000100800 */
[----:B------:R-:W-:Y:S02]  /*26f70*/  STS.U16 [R0+0x28000], R18 ;  /* 0x0280001200007388 */ /* 0x000fe40000000400 */
[----:B------:R-:W-:Y:S02]  /*26f80*/  STS.U16 [R0+0x29000], R19 ;  /* 0x0290001300007388 */ /* 0x000fe40000000400 */
[----:B------:R-:W-:Y:S01]  /*26f90*/  STS.U16 [R0+0x2a000], R20 ;  /* 0x02a0001400007388 */ /* 0x000fe20000000400 */
[----:B------:R-:W-:Y:S01]  /*26fa0*/  STS.U16 [R0+0x2b000], R21 ;  /* 0x02b0001500007388 */ /* 0x000fe20000000400 */
[----:B------:R-:W-:Y:S02]  /*26fb0*/  STS.U16 [R0+0x2c000], R22 ;  /* 0x02c0001600007388 */ /* 0x000fe40000000400 */
[----:B------:R-:W-:Y:S02]  /*26fc0*/  STS.U16 [R0+0x2d000], R24 ;  /* 0x02d0001800007388 */ /* 0x000fe40000000400 */
[----:B------:R-:W-:Y:S01]  /*26fd0*/  STS.U16 [R0+0x2e000], R2 ;  /* 0x02e0000200007388 */ /* 0x000fe20000000400 */
[----:B0-----:R-:W-:-:S05]  /*26fe0*/  LOP3.LUT R28, R28, 0xff, RZ, 0xc0, !PT ;  /* 0x000000ff1c1c7812 */ /* 0x001fca00078ec0ff */
[----:B------:R-:W-:Y:S01]  /*26ff0*/  IMAD.SHL.U32 R10, R28, 0x2, RZ ;  /* 0x000000021c0a7824 */ /* 0x000fe200078e00ff */
[----:B---3--:R0:W-:Y:S01]  /*27000*/  STL [R1+0x6a8c], R8 ;  /* 0x006a8c0801007387 */ /* 0x0081e20000100800 */
[----:B------:R-:W3:Y:S03]  /*27010*/  LDL.LU R29, [R1+0x310] ;  /* 0x00031000011d7983 */ /* 0x000ee60000300800 */
[----:B0-----:R-:W-:Y:S01]  /*27020*/  LOP3.LUT R8, R10, 0x10, RZ, 0x3c, !PT ;  /* 0x000000100a087812 */ /* 0x001fe200078e3cff */
[----:B--2---:R-:W-:Y:S04]  /*27030*/  STL [R1+0x6a90], R7 ;  /* 0x006a900701007387 */ /* 0x004fe80000100800 */
[----:B----4-:R-:W-:Y:S01]  /*27040*/  STL [R1+0x6a94], R6 ;  /* 0x006a940601007387 */ /* 0x010fe20000100800 */
[----:B------:R-:W2:Y:S02]  /*27050*/  LDL.LU R28, [R1+0x2f4] ;  /* 0x0002f400011c7983 */ /* 0x000ea40000300800 */
[----:B------:R0:W-:Y:S02]  /*27060*/  STL [R1+0x6ae4], R10 ;  /* 0x006ae40a01007387 */ /* 0x0001e40000100800 */
[----:B------:R-:W4:Y:S01]  /*27070*/  LDL.LU R2, [R1+0x2d8] ;  /* 0x0002d80001027983 */ /* 0x000f220000300800 */
[----:B------:R-:W-:Y:S04]  /*27080*/  STL [R1+0x6ac0], R0 ;  /* 0x006ac00001007387 */ /* 0x000fe80000100800 */
[----:B0-----:R-:W4:Y:S01]  /*27090*/  LDL.LU R10, [R1+0x22c] ;  /* 0x00022c00010a7983 */ /* 0x001f220000300800 */
[----:B------:R-:W4:Y:S03]  /*270a0*/  LDL.LU R23, [R1+0x20c] ;  /* 0x00020c0001177983 */ /* 0x000f260000300800 */
[----:B------:R0:W-:Y:S04]  /*270b0*/  STS.U16 [R0+0x2f000], R25 ;  /* 0x02f0001900007388 */ /* 0x0001e80000000400 */
[----:B0-----:R-:W4:Y:S01]  /*270c0*/  LDL.LU R0, [R1+0x1e8] ;  /* 0x0001e80001007983 */ /* 0x001f220000300800 */
[----:B------:R-:W4:Y:S02]  /*270d0*/  LDL.LU R6, [R1+0x1c8] ;  /* 0x0001c80001067983 */ /* 0x000f240000300800 */
[----:B------:R-:W4:Y:S02]  /*270e0*/  LDL.LU R4, [R1+0x1a8] ;  /* 0x0001a80001047983 */ /* 0x000f240000300800 */
[----:B------:R-:W4:Y:S01]  /*270f0*/  LDL.LU R5, [R1+0x188] ;  /* 0x0001880001057983 */ /* 0x000f220000300800 */
[----:B------:R-:W4:Y:S01]  /*27100*/  LDL.LU R7, [R1+0x168] ;  /* 0x0001680001077983 */ /* 0x000f220000300800 */
        /* <DEDUP_REMOVED lines=15> */
[----:B------:R0:W-:Y:S04]  /*27200*/  STS.U16 [R8+0x20200], R26 ;  /* 0x0202001a08007388 */ /* 0x0001e80000000400 */
[----:B------:R-:W4:Y:S01]  /*27210*/  LDL.LU R25, [R1+0x164] ;  /* 0x0001640001197983 */ /* 0x000f220000300800 */
[----:B------:R1:W-:Y:S03]  /*27220*/  STS.U16 [R8+0x21200], R27 ;  /* 0x0212001b08007388 */ /* 0x0003e60000000400 */
[----:B0-----:R-:W4:Y:S01]  /*27230*/  LDL.LU R26, [R1+0x144] ;  /* 0x00014400011a7983 */ /* 0x001f220000300800 */
[----:B-1----:R-:W4:Y:S03]  /*27240*/  LDL.LU R27, [R1+0x124] ;  /* 0x00012400011b7983 */ /* 0x002f260000300800 */
[----:B---3--:R0:W-:Y:S04]  /*27250*/  STS.U16 [R8+0x22200], R29 ;  /* 0x0222001d08007388 */ /* 0x0081e80000000400 */
[----:B0-----:R-:W3:Y:S04]  /*27260*/  LDL.LU R29, [R1+0x104] ;  /* 0x00010400011d7983 */ /* 0x001ee80000300800 */
[----:B--2---:R0:W-:Y:S01]  /*27270*/  STS.U16 [R8+0x23200], R28 ;  /* 0x0232001c08007388 */ /* 0x0041e20000000400 */
[----:B----4-:R1:W-:Y:S03]  /*27280*/  STS.U16 [R8+0x24200], R2 ;  /* 0x0242000208007388 */ /* 0x0103e60000000400 */
[----:B0-----:R-:W2:Y:S04]  /*27290*/  LDL.LU R28, [R1+0xe4] ;  /* 0x0000e400011c7983 */ /* 0x001ea80000300800 */
[----:B-1----:R-:W4:Y:S04]  /*272a0*/  LDL.LU R2, [R1+0x340] ;  /* 0x0003400001027983 */ /* 0x002f280000300800 */
[----:B------:R0:W-:Y:S01]  /*272b0*/  STS.U16 [R8+0x25200], R10 ;  /* 0x0252000a08007388 */ /* 0x0001e20000000400 */
[----:B------:R1:W-:Y:S03]  /*272c0*/  STS.U16 [R8+0x26200], R23 ;  /* 0x0262001708007388 */ /* 0x0003e60000000400 */
[----:B0-----:R-:W2:Y:S01]  /*272d0*/  LDL.LU R10, [R1+0x6ae4] ;  /* 0x006ae400010a7983 */ /* 0x001ea20000300800 */
[----:B-1----:R-:W2:Y:S03]  /*272e0*/  LDL.LU R23, [R1+0x6ae0] ;  /* 0x006ae00001177983 */ /* 0x002ea60000300800 */
[----:B------:R-:W-:Y:S01]  /*272f0*/  STS.U16 [R8+0x27200], R0 ;  /* 0x0272000008007388 */ /* 0x000fe20000000400 */
[----:B------:R-:W-:Y:S02]  /*27300*/  STS.U16 [R8+0x28200], R6 ;  /* 0x0282000608007388 */ /* 0x000fe40000000400 */
[----:B------:R-:W-:Y:S02]  /*27310*/  STS.U16 [R8+0x29200], R4 ;  /* 0x0292000408007388 */ /* 0x000fe40000000400 */
[----:B------:R-:W-:Y:S01]  /*27320*/  STS.U16 [R8+0x2a200], R5 ;  /* 0x02a2000508007388 */ /* 0x000fe20000000400 */
[----:B------:R-:W-:Y:S01]  /*27330*/  STS.U16 [R8+0x2b200], R7 ;  /* 0x02b2000708007388 */ /* 0x000fe20000000400 */
[----:B------:R-:W-:Y:S02]  /*27340*/  STS.U16 [R8+0x2c200], R9 ;  /* 0x02c2000908007388 */ /* 0x000fe40000000400 */
[----:B------:R0:W-:Y:S01]  /*27350*/  STS.U16 [R8+0x2d200], R11 ;  /* 0x02d2000b08007388 */ /* 0x0001e20000000400 */
[----:B--2---:R-:W-:-:S05]  /*27360*/  LOP3.LUT R23, R23, 0xff, RZ, 0xc0, !PT ;  /* 0x000000ff17177812 */ /* 0x004fca00078ec0ff */
[----:B0-----:R-:W-:-:S05]  /*27370*/  IMAD.SHL.U32 R11, R23, 0x2, RZ ;  /* 0x00000002170b7824 */ /* 0x001fca00078e00ff */
[----:B------:R-:W-:Y:S01]  /*27380*/  LOP3.LUT R4, R11, 0x30, RZ, 0x3c, !PT ;  /* 0x000000300b047812 */ /* 0x000fe200078e3cff */
[----:B------:R0:W-:Y:S04]  /*27390*/  STL [R1+0x6ad0], R11 ;  /* 0x006ad00b01007387 */ /* 0x0001e80000100800 */
[----:B0-----:R-:W2:Y:S04]  /*273a0*/  LDL.LU R11, [R1+0x2d0] ;  /* 0x0002d000010b7983 */ /* 0x001ea80000300800 */
[----:B--2---:R0:W-:Y:S04]  /*273b0*/  STL [R1+0x6ad4], R11 ;  /* 0x006ad40b01007387 */ /* 0x0041e80000100800 */
[----:B0-----:R-:W2:Y:S04]  /*273c0*/  LDL.LU R11, [R1+0x2ec] ;  /* 0x0002ec00010b7983 */ /* 0x001ea80000300800 */
[----:B--2---:R0:W-:Y:S04]  /*273d0*/  STL [R1+0x6ad8], R11 ;  /* 0x006ad80b01007387 */ /* 0x0041e80000100800 */
[----:B0-----:R-:W2:Y:S01]  /*273e0*/  LDL.LU R11, [R1+0x308] ;  /* 0x00030800010b7983 */ /* 0x001ea20000300800 */
[----:B------:R-:W-:-:S03]  /*273f0*/  LOP3.LUT R0, R10, 0x20, RZ, 0x3c, !PT ;  /* 0x000000200a007812 */ /* 0x000fc600078e3cff */
[----:B------:R-:W-:Y:S01]  /*27400*/  STS.U16 [R8+0x2e200], R12 ;  /* 0x02e2000c08007388 */ /* 0x000fe20000000400 */
[----:B------:R-:W-:Y:S03]  /*27410*/  STS.U16 [R8+0x2f200], R13 ;  /* 0x02f2000d08007388 */ /* 0x000fe60000000400 */
[----:B------:R-:W-:Y:S01]  /*27420*/  STS.U16 [R0+0x20400], R3 ;  /* 0x0204000300007388 */ /* 0x000fe20000000400 */
[----:B------:R-:W-:Y:S02]  /*27430*/  STS.U16 [R0+0x21400], R14 ;  /* 0x0214000e00007388 */ /* 0x000fe40000000400 */
[----:B------:R-:W-:Y:S02]  /*27440*/  STS.U16 [R0+0x22400], R15 ;  /* 0x0224000f00007388 */ /* 0x000fe40000000400 */
[----:B------:R-:W-:Y:S01]  /*27450*/  STS.U16 [R0+0x23400], R16 ;  /* 0x0234001000007388 */ /* 0x000fe20000000400 */
        /* <DEDUP_REMOVED lines=10> */
[----:B---3--:R-:W-:Y:S02]  /*27500*/  STS.U16 [R0+0x2e400], R29 ;  /* 0x02e4001d00007388 */ /* 0x008fe40000000400 */
[----:B------:R-:W-:Y:S01]  /*27510*/  STS.U16 [R0+0x2f400], R28 ;  /* 0x02f4001c00007388 */ /* 0x000fe20000000400 */
[----:B--2---:R0:W-:Y:S04]  /*27520*/  STL [R1+0x6adc], R11 ;  /* 0x006adc0b01007387 */ /* 0x0041e80000100800 */
[----:B0-----:R-:W2:Y:S01]  /*27530*/  LDL.LU R11, [R1+0x324] ;  /* 0x00032400010b7983 */ /* 0x001ea20000300800 */
[----:B------:R-:W3:Y:S02]  /*27540*/  LDL.LU R3, [R1+0x220] ;  /* 0x0002200001037983 */ /* 0x000ee40000300800 */
[----:B------:R-:W3:Y:S02]  /*27550*/  LDL.LU R0, [R1+0x200] ;  /* 0x0002000001007983 */ /* 0x000ee40000300800 */
[----:B------:R-:W3:Y:S01]  /*27560*/  LDL.LU R6, [R1+0x1e0] ;  /* 0x0001e00001067983 */ /* 0x000ee20000300800 */
[----:B------:R-:W3:Y:S01]  /*27570*/  LDL.LU R5, [R1+0x1c0] ;  /* 0x0001c00001057983 */ /* 0x000ee20000300800 */
        /* <DEDUP_REMOVED lines=20> */
[----:B------:R-:W3:Y:S03]  /*276c0*/  LDL.LU R29, [R1+0x11c] ;  /* 0x00011c00011d7983 */ /* 0x000ee60000300800 */
[----:B----4-:R0:W-:Y:S01]  /*276d0*/  STS.U16 [R4+0x20600], R2 ;  /* 0x0206000204007388 */ /* 0x0101e20000000400 */
[----:B------:R-:W4:Y:S03]  /*276e0*/  LDL.LU R28, [R1+0xfc] ;  /* 0x0000fc00011c7983 */ /* 0x000f260000300800 */
[----:B0-----:R-:W3:Y:S04]  /*276f0*/  LDL.LU R2, [R1+0xcc] ;  /* 0x0000cc0001027983 */ /* 0x001ee80000300800 */
[----:B--2---:R0:W-:Y:S04]  /*27700*/  STS.U16 [R4+0x21600], R11 ;  /* 0x0216000b04007388 */ /* 0x0041e80000000400 */
[----:B0-----:R-:W2:Y:S04]  /*27710*/  LDL.LU R11, [R1+0x6adc] ;  /* 0x006adc00010b7983 */ /* 0x001ea80000300800 */
[----:B--2---:R0:W-:Y:S04]  /*27720*/  STS.U16 [R4+0x22600], R11 ;  /* 0x0226000b04007388 */ /* 0x0041e80000000400 */
[----:B0-----:R-:W2:Y:S04]  /*27730*/  LDL.LU R11, [R1+0x6ad8] ;  /* 0x006ad800010b7983 */ /* 0x001ea80000300800 */
[----:B--2---:R0:W-:Y:S04]  /*27740*/  STS.U16 [R4+0x23600], R11 ;  /* 0x0236000b04007388 */ /* 0x0041e80000000400 */
[----:B0-----:R-:W2:Y:S04]  /*27750*/  LDL.LU R11, [R1+0x6ad4] ;  /* 0x006ad400010b7983 */ /* 0x001ea80000300800 */
[----:B--2---:R0:W-:Y:S04]  /*27760*/  STS.U16 [R4+0x24600], R11 ;  /* 0x0246000b04007388 */ /* 0x0041e80000000400 */
[----:B0-----:R-:W2:Y:S01]  /*27770*/  LDL.LU R11, [R1+0x6ad0] ;  /* 0x006ad000010b7983 */ /* 0x001ea20000300800 */
[----:B---3--:R0:W-:Y:S02]  /*27780*/  STS.U16 [R4+0x25600], R3 ;  /* 0x0256000304007388 */ /* 0x0081e40000000400 */
[----:B------:R2:W-:Y:S02]  /*27790*/  STS.U16 [R4+0x26600], R0 ;  /* 0x0266000004007388 */ /* 0x0005e40000000400 */
        /* <DEDUP_REMOVED lines=9> */
[----:B0-----:R-:W3:Y:S01]  /*27830*/  LDL.LU R3, [R1+0x6acc] ;  /* 0x006acc0001037983 */ /* 0x001ee20000300800 */
[----:B--2---:R-:W-:-:S05]  /*27840*/  LOP3.LUT R0, R11, 0x40, RZ, 0x3c, !PT ;  /* 0x000000400b007812 */ /* 0x004fca00078e3cff */
        /* <DEDUP_REMOVED lines=14> */
[----:B----4-:R-:W-:Y:S02]  /*27930*/  STS.U16 [R0+0x2e800], R28 ;  /* 0x02e8001c00007388 */ /* 0x010fe40000000400 */
[----:B------:R0:W-:Y:S02]  /*27940*/  STS.U16 [R0+0x2f800], R2 ;  /* 0x02f8000200007388 */ /* 0x0001e40000000400 */
[----:B0-----:R-:W2:Y:S04]  /*27950*/  LDL.LU R0, [R1+0x300] ;  /* 0x0003000001007983 */ /* 0x001ea80000300800 */
[----:B--2---:R0:W-:Y:S04]  /*27960*/  STL [R1+0x6ac4], R0 ;  /* 0x006ac40001007387 */ /* 0x0041e80000100800 */
[----:B0-----:R-:W2:Y:S01]  /*27970*/  LDL.LU R0, [R1+0x31c] ;  /* 0x00031c0001007983 */ /* 0x001ea20000300800 */
[----:B---3--:R-:W-:-:S03]  /*27980*/  IMAD.SHL.U32 R3, R3, 0x2, RZ ;  /* 0x0000000203037824 */ /* 0x008fc600078e00ff */
[----:B--2---:R0:W-:Y:S04]  /*27990*/  STL [R1+0x6ac8], R0 ;  /* 0x006ac80001007387 */ /* 0x0041e80000100800 */
[----:B0-----:R-:W2:Y:S01]  /*279a0*/  LDL.LU R0, [R1+0x338] ;  /* 0x0003380001007983 */ /* 0x001ea20000300800 */
[----:B------:R-:W3:Y:S02]  /*279b0*/  LDL.LU R2, [R1+0x2e4] ;  /* 0x0002e40001027983 */ /* 0x000ee40000300800 */
[----:B------:R-:W4:Y:S02]  /*279c0*/  LDL.LU R6, [R1+0x238] ;  /* 0x0002380001067983 */ /* 0x000f240000300800 */
        /* <DEDUP_REMOVED lines=18> */
[----:B------:R-:W3:Y:S01]  /*27af0*/  LDL.LU R24, [R1+0x1b4] ;  /* 0x0001b40001187983 */ /* 0x000ee20000300800 */
[C---:B------:R-:W-:Y:S01]  /*27b00*/  LOP3.LUT R4, R3.reuse, 0x50, RZ, 0x3c, !PT ;  /* 0x0000005003047812 */ /* 0x040fe200078e3cff */
[----:B------:R-:W3:Y:S01]  /*27b10*/  LDL.LU R25, [R1+0x194] ;  /* 0x0001940001197983 */ /* 0x000ee20000300800 */
[----:B------:R-:W3:Y:S01]  /*27b20*/  LDL.LU R26, [R1+0x174] ;  /* 0x00017400011a7983 */ /* 0x000ee20000300800 */
[----:B------:R-:W3:Y:S02]  /*27b30*/  LDL.LU R27, [R1+0x154] ;  /* 0x00015400011b7983 */ /* 0x000ee40000300800 */
[----:B------:R-:W3:Y:S02]  /*27b40*/  LDL.LU R29, [R1+0x134] ;  /* 0x00013400011d7983 */ /* 0x000ee40000300800 */
[----:B------:R-:W3:Y:S01]  /*27b50*/  LDL.LU R28, [R1+0x114] ;  /* 0x00011400011c7983 */ /* 0x000ee20000300800 */
[----:B--2---:R0:W-:Y:S04]  /*27b60*/  STS.U16 [R4+0x20a00], R0 ;  /* 0x020a000004007388 */ /* 0x0041e80000000400 */
[----:B0-----:R-:W2:Y:S04]  /*27b70*/  LDL.LU R0, [R1+0x6ac8] ;  /* 0x006ac80001007983 */ /* 0x001ea80000300800 */
[----:B--2---:R0:W-:Y:S04]  /*27b80*/  STS.U16 [R4+0x21a00], R0 ;  /* 0x021a000004007388 */ /* 0x0041e80000000400 */
[----:B0-----:R-:W2:Y:S04]  /*27b90*/  LDL.LU R0, [R1+0x6ac4] ;  /* 0x006ac40001007983 */ /* 0x001ea80000300800 */
[----:B--2---:R0:W-:Y:S01]  /*27ba0*/  STS.U16 [R4+0x22a00], R0 ;  /* 0x022a000004007388 */ /* 0x0041e20000000400 */
[----:B---3--:R1:W-:Y:S03]  /*27bb0*/  STS.U16 [R4+0x23a00], R2 ;  /* 0x023a000204007388 */ /* 0x0083e60000000400 */
[----:B0-----:R-:W2:Y:S01]  /*27bc0*/  LDL.LU R0, [R1+0x6ac0] ;  /* 0x006ac00001007983 */ /* 0x001ea20000300800 */
[----:B-1----:R-:W3:Y:S02]  /*27bd0*/  LDL.LU R2, [R1+0x6abc] ;  /* 0x006abc0001027983 */ /* 0x002ee40000300800 */
[----:B----4-:R-:W-:Y:S02]  /*27be0*/  STS.U16 [R4+0x24a00], R6 ;  /* 0x024a000604007388 */ /* 0x010fe40000000400 */
        /* <DEDUP_REMOVED lines=10> */
[----:B------:R-:W-:-:S03]  /*27c90*/  LOP3.LUT R3, R3, 0x60, RZ, 0x3c, !PT ;  /* 0x0000006003037812 */ /* 0x000fc600078e3cff */
[----:B---3--:R0:W-:Y:S04]  /*27ca0*/  STS.U16 [R4+0x2fa00], R2 ;  /* 0x02fa000204007388 */ /* 0x0081e80000000400 */
[----:B0-----:R-:W3:Y:S01]  /*27cb0*/  LDL.LU R2, [R1+0x6ab8] ;  /* 0x006ab80001027983 */ /* 0x001ee20000300800 */
        /* <DEDUP_REMOVED lines=13> */
[----:B------:R-:W-:Y:S01]  /*27d90*/  STS.U16 [R3+0x2dc00], R28 ;  /* 0x02dc001c03007388 */ /* 0x000fe20000000400 */
[----:B---3--:R0:W-:Y:S04]  /*27da0*/  STS.U16 [R3+0x2ec00], R2 ;  /* 0x02ec000203007388 */ /* 0x0081e80000000400 */
[----:B0-----:R-:W3:Y:S04]  /*27db0*/  LDL.LU R2, [R1+0x314] ;  /* 0x0003140001027983 */ /* 0x001ee80000300800 */
[----:B---3--:R0:W-:Y:S04]  /*27dc0*/  STL [R1+0x6aac], R2 ;  /* 0x006aac0201007387 */ /* 0x0081e80000100800 */
[----:B0-----:R-:W3:Y:S04]  /*27dd0*/  LDL.LU R2, [R1+0x330] ;  /* 0x0003300001027983 */ /* 0x001ee80000300800 */
[----:B---3--:R0:W-:Y:S04]  /*27de0*/  STL [R1+0x6ab0], R2 ;  /* 0x006ab00201007387 */ /* 0x0081e80000100800 */
[----:B0-----:R-:W3:Y:S01]  /*27df0*/  LDL.LU R2, [R1+0xc4] ;  /* 0x0000c40001027983 */ /* 0x001ee20000300800 */
[----:B------:R-:W4:Y:S01]  /*27e00*/  LDL.LU R6, [R1+0x2f8] ;  /* 0x0002f80001067983 */ /* 0x000f220000300800 */
[----:B--2---:R-:W-:-:S02]  /*27e10*/  LOP3.LUT R4, R0, 0x70, RZ, 0x3c, !PT ;  /* 0x0000007000047812 */ /* 0x004fc400078e3cff */
[----:B----4-:R0:W-:Y:S01]  /*27e20*/  STL [R1+0x6ab4], R6 ;  /* 0x006ab40601007387 */ /* 0x0101e20000100800 */
[----:B------:R-:W2:Y:S02]  /*27e30*/  LDL.LU R5, [R1+0x2dc] ;  /* 0x0002dc0001057983 */ /* 0x000ea40000300800 */
[----:B------:R-:W4:Y:S02]  /*27e40*/  LDL.LU R7, [R1+0x230] ;  /* 0x0002300001077983 */ /* 0x000f240000300800 */
[----:B------:R-:W2:Y:S01]  /*27e50*/  LDL.LU R8, [R1+0x1f0] ;  /* 0x0001f00001087983 */ /* 0x000ea20000300800 */
[----:B------:R-:W2:Y:S01]  /*27e60*/  LDL.LU R9, [R1+0x1d0] ;  /* 0x0001d00001097983 */ /* 0x000ea20000300800 */
[----:B------:R-:W2:Y:S02]  /*27e70*/  LDL.LU R10, [R1+0x1b0] ;  /* 0x0001b000010a7983 */ /* 0x000ea40000300800 */
[----:B------:R-:W2:Y:S02]  /*27e80*/  LDL.LU R11, [R1+0x190] ;  /* 0x00019000010b7983 */ /* 0x000ea40000300800 */
        /* <DEDUP_REMOVED lines=14> */
[----:B------:R-:W2:Y:S01]  /*27f70*/  LDL.LU R26, [R1+0x9c] ;  /* 0x00009c00011a7983 */ /* 0x000ea20000300800 */
[----:B0-----:R-:W-:Y:S01]  /*27f80*/  LOP3.LUT R6, R0, 0x60, RZ, 0x3c, !PT ;  /* 0x0000006000067812 */ /* 0x001fe200078e3cff */
[----:B------:R-:W2:Y:S01]  /*27f90*/  LDL.LU R27, [R1+0x98] ;  /* 0x00009800011b7983 */ /* 0x000ea20000300800 */
[----:B------:R-:W2:Y:S01]  /*27fa0*/  LDL.LU R29, [R1+0x94] ;  /* 0x00009400011d7983 */ /* 0x000ea20000300800 */
[----:B------:R-:W2:Y:S02]  /*27fb0*/  LDL.LU R28, [R1+0x90] ;  /* 0x00009000011c7983 */ /* 0x000ea40000300800 */
[----:B------:R-:W2:Y:S02]  /*27fc0*/  LDL.LU R3, [R1+0x8c] ;  /* 0x00008c0001037983 */ /* 0x000ea40000300800 */
[----:B------:R-:W2:Y:S01]  /*27fd0*/  LDL.LU R0, [R1+0x88] ;  /* 0x0000880001007983 */ /* 0x000ea20000300800 */
[----:B---3--:R0:W-:Y:S04]  /*27fe0*/  STS.U16 [R6+0x2fc00], R2 ;  /* 0x02fc000206007388 */ /* 0x0081e80000000400 */
[----:B0-----:R-:W3:Y:S01]  /*27ff0*/  LDL.LU R6, [R1+0x6ab4] ;  /* 0x006ab40001067983 */ /* 0x001ee20000300800 */
[----:B------:R-:W2:Y:S03]  /*28000*/  LDL.LU R2, [R1+0x6ab0] ;  /* 0x006ab00001027983 */ /* 0x000ea60000300800 */
[----:B--2---:R0:W-:Y:S04]  /*28010*/  STS.U16 [R4+0x20e00], R2 ;  /* 0x020e000204007388 */ /* 0x0041e80000000400 */
[----:B0-----:R-:W2:Y:S04]  /*28020*/  LDL.LU R2, [R1+0x6aac] ;  /* 0x006aac0001027983 */ /* 0x001ea80000300800 */
[----:B--2---:R0:W-:Y:S04]  /*28030*/  STS.U16 [R4+0x21e00], R2 ;  /* 0x021e000204007388 */ /* 0x0041e80000000400 */
[----:B0-----:R-:W2:Y:S01]  /*28040*/  LDL.LU R2, [R1+0x6aa8] ;  /* 0x006aa80001027983 */ /* 0x001ea20000300800 */
[----:B---3--:R-:W-:Y:S02]  /*28050*/  STS.U16 [R4+0x22e00], R6 ;  /* 0x022e000604007388 */ /* 0x008fe40000000400 */
[----:B------:R-:W-:Y:S02]  /*28060*/  STS.U16 [R4+0x23e00], R5 ;  /* 0x023e000504007388 */ /* 0x000fe40000000400 */
[----:B----4-:R-:W-:Y:S01]  /*28070*/  STS.U16 [R4+0x24e00], R7 ;  /* 0x024e000704007388 */ /* 0x010fe20000000400 */
[----:B--2---:R0:W-:Y:S04]  /*28080*/  STS.U16 [R4+0x25e00], R2 ;  /* 0x025e000204007388 */ /* 0x0041e80000000400 */
[----:B0-----:R-:W2:Y:S01]  /*28090*/  LDL.LU R2, [R1+0x6aa4] ;  /* 0x006aa40001027983 */ /* 0x001ea20000300800 */
[----:B------:R-:W3:Y:S03]  /*280a0*/  LDL.LU R6, [R1+0x78] ;  /* 0x0000780001067983 */ /* 0x000ee60000300800 */
[----:B---3--:R0:W-:Y:S04]  /*280b0*/  STL [R1+0x6a98], R6 ;  /* 0x006a980601007387 */ /* 0x0081e80000100800 */
[----:B0-----:R-:W3:Y:S04]  /*280c0*/  LDL.LU R6, [R1+0x7c] ;  /* 0x00007c0001067983 */ /* 0x001ee80000300800 */
[----:B---3--:R0:W-:Y:S04]  /*280d0*/  STL [R1+0x6a9c], R6 ;  /* 0x006a9c0601007387 */ /* 0x0081e80000100800 */
        /* <DEDUP_REMOVED lines=11> */
[----:B--2---:R-:W-:Y:S01]  /*28190*/  STS.U16 [R2], R18 ;  /* 0x0000001202007388 */ /* 0x004fe20000000400 */
[----:B------:R-:W-:Y:S04]  /*281a0*/  STS.U16 [R2+0x800], R19 ;  /* 0x0008001302007388 */ /* 0x000fe80000000400 */
[----:B------:R-:W-:Y:S04]  /*281b0*/  STS.U16 [R2+0x1000], R20 ;  /* 0x0010001402007388 */ /* 0x000fe80000000400 */
[----:B---3--:R0:W-:Y:S04]  /*281c0*/  STL [R1+0x6aa0], R6 ;  /* 0x006aa00601007387 */ /* 0x0081e80000100800 */
        /* <DEDUP_REMOVED lines=14> */
[----:B------:R0:W-:Y:S01]  /*282b0*/  STS.U16 [R2+0x1800], R21 ;  /* 0x0018001502007388 */ /* 0x0001e20000000400 */
[----:B------:R-:W3:Y:S03]  /*282c0*/  LDL.LU R20, [R1+0x40] ;  /* 0x0000400001147983 */ /* 0x000ee60000300800 */
[----:B------:R1:W-:Y:S04]  /*282d0*/  STS.U16 [R2+0x2000], R22 ;  /* 0x0020001602007388 */ /* 0x0003e80000000400 */
[----:B------:R1:W-:Y:S04]  /*282e0*/  STS.U16 [R2+0x2800], R23 ;  /* 0x0028001702007388 */ /* 0x0003e80000000400 */
[----:B------:R1:W-:Y:S04]  /*282f0*/  STS.U16 [R2+0x3000], R24 ;  /* 0x0030001802007388 */ /* 0x0003e80000000400 */
[----:B------:R1:W-:Y:S04]  /*28300*/  STS.U16 [R2+0x3800], R25 ;  /* 0x0038001902007388 */ /* 0x0003e80000000400 */
[----:B------:R1:W-:Y:S04]  /*28310*/  STS.U16 [R2+0x4000], R26 ;  /* 0x0040001a02007388 */ /* 0x0003e80000000400 */
[----:B0-----:R-:W3:Y:S01]  /*28320*/  LDL.LU R21, [R1+0x3c] ;  /* 0x00003c0001157983 */ /* 0x001ee20000300800 */
[----:B-1----:R-:W3:Y:S02]  /*28330*/  LDL.LU R22, [R1+0x38] ;  /* 0x0000380001167983 */ /* 0x002ee40000300800 */
        /* <DEDUP_REMOVED lines=20> */
[----:B--2---:R0:W-:Y:S04]  /*28480*/  STS.U16 [R2+0x8000], R6 ;  /* 0x0080000602007388 */ /* 0x0041e80000000400 */
[----:B0-----:R-:W2:Y:S04]  /*28490*/  LDL.LU R6, [R1+0x6a98] ;  /* 0x006a980001067983 */ /* 0x001ea80000300800 */
[----:B---3--:R-:W-:Y:S04]  /*284a0*/  STS.U16 [R2+0x9000], R7 ;  /* 0x0090000702007388 */ /* 0x008fe80000000400 */
[----:B----4-:R-:W-:Y:S04]  /*284b0*/  STS.U16 [R2+0x9800], R8 ;  /* 0x0098000802007388 */ /* 0x010fe80000000400 */
[----:B------:R-:W-:Y:S04]  /*284c0*/  STS.U16 [R2+0xa000], R9 ;  /* 0x00a0000902007388 */ /* 0x000fe80000000400 */
        /* <DEDUP_REMOVED lines=22> */
[----:B--2---:R0:W-:Y:S04]  /*28630*/  STS.U16 [R2+0x8800], R6 ;  /* 0x0088000602007388 */ /* 0x0041e80000000400 */
[----:B0-----:R-:W2:Y:S01]  /*28640*/  LDL.LU R6, [R1+0x6a94] ;  /* 0x006a940001067983 */ /* 0x001ea20000300800 */
[----:B------:R-:W3:Y:S02]  /*28650*/  LDL.LU R7, [R1+0x6a90] ;  /* 0x006a900001077983 */ /* 0x000ee40000300800 */
        /* <DEDUP_REMOVED lines=23> */
[----:B------:R-:W2:Y:S03]  /*287d0*/  LDL.LU R0, [R1+0x6a30] ;  /* 0x006a300001007983 */ /* 0x000ea60000300800 */
[----:B------:R-:W-:Y:S04]  /*287e0*/  STS.U16 [R2+0x15800], R4 ;  /* 0x0158000402007388 */ /* 0x000fe80000000400 */
[----:B------:R-:W-:Y:S04]  /*287f0*/  STS.U16 [R2+0x16000], R5 ;  /* 0x0160000502007388 */ /* 0x000fe80000000400 */
[----:B--2---:R0:W-:Y:S04]  /*28800*/  STS.U16 [R2+0x16800], R0 ;  /* 0x0168000002007388 */ /* 0x0041e80000000400 */
[----:B------:R1:W-:Y:S04]  /*28810*/  STS.U16 [R2+0x17000], R3 ;  /* 0x0170000302007388 */ /* 0x0003e80000000400 */
[----:B0-----:R-:W2:Y:S01]  /*28820*/  LDL.LU R0, [R1+0x6a2c] ;  /* 0x006a2c0001007983 */ /* 0x001ea20000300800 */
[----:B-1----:R-:W3:Y:S02]  /*28830*/  LDL.LU R3, [R1+0x6a28] ;  /* 0x006a280001037983 */ /* 0x002ee40000300800 */
[----:B------:R-:W3:Y:S02]  /*28840*/  LDL R5, [R1+0x13d8] ;  /* 0x0013d80001057983 */ /* 0x000ee40000100800 */
[----:B------:R-:W3:Y:S01]  /*28850*/  LDL R4, [R1+0x1bb4] ;  /* 0x001bb40001047983 */ /* 0x000ee20000100800 */
[----:B------:R0:W-:Y:S01]  /*28860*/  STS.U16 [R2+0x17800], R28 ;  /* 0x0178001c02007388 */ /* 0x0001e20000000400 */
[----:B--2---:R-:W-:-:S06]  /*28870*/  PRMT R0, RZ, 0x7610, R0 ;  /* 0x00007610ff007816 */ /* 0x004fcc0000000000 */
[----:B---3--:R-:W2:Y:S01]  /*28880*/  @!P0 LDG.E.U16 R0, [R4.64] ;  /* 0x0000000604008981 */ /* 0x008ea2000c1e1500 */
[----:B0-----:R-:W-:-:S03]  /*28890*/  LOP3.LUT R28, R2, 0x20, RZ, 0x3c, !PT ;  /* 0x00000020021c7812 */ /* 0x001fc600078e3cff */
[----:B------:R-:W-:Y:S04]  /*288a0*/  STL [R1+0x67b4], R29 ;  /* 0x0067b41d01007387 */ /* 0x000fe80000100800 */
[----:B------:R-:W-:Y:S01]  /*288b0*/  STS.U16 [R2+0x18000], R29 ;  /* 0x0180001d02007388 */ /* 0x000fe20000000400 */
[----:B------:R-:W-:Y:S03]  /*288c0*/  STL [R1+0x67b8], R29 ;  /* 0x0067b81d01007387 */ /* 0x000fe60000100800 */
        /* <DEDUP_REMOVED lines=14> */
[----:B------:R-:W-:Y:S01]  /*289b0*/  STS.U16 [R2+0x1f800], R13 ;  /* 0x01f8000d02007388 */ /* 0x000fe20000000400 */
[----:B------:R-:W-:Y:S02]  /*289c0*/  STL [R1+0x67bc], R29 ;  /* 0x0067bc1d01007387 */ /* 0x000fe40000100800 */
[----:B------:R-:W-:Y:S02]  /*289d0*/  STS.U16 [R28+0x200], R12 ;  /* 0x0002000c1c007388 */ /* 0x000fe40000000400 */
[----:B------:R-:W-:Y:S01]  /*289e0*/  STL [R1+0x67c0], R29 ;  /* 0x0067c01d01007387 */ /* 0x000fe20000100800 */
[----:B------:R-:W-:Y:S04]  /*289f0*/  STS.U16 [R28+0xa00], R11 ;  /* 0x000a000b1c007388 */ /* 0x000fe80000000400 */
[----:B------:R-:W-:Y:S01]  /*28a00*/  STL [R1+0x67c4], R29 ;  /* 0x0067c41d01007387 */ /* 0x000fe20000100800 */
[----:B------:R-:W-:Y:S02]  /*28a10*/  STS.U16 [R28+0x1200], R10 ;  /* 0x0012000a1c007388 */ /* 0x000fe40000000400 */
[----:B------:R-:W-:Y:S02]  /*28a20*/  STL [R1+0x67c8], R29 ;  /* 0x0067c81d01007387 */ /* 0x000fe40000100800 */
[----:B------:R-:W-:Y:S01]  /*28a30*/  STS.U16 [R28+0x1a00], R9 ;  /* 0x001a00091c007388 */ /* 0x000fe20000000400 */
[----:B------:R-:W-:Y:S04]  /*28a40*/  STL [R1+0x67cc], R29 ;  /* 0x0067cc1d01007387 */ /* 0x000fe80000100800 */
[----:B----4-:R-:W-:Y:S01]  /*28a50*/  STS.U16 [R28+0x2200], R8 ;  /* 0x002200081c007388 */ /* 0x010fe20000000400 */
[----:B------:R0:W-:Y:S02]  /*28a60*/  STL [R1+0x1bf8], R2 ;  /* 0x001bf80201007387 */ /* 0x0001e40000100800 */
[----:B------:R-:W-:Y:S02]  /*28a70*/  STS.U16 [R28+0x2a00], R7 ;  /* 0x002a00071c007388 */ /* 0x000fe40000000400 */
[----:B------:R1:W-:Y:S01]  /*28a80*/  STS.U16 [R28+0x3200], R6 ;  /* 0x003200061c007388 */ /* 0x0003e20000000400 */
[----:B0-----:R-:W3:Y:S01]  /*28a90*/  LDL.LU R2, [R1+0x13e0] ;  /* 0x0013e00001027983 */ /* 0x001ee20000300800 */
[----:B-1----:R-:W4:Y:S03]  /*28aa0*/  LDL.LU R28, [R1+0x6a24] ;  /* 0x006a2400011c7983 */ /* 0x002f260000300800 */
[----:B--2---:R0:W-:Y:S04]  /*28ab0*/  STL [R1+0x324], R0 ;  /* 0x0003240001007387 */ /* 0x0041e80000100800 */
[----:B0-----:R-:W2:Y:S01]  /*28ac0*/  LDL.LU R0, [R1+0x6a20] ;  /* 0x006a200001007983 */ /* 0x001ea20000300800 */
[----:B------:R-:W2:Y:S02]  /*28ad0*/  LDL R4, [R1+0x13d4] ;  /* 0x0013d40001047983 */ /* 0x000ea40000100800 */
[----:B------:R-:W2:Y:S01]  /*28ae0*/  LDL R5, [R1+0x1bb0] ;  /* 0x001bb00001057983 */ /* 0x000ea20000100800 */
[----:B----4-:R-:W-:-:S02]  /*28af0*/  PRMT R28, RZ, 0x7610, R28 ;  /* 0x00007610ff1c7816 */ /* 0x010fc4000000001c */
[----:B--2---:R-:W-:-:S04]  /*28b00*/  @!P0 LOP3.LUT R5, R5, R4, RZ, 0x3c, !PT ;  /* 0x0000000405058212 */ /* 0x004fc800078e3cff */
[----:B------:R-:W-:-:S04]  /*28b10*/  @!P0 LOP3.LUT R4, R5, R4, RZ, 0x3c, !PT ;  /* 0x0000000405048212 */ /* 0x000fc800078e3cff */
[----:B------:R-:W-:-:S05]  /*28b20*/  @!P0 LOP3.LUT R5, R5, R4, RZ, 0x3c, !PT ;  /* 0x0000000405058212 */ /* 0x000fca00078e3cff */
[----:B------:R-:W2:Y:S04]  /*28b30*/  @!P0 LDG.E.U16 R28, [R4.64] ;  /* 0x00000006041c8981 */ /* 0x000ea8000c1e1500 */
[----:B--2---:R0:W-:Y:S04]  /*28b40*/  STL [R1+0x320], R28 ;  /* 0x0003201c01007387 */ /* 0x0041e80000100800 */
[----:B0-----:R-:W2:Y:S01]  /*28b50*/  LDL.LU R28, [R1+0x6a1c] ;  /* 0x006a1c00011c7983 */ /* 0x001ea20000300800 */
[----:B------:R-:W4:Y:S02]  /*28b60*/  LDL R4, [R1+0x13c8] ;  /* 0x0013c80001047983 */ /* 0x000f240000100800 */
[----:B------:R-:W4:Y:S01]  /*28b70*/  LDL R5, [R1+0x1ba4] ;  /* 0x001ba40001057983 */ /* 0x000f220000100800 */
[----:B------:R-:W-:-:S02]  /*28b80*/  PRMT R3, RZ, 0x7610, R3 ;  /* 0x00007610ff037816 */ /* 0x000fc40000000003 */
[----:B----4-:R-:W-:-:S04]  /*28b90*/  @!P0 LOP3.LUT R5, R5, R4, RZ, 0x3c, !PT ;  /* 0x0000000405058212 */ /* 0x010fc800078e3cff */
[----:B------:R-:W-:-:S04]  /*28ba0*/  @!P0 LOP3.LUT R4, R5, R4, RZ, 0x3c, !PT ;  /* 0x0000000405048212 */ /* 0x000fc800078e3cff */
[----:B------:R-:W-:-:S05]  /*28bb0*/  @!P0 LOP3.LUT R5, R5, R4, RZ, 0x3c, !PT ;  /* 0x0000000405058212 */ /* 0x000fca00078e3cff */
[----:B------:R-:W4:Y:S04]  /*28bc0*/  @!P0 LDG.E.U16 R3, [R4.64] ;  /* 0x0000000604038981 */ /* 0x000f28000c1e1500 */
[----:B----4-:R0:W-:Y:S04]  /*28bd0*/  STL [R1+0x31c], R3 ;  /* 0x00031c0301007387 */ /* 0x0101e80000100800 */
[----:B0-----:R-:W4:Y:S01]  /*28be0*/  LDL.LU R3, [R1+0x6a18] ;  /* 0x006a180001037983 */ /* 0x001f220000300800 */
[----:B------:R-:W3:Y:S02]  /*28bf0*/  LDL R4, [R1+0x13c4] ;  /* 0x0013c40001047983 */ /* 0x000ee40000100800 */
[----:B------:R-:W3:Y:S01]  /*28c00*/  LDL R5, [R1+0x1ba0] ;  /* 0x001ba00001057983 */ /* 0x000ee20000100800 */
[----:B--2---:R-:W-:-:S02]  /*28c10*/  PRMT R28, RZ, 0x7610, R28 ;  /* 0x00007610ff1c7816 */ /* 0x004fc4000000001c */
[----:B---3--:R-:W-:-:S04]  /*28c20*/  @!P0 LOP3.LUT R5, R5, R4, RZ, 0x3c, !PT ;  /* 0x0000000405058212 */ /* 0x008fc800078e3cff */
[----:B------:R-:W-:-:S04]  /*28c30*/  @!P0 LOP3.LUT R4, R5, R4, RZ, 0x3c, !PT ;  /* 0x0000000405048212 */ /* 0x000fc800078e3cff */
[----:B------:R-:W-:-:S05]  /*28c40*/  @!P0 LOP3.LUT R5, R5, R4, RZ, 0x3c, !PT ;  /* 0x0000000405058212 */ /* 0x000fca00078e3cff */
[----:B------:R-:W2:Y:S04]  /*28c50*/  @!P0 LDG.E.U16 R28, [R4.64] ;  /* 0x00000006041c8981 */ /* 0x000ea8000c1e1500 */
[----:B--2---:R0:W-:Y:S04]  /*28c60*/  STL [R1+0x318], R28 ;  /* 0x0003181c01007387 */ /* 0x0041e80000100800 */
[----:B0-----:R-:W2:Y:S01]  /*28c70*/  LDL.LU R28, [R1+0x6a14] ;  /* 0x006a1400011c7983 */ /* 0x001ea20000300800 */
[----:B------:R-:W3:Y:S02]  /*28c80*/  LDL R4, [R1+0x1b88] ;  /* 0x001b880001047983 */ /* 0x000ee40000100800 */
[----:B------:R-:W3:Y:S01]  /*28c90*/  LDL R5, [R1+0x1b8c] ;  /* 0x001b8c0001057983 */ /* 0x000ee20000100800 */
[----:B----4-:R-:W-:-:S02]  /*28ca0*/  PRMT R3, RZ, 0x7610, R3 ;  /* 0x00007610ff037816 */ /* 0x010fc40000000003 */
[----:B---3--:R-:W-:-:S04]  /*28cb0*/  @!P0 LOP3.LUT R5, R5, R4, RZ, 0x3c, !PT ;  /* 0x0000000405058212 */ /* 0x008fc800078e3cff */
[----:B------:R-:W-:-:S04]  /*28cc0*/  @!P0 LOP3.LUT R4, R5, R4, RZ, 0x3c, !PT ;  /* 0x0000000405048212 */ /* 0x000fc800078e3cff */
[----:B------:R-:W-:-:S05]  /*28cd0*/  @!P0 LOP3.LUT R5, R5, R4, RZ, 0x3c, !PT ;  /* 0x0000000405058212 */ /* 0x000fca00078e3cff */
[----:B------:R-:W3:Y:S04]  /*28ce0*/  @!P0 LDG.E.U16 R3, [R4.64] ;  /* 0x0000000604038981 */ /* 0x000ee8000c1e1500 */
[----:B---3--:R0:W-:Y:S04]  /*28cf0*/  STL [R1+0x314], R3 ;  /* 0x0003140301007387 */ /* 0x0081e80000100800 */
[----:B0-----:R-:W3:Y:S01]  /*28d00*/  LDL.LU R3, [R1+0x6a10] ;  /* 0x006a100001037983 */ /* 0x001ee20000300800 */
[----:B------:R-:W4:Y:S02]  /*28d10*/  LDL R4, [R1+0x1b80] ;  /* 0x001b800001047983 */ /* 0x000f240000100800 */
[----:B------:R-:W4:Y:S01]  /*28d20*/  LDL R5, [R1+0x1b84] ;  /* 0x001b840001057983 */ /* 0x000f220000100800 */
[----:B--2---:R-:W-:-:S02]  /*28d30*/  PRMT R28, RZ, 0x7610, R28 ;  /* 0x00007610ff1c7816 */ /* 0x004fc4000000001c */
[----:B----4-:R-:W-:-:S04]  /*28d40*/  @!P0 LOP3.LUT R5, R5, R4, RZ, 0x3c, !PT ;  /* 0x0000000405058212 */ /* 0x010fc800078e3cff */
[----:B------:R-:W-:-:S04]  /*28d50*/  @!P0 LOP3.LUT R4, R5, R4, RZ, 0x3c, !PT ;  /* 0x0000000405048212 */ /* 0x000fc800078e3cff */
[----:B------:R-:W-:-:S05]  /*28d60*/  @!P0 LOP3.LUT R5, R5, R4, RZ, 0x3c, !PT ;  /* 0x0000000405058212 */ /* 0x000fca00078e3cff */
[----:B------:R-:W2:Y:S04]  /*28d70*/  @!P0 LDG.E.U16 R28, [R4.64] ;  /* 0x00000006041c8981 */ /* 0x000ea8000c1e1500 */
[----:B--2---:R0:W-:Y:S04]  /*28d80*/  STL [R1+0x310], R28 ;  /* 0x0003101c01007387 */ /* 0x0041e80000100800 */
[----:B0-----:R-:W2:Y:S01]  /*28d90*/  LDL.LU R28, [R1+0x6a0c] ;  /* 0x006a0c00011c7983 */ /* 0x001ea20000300800 */
[----:B------:R-:W4:Y:S02]  /*28da0*/  LDL R4, [R1+0x1b68] ;  /* 0x001b680001047983 */ /* 0x000f240000100800 */
[----:B------:R-:W4:Y:S01]  /*28db0*/  LDL R5, [R1+0x1b6c] ;  /* 0x001b6c0001057983 */ /* 0x000f220000100800 */
[----:B---3--:R-:W-:-:S02]  /*28dc0*/  PRMT R3, RZ, 0x7610, R3 ;  /* 0x00007610ff037816 */ /* 0x008fc40000000003 */
[----:B----4-:R-:W-:-:S04]  /*28dd0*/  @!P0 LOP3.LUT R5, R5, R4, RZ, 0x3c, !PT ;  /* 0x0000000405058212 */ /* 0x010fc800078e3cff */
        /* <DEDUP_REMOVED lines=843> */
[----:B------:R-:W4:Y:S02]  /*2c290*/  LDL R5, [R1+0x1764] ;  /* 0x0017640001057983 */ /* 0x000f240000100800 */
[----:B----4-:R-:W-:-:S02]  /*2c2a0*/  @!P0 LOP3.LUT R5, R5, R4, RZ, 0x3c, !PT ;  /* 0x0000000405058212 */ /* 0x010fc400078e3cff */
[----:B--2---:R-:W-:Y:S02]  /*2c2b0*/  PRMT R28, RZ, 0x7610, R28 ;  /* 0x00007610ff1c7816 */ /* 0x004fe4000000001c */
        /* <DEDUP_REMOVED lines=434> */
[----:B------:R0:W2:Y:S04]  /*2dde0*/  @!P0 LDG.E.U16 R28, [R4.64] ;  /* 0x00000006041c8981 */ /* 0x0000a8000c1e1500 */
[----:B0-----:R-:W4:Y:S04]  /*2ddf0*/  LDL R4, [R1+0x1550] ;  /* 0x0015500001047983 */ /* 0x001f280000100800 */
[----:B------:R-:W4:Y:S01]  /*2de00*/  LDL R5, [R1+0x1554] ;  /* 0x0015540001057983 */ /* 0x000f220000100800 */
[----:B---3--:R-:W-:Y:S02]  /*2de10*/  PRMT R3, RZ, 0x7610, R3 ;  /* 0x00007610ff037816 */ /* 0x008fe40000000003 */
[----:B----4-:R-:W-:-:S04]  /*2de20*/  @!P0 LOP3.LUT R5, R5, R4, RZ, 0x3c, !PT ;  /* 0x0000000405058212 */ /* 0x010fc800078e3cff */
[----:B------:R-:W-:-:S04]  /*2de30*/  @!P0 LOP3.LUT R4, R5, R4, RZ, 0x3c, !PT ;  /* 0x0000000405048212 */ /* 0x000fc800078e3cff */
[----:B------:R-:W-:-:S05]  /*2de40*/  @!P0 LOP3.LUT R5, R5, R4, RZ, 0x3c, !PT ;  /* 0x0000000405058212 */ /* 0x000fca00078e3cff */
[----:B------:R-:W3:Y:S04]  /*2de50*/  @!P0 LDG.E.U16 R3, [R4.64] ;  /* 0x0000000604038981 */ /* 0x000ee8000c1e1500 */
[----:B--2---:R-:W-:Y:S04]  /*2de60*/  STL [R1+0x6720], R28 ;  /* 0x0067201c01007387 */ /* 0x004fe80000100800 */
[----:B---3--:R0:W-:Y:S04]  /*2de70*/  STL [R1+0x30], R3 ;  /* 0x0000300301007387 */ /* 0x0081e80000100800 */
[----:B0-----:R-:W2:Y:S01]  /*2de80*/  LDL.LU R3, [R1+0x67d0] ;  /* 0x0067d00001037983 */ /* 0x001ea20000300800 */
[----:B------:R-:W3:Y:S02]  /*2de90*/  LDL R4, [R1+0x1548] ;  /* 0x0015480001047983 */ /* 0x000ee40000100800 */
[----:B------:R-:W3:Y:S01]  /*2dea0*/  LDL R5, [R1+0x154c] ;  /* 0x00154c0001057983 */ /* 0x000ee20000100800 */
[----:B------:R-:W-:-:S02]  /*2deb0*/  PRMT R0, RZ, 0x7610, R0 ;  /* 0x00007610ff007816 */ /* 0x000fc40000000000 */
[----:B---3--:R-:W-:-:S04]  /*2dec0*/  @!P0 LOP3.LUT R5, R5, R4, RZ, 0x3c, !PT ;  /* 0x0000000405058212 */ /* 0x008fc800078e3cff */
[----:B------:R-:W-:-:S04]  /*2ded0*/  @!P0 LOP3.LUT R4, R5, R4, RZ, 0x3c, !PT ;  /* 0x0000000405048212 */ /* 0x000fc800078e3cff */
[----:B------:R-:W-:-:S05]  /*2dee0*/  @!P0 LOP3.LUT R5, R5, R4, RZ, 0x3c, !PT ;  /* 0x0000000405058212 */ /* 0x000fca00078e3cff */
[----:B------:R0:W3:Y:S04]  /*2def0*/  @!P0 LDG.E.U16 R0, [R4.64] ;  /* 0x0000000604008981 */ /* 0x0000e8000c1e1500 */
[----:B0-----:R-:W4:Y:S04]  /*2df00*/  LDL R4, [R1+0x1540] ;  /* 0x0015400001047983 */ /* 0x001f280000100800 */
[----:B------:R-:W4:Y:S01]  /*2df10*/  LDL R5, [R1+0x1544] ;  /* 0x0015440001057983 */ /* 0x000f220000100800 */
[----:B--2---:R-:W-:Y:S02]  /*2df20*/  PRMT R3, RZ, 0x7610, R3 ;  /* 0x00007610ff037816 */ /* 0x004fe40000000003 */
[----:B----4-:R-:W-:-:S04]  /*2df30*/  @!P0 LOP3.LUT R5, R5, R4, RZ, 0x3c, !PT ;  /* 0x0000000405058212 */ /* 0x010fc800078e3cff */
[----:B------:R-:W-:-:S04]  /*2df40*/  @!P0 LOP3.LUT R4, R5, R4, RZ, 0x3c, !PT ;  /* 0x0000000405048212 */ /* 0x000fc800078e3cff */
[----:B------:R-:W-:Y:S01]  /*2df50*/  @!P0 LOP3.LUT R5, R5, R4, RZ, 0x3c, !PT ;  /* 0x0000000405058212 */ /* 0x000fe200078e3cff */
[----:B---3--:R-:W-:Y:S04]  /*2df60*/  STL [R1+0x6768], R0 ;  /* 0x0067680001007387 */ /* 0x008fe80000100800 */
[----:B------:R0:W2:Y:S04]  /*2df70*/  @!P0 LDG.E.U16 R3, [R4.64] ;  /* 0x0000000604038981 */ /* 0x0000a8000c1e1500 */
[----:B0-----:R-:W3:Y:S04]  /*2df80*/  LDL R4, [R1+0x1530] ;  /* 0x0015300001047983 */ /* 0x001ee80000100800 */
[----:B------:R-:W3:Y:S01]  /*2df90*/  LDL R5, [R1+0x1534] ;  /* 0x0015340001057983 */ /* 0x000ee20000100800 */
[----:B------:R-:W-:-:S02]  /*2dfa0*/  PRMT R29, RZ, 0x7610, R29 ;  /* 0x00007610ff1d7816 */ /* 0x000fc4000000001d */
[----:B---3--:R-:W-:-:S04]  /*2dfb0*/  @!P0 LOP3.LUT R5, R5, R4, RZ, 0x3c, !PT ;  /* 0x0000000405058212 */ /* 0x008fc800078e3cff */
[----:B------:R-:W-:-:S04]  /*2dfc0*/  @!P0 LOP3.LUT R4, R5, R4, RZ, 0x3c, !PT ;  /* 0x0000000405048212 */ /* 0x000fc800078e3cff */
[----:B------:R-:W-:-:S05]  /*2dfd0*/  @!P0 LOP3.LUT R5, R5, R4, RZ, 0x3c, !PT ;  /* 0x0000000405058212 */ /* 0x000fca00078e3cff */
[----:B------:R-:W3:Y:S04]  /*2dfe0*/  @!P0 LDG.E.U16 R29, [R4.64] ;  /* 0x00000006041d8981 */ /* 0x000ee8000c1e1500 */
[----:B--2---:R-:W-:Y:S04]  /*2dff0*/  STL [R1+0x6724], R3 ;  /* 0x0067240301007387 */ /* 0x004fe80000100800 */
[----:B---3--:R0:W-:Y:S04]  /*2e000*/  STL [R1+0x24], R29 ;  /* 0x0000241d01007387 */ /* 0x0081e80000100800 */
[----:B0-----:R-:W2:Y:S01]  /*2e010*/  LDL.LU R29, [R1+0x67cc] ;  /* 0x0067cc00011d7983 */ /* 0x001ea20000300800 */
[----:B------:R-:W3:Y:S02]  /*2e020*/  LDL R4, [R1+0x1510] ;  /* 0x0015100001047983 */ /* 0x000ee40000100800 */
[----:B------:R-:W3:Y:S02]  /*2e030*/  LDL R5, [R1+0x1514] ;  /* 0x0015140001057983 */ /* 0x000ee40000100800 */
[----:B---3--:R-:W-:-:S02]  /*2e040*/  @!P0 LOP3.LUT R5, R5, R4, RZ, 0x3c, !PT ;  /* 0x0000000405058212 */ /* 0x008fc400078e3cff */
[----:B--2---:R-:W-:Y:S02]  /*2e050*/  PRMT R29, RZ, 0x7610, R29 ;  /* 0x00007610ff1d7816 */ /* 0x004fe4000000001d */
[----:B------:R-:W-:-:S04]  /*2e060*/  @!P0 LOP3.LUT R4, R5, R4, RZ, 0x3c, !PT ;  /* 0x0000000405048212 */ /* 0x000fc800078e3cff */
[----:B------:R-:W-:-:S05]  /*2e070*/  @!P0 LOP3.LUT R5, R5, R4, RZ, 0x3c, !PT ;  /* 0x0000000405058212 */ /* 0x000fca00078e3cff */
[----:B------:R-:W2:Y:S04]  /*2e080*/  @!P0 LDG.E.U16 R29, [R4.64] ;  /* 0x00000006041d8981 */ /* 0x000ea8000c1e1500 */
[----:B--2---:R0:W-:Y:S04]  /*2e090*/  STL [R1+0x20], R29 ;  /* 0x0000201d01007387 */ /* 0x0041e80000100800 */
        /* <DEDUP_REMOVED lines=19> */
[----:B------:R-:W-:Y:S02]  /*2e1d0*/  PRMT R0, RZ, 0x7610, R0 ;  /* 0x00007610ff007816 */ /* 0x000fe40000000000 */
[----:B----4-:R-:W-:-:S04]  /*2e1e0*/  @!P0 LOP3.LUT R5, R5, R4, RZ, 0x3c, !PT ;  /* 0x0000000405058212 */ /* 0x010fc800078e3cff */
[----:B------:R-:W-:-:S04]  /*2e1f0*/  @!P0 LOP3.LUT R4, R5, R4, RZ, 0x3c, !PT ;  /* 0x0000000405048212 */ /* 0x000fc800078e3cff */
[----:B------:R-:W-:Y:S01]  /*2e200*/  @!P0 LOP3.LUT R5, R5, R4, RZ, 0x3c, !PT ;  /* 0x0000000405058212 */ /* 0x000fe200078e3cff */
[----:B---3--:R0:W-:Y:S04]  /*2e210*/  STL [R1+0x67a0], R3 ;  /* 0x0067a00301007387 */ /* 0x0081e80000100800 */
[----:B------:R1:W3:Y:S01]  /*2e220*/  @!P0 LDG.E.U16 R0, [R4.64] ;  /* 0x0000000604008981 */ /* 0x0002e2000c1e1500 */
[----:B--2---:R-:W-:-:S03]  /*2e230*/  PRMT R29, RZ, 0x7610, R29 ;  /* 0x00007610ff1d7816 */ /* 0x004fc6000000001d */
[----:B0-----:R-:W2:Y:S04]  /*2e240*/  LDL R3, [R1+0x1434] ;  /* 0x0014340001037983 */ /* 0x001ea80000100800 */
[----:B-1----:R-:W4:Y:S04]  /*2e250*/  LDL R4, [R1+0x1490] ;  /* 0x0014900001047983 */ /* 0x002f280000100800 */
[----:B------:R-:W4:Y:S02]  /*2e260*/  LDL R5, [R1+0x1494] ;  /* 0x0014940001057983 */ /* 0x000f240000100800 */
[----:B----4-:R-:W-:-:S04]  /*2e270*/  @!P0 LOP3.LUT R5, R5, R4, RZ, 0x3c, !PT ;  /* 0x0000000405058212 */ /* 0x010fc800078e3cff */
[----:B------:R-:W-:-:S04]  /*2e280*/  @!P0 LOP3.LUT R4, R5, R4, RZ, 0x3c, !PT ;  /* 0x0000000405048212 */ /* 0x000fc800078e3cff */
[----:B------:R-:W-:-:S05]  /*2e290*/  @!P0 LOP3.LUT R5, R5, R4, RZ, 0x3c, !PT ;  /* 0x0000000405058212 */ /* 0x000fca00078e3cff */
[----:B------:R-:W4:Y:S04]  /*2e2a0*/  @!P0 LDG.E.U16 R29, [R4.64] ;  /* 0x00000006041d8981 */ /* 0x000f28000c1e1500 */
[----:B---3--:R0:W-:Y:S04]  /*2e2b0*/  STL [R1+0x67a4], R0 ;  /* 0x0067a40001007387 */ /* 0x0081e80000100800 */
[----:B0-----:R-:W3:Y:S04]  /*2e2c0*/  LDL R0, [R1+0x1430] ;  /* 0x0014300001007983 */ /* 0x001ee80000100800 */
[----:B----4-:R0:W-:Y:S04]  /*2e2d0*/  STL [R1+0x10], R29 ;  /* 0x0000101d01007387 */ /* 0x0101e80000100800 */
[----:B0-----:R-:W4:Y:S01]  /*2e2e0*/  LDL.LU R29, [R1+0x67c0] ;  /* 0x0067c000011d7983 */ /* 0x001f220000300800 */
        /* <DEDUP_REMOVED lines=9> */
[----:B----4-:R-:W-:Y:S02]  /*2e380*/  PRMT R29, RZ, 0x7610, R29 ;  /* 0x00007610ff1d7816 */ /* 0x010fe4000000001d */
[----:B--2---:R-:W-:-:S04]  /*2e390*/  @!P0 LOP3.LUT R5, R5, R4, RZ, 0x3c, !PT ;  /* 0x0000000405058212 */ /* 0x004fc800078e3cff */
[----:B------:R-:W-:-:S04]  /*2e3a0*/  @!P0 LOP3.LUT R4, R5, R4, RZ, 0x3c, !PT ;  /* 0x0000000405048212 */ /* 0x000fc800078e3cff */
[----:B------:R-:W-:-:S05]  /*2e3b0*/  @!P0 LOP3.LUT R5, R5, R4, RZ, 0x3c, !PT ;  /* 0x0000000405058212 */ /* 0x000fca00078e3cff */
[----:B------:R-:W2:Y:S04]  /*2e3c0*/  @!P0 LDG.E.U16 R29, [R4.64] ;  /* 0x00000006041d8981 */ /* 0x000ea8000c1e1500 */
[----:B------:R0:W-:Y:S04]  /*2e3d0*/  STL [R1+0xc], R28 ;  /* 0x00000c1c01007387 */ /* 0x0001e80000100800 */
[----:B0-----:R-:W4:Y:S04]  /*2e3e0*/  LDL R28, [R1+0x152c] ;  /* 0x00152c00011c7983 */ /* 0x001f280000100800 */
[----:B--2---:R0:W-:Y:S04]  /*2e3f0*/  STL [R1+0x8], R29 ;  /* 0x0000081d01007387 */ /* 0x0041e80000100800 */
[----:B0-----:R-:W2:Y:S01]  /*2e400*/  LDL.LU R29, [R1+0x67bc] ;  /* 0x0067bc00011d7983 */ /* 0x001ea20000300800 */
[----:B------:R-:W-:-:S02]  /*2e410*/  @!P0 IMAD.MOV.U32 R4, RZ, RZ, R3 ;  /* 0x000000ffff048224 */ /* 0x000fc400078e0003 */
[----:B---3--:R-:W-:Y:S02]  /*2e420*/  @!P0 IMAD.MOV.U32 R5, RZ, RZ, R0 ;  /* 0x000000ffff058224 */ /* 0x008fe400078e0000 */
[----:B------:R-:W3:Y:S01]  /*2e430*/  LDL R3, [R1+0x1508] ;  /* 0x0015080001037983 */ /* 0x000ee20000100800 */
[----:B------:R-:W3:Y:S01]  /*2e440*/  LDL R0, [R1+0x150c] ;  /* 0x00150c0001007983 */ /* 0x000ee20000100800 */
[----:B--2---:R-:W-:-:S06]  /*2e450*/  PRMT R29, RZ, 0x7610, R29 ;  /* 0x00007610ff1d7816 */ /* 0x004fcc000000001d */
[----:B------:R-:W2:Y:S04]  /*2e460*/  @!P0 LDG.E.U16 R29, [R4.64] ;  /* 0x00000006041d8981 */ /* 0x000ea8000c1e1500 */
[----:B--2---:R0:W-:Y:S04]  /*2e470*/  STL [R1+0x4], R29 ;  /* 0x0000041d01007387 */ /* 0x0041e80000100800 */
[----:B0-----:R-:W2:Y:S01]  /*2e480*/  LDL.LU R29, [R1+0x67b8] ;  /* 0x0067b800011d7983 */ /* 0x001ea20000300800 */
[----:B------:R-:W2:Y:S02]  /*2e490*/  LDL R4, [R1+0x1410] ;  /* 0x0014100001047983 */ /* 0x000ea40000100800 */
[----:B------:R-:W2:Y:S02]  /*2e4a0*/  LDL R5, [R1+0x1414] ;  /* 0x0014140001057983 */ /* 0x000ea40000100800 */
[----:B--2---:R-:W-:-:S02]  /*2e4b0*/  @!P0 LOP3.LUT R5, R5, R4, RZ, 0x3c, !PT ;  /* 0x0000000405058212 */ /* 0x004fc400078e3cff */
[----:B------:R-:W-:Y:S02]  /*2e4c0*/  PRMT R29, RZ, 0x7610, R29 ;  /* 0x00007610ff1d7816 */ /* 0x000fe4000000001d */
[----:B------:R-:W-:-:S04]  /*2e4d0*/  @!P0 LOP3.LUT R4, R5, R4, RZ, 0x3c, !PT ;  /* 0x0000000405048212 */ /* 0x000fc800078e3cff */
[----:B------:R-:W-:-:S05]  /*2e4e0*/  @!P0 LOP3.LUT R5, R5, R4, RZ, 0x3c, !PT ;  /* 0x0000000405058212 */ /* 0x000fca00078e3cff */
[----:B------:R-:W2:Y:S04]  /*2e4f0*/  @!P0 LDG.E.U16 R29, [R4.64] ;  /* 0x00000006041d8981 */ /* 0x000ea8000c1e1500 */
[----:B--2---:R0:W-:Y:S04]  /*2e500*/  STL [R1], R29 ;  /* 0x0000001d01007387 */ /* 0x0041e80000100800 */
[----:B0-----:R-:W2:Y:S01]  /*2e510*/  LDL.LU R29, [R1+0x67b4] ;  /* 0x0067b400011d7983 */ /* 0x001ea20000300800 */
[----:B------:R-:W2:Y:S02]  /*2e520*/  LDL R4, [R1+0x13f0] ;  /* 0x0013f00001047983 */ /* 0x000ea40000100800 */
[----:B------:R-:W2:Y:S02]  /*2e530*/  LDL R5, [R1+0x13f4] ;  /* 0x0013f40001057983 */ /* 0x000ea40000100800 */
[----:B--2---:R-:W-:-:S02]  /*2e540*/  @!P0 LOP3.LUT R5, R5, R4, RZ, 0x3c, !PT ;  /* 0x0000000405058212 */ /* 0x004fc400078e3cff */
[----:B------:R-:W-:Y:S02]  /*2e550*/  PRMT R29, RZ, 0x7610, R29 ;  /* 0x00007610ff1d7816 */ /* 0x000fe4000000001d */
[----:B------:R-:W-:-:S04]  /*2e560*/  @!P0 LOP3.LUT R4, R5, R4, RZ, 0x3c, !PT ;  /* 0x0000000405048212 */ /* 0x000fc800078e3cff */
[----:B------:R-:W-:-:S05]  /*2e570*/  @!P0 LOP3.LUT R5, R5, R4, RZ, 0x3c, !PT ;  /* 0x0000000405058212 */ /* 0x000fca00078e3cff */
[----:B------:R0:W2:Y:S04]  /*2e580*/  @!P0 LDG.E.U16 R29, [R4.64] ;  /* 0x00000006041d8981 */ /* 0x0000a8000c1e1500 */
[----:B0-----:R-:W2:Y:S01]  /*2e590*/  LDL R5, [R1+0x1528] ;  /* 0x0015280001057983 */ /* 0x001ea20000100800 */
[----:B------:R-:W-:Y:S01]  /*2e5a0*/  PRMT R27, RZ, 0x7610, R27 ;  /* 0x00007610ff1b7816 */ /* 0x000fe2000000001b */
[----:B----4-:R-:W-:Y:S01]  /*2e5b0*/  @!P0 IMAD.MOV.U32 R4, RZ, RZ, R28 ;  /* 0x000000ffff048224 */ /* 0x010fe200078e001c */
[----:B------:R-:W-:-:S04]  /*2e5c0*/  PRMT R26, RZ, 0x7610, R26 ;  /* 0x00007610ff1a7816 */ /* 0x000fc8000000001a */
[----:B--2---:R3:W2:Y:S04]  /*2e5d0*/  @!P0 LDG.E.U16 R27, [R4.64] ;  /* 0x00000006041b8981 */ /* 0x0046a8000c1e1500 */
[----:B------:R0:W-:Y:S01]  /*2e5e0*/  STL [R1+0x679c], R29 ;  /* 0x00679c1d01007387 */ /* 0x0001e20000100800 */
[----:B------:R-:W4:Y:S02]  /*2e5f0*/  LDL R28, [R1+0x14cc] ;  /* 0x0014cc00011c7983 */ /* 0x000f240000100800 */
[----:B---3--:R-:W-:Y:S02]  /*2e600*/  @!P0 IMAD.MOV.U32 R4, RZ, RZ, R0 ;  /* 0x000000ffff048224 */ /* 0x008fe400078e0000 */
[----:B------:R-:W-:Y:S01]  /*2e610*/  @!P0 IMAD.MOV.U32 R5, RZ, RZ, R3 ;  /* 0x000000ffff058224 */ /* 0x000fe200078e0003 */
[----:B0-----:R-:W3:Y:S04]  /*2e620*/  LDL R29, [R1+0x14ec] ;  /* 0x0014ec00011d7983 */ /* 0x001ee80000100800 */
[----:B------:R0:W4:Y:S04]  /*2e630*/  @!P0 LDG.E.U16 R26, [R4.64] ;  /* 0x00000006041a8981 */ /* 0x000128000c1e1500 */
[----:B--2---:R1:W-:Y:S01]  /*2e640*/  STL [R1+0x676c], R27 ;  /* 0x00676c1b01007387 */ /* 0x0043e20000100800 */
[----:B0-----:R-:W2:Y:S01]  /*2e650*/  LDL R5, [R1+0x14e8] ;  /* 0x0014e80001057983 */ /* 0x001ea20000100800 */
[----:B------:R-:W-:Y:S01]  /*2e660*/  PRMT R25, RZ, 0x7610, R25 ;  /* 0x00007610ff197816 */ /* 0x000fe20000000019 */
[----:B------:R-:W4:Y:S01]  /*2e670*/  LDL R3, [R1+0x1488] ;  /* 0x0014880001037983 */ /* 0x000f220000100800 */
[----:B------:R-:W4:Y:S04]  /*2e680*/  LDL R0, [R1+0x148c] ;  /* 0x00148c0001007983 */ /* 0x000f280000100800 */
[----:B-1----:R-:W4:Y:S01]  /*2e690*/  LDL R27, [R1+0x14c8] ;  /* 0x0014c800011b7983 */ /* 0x002f220000100800 */
[----:B---3--:R-:W-:-:S05]  /*2e6a0*/  @!P0 IMAD.MOV.U32 R4, RZ, RZ, R29 ;  /* 0x000000ffff048224 */ /* 0x008fca00078e001d */
[----:B--2---:R0:W2:Y:S04]  /*2e6b0*/  @!P0 LDG.E.U16 R25, [R4.64] ;  /* 0x0000000604198981 */ /* 0x0040a8000c1e1500 */
[----:B----4-:R1:W-:Y:S01]  /*2e6c0*/  STL [R1+0x6770], R26 ;  /* 0x0067701a01007387 */ /* 0x0103e20000100800 */
[----:B------:R-:W3:Y:S01]  /*2e6d0*/  LDL R29, [R1+0x1468] ;  /* 0x00146800011d7983 */ /* 0x000ee20000100800 */
[----:B------:R-:W-:Y:S01]  /*2e6e0*/  PRMT R24, RZ, 0x7610, R24 ;  /* 0x00007610ff187816 */ /* 0x000fe20000000018 */
[----:B0-----:R-:W-:Y:S01]  /*2e6f0*/  @!P0 IMAD.MOV.U32 R4, RZ, RZ, R28 ;  /* 0x000000ffff048224 */ /* 0x001fe200078e001c */
[----:B-1----:R-:W4:Y:S01]  /*2e700*/  LDL R26, [R1+0x146c] ;  /* 0x00146c00011a7983 */ /* 0x002f220000100800 */
[----:B------:R-:W-:-:S05]  /*2e710*/  @!P0 IMAD.MOV.U32 R5, RZ, RZ, R27 ;  /* 0x000000ffff058224 */ /* 0x000fca00078e001b */
[----:B------:R0:W3:Y:S04]  /*2e720*/  @!P0 LDG.E.U16 R24, [R4.64] ;  /* 0x0000000604188981 */ /* 0x0000e8000c1e1500 */
[----:B--2---:R1:W-:Y:S01]  /*2e730*/  STL [R1+0x6774], R25 ;  /* 0x0067741901007387 */ /* 0x0043e20000100800 */
[----:B0-----:R-:W2:Y:S01]  /*2e740*/  LDL R5, [R1+0x14a8] ;  /* 0x0014a80001057983 */ /* 0x001ea20000100800 */
[----:B------:R-:W-:Y:S02]  /*2e750*/  PRMT R23, RZ, 0x7610, R23 ;  /* 0x00007610ff177816 */ /* 0x000fe40000000017 */
[----:B------:R-:W-:Y:S02]  /*2e760*/  PRMT R22, RZ, 0x7610, R22 ;  /* 0x00007610ff167816 */ /* 0x000fe40000000016 */
[----:B------:R-:W-:Y:S01]  /*2e770*/  PRMT R21, RZ, 0x7610, R21 ;  /* 0x00007610ff157816 */ /* 0x000fe20000000015 */
[----:B------:R-:W2:Y:S04]  /*2e780*/  LDL R28, [R1+0x1448] ;  /* 0x00144800011c7983 */ /* 0x000ea80000100800 */
[----:B------:R-:W2:Y:S04]  /*2e790*/  LDL R27, [R1+0x144c] ;  /* 0x00144c00011b7983 */ /* 0x000ea80000100800 */
[----:B-1----:R-:W2:Y:S02]  /*2e7a0*/  LDL R25, [R1+0x14ac] ;  /* 0x0014ac0001197983 */ /* 0x002ea40000100800 */
[----:B--2---:R-:W-:-:S05]  /*2e7b0*/  @!P0 IMAD.MOV.U32 R4, RZ, RZ, R25 ;  /* 0x000000ffff048224 */ /* 0x004fca00078e0019 */
[----:B------:R0:W2:Y:S02]  /*2e7c0*/  @!P0 LDG.E.U16 R23, [R4.64] ;  /* 0x0000000604178981 */ /* 0x0000a4000c1e1500 */
[----:B0-----:R-:W-:Y:S02]  /*2e7d0*/  @!P0 IMAD.MOV.U32 R4, RZ, RZ, R0 ;  /* 0x000000ffff048224 */ /* 0x001fe400078e0000 */
[----:B------:R-:W-:-:S05]  /*2e7e0*/  @!P0 IMAD.MOV.U32 R5, RZ, RZ, R3 ;  /* 0x000000ffff058224 */ /* 0x000fca00078e0003 */
[----:B------:R4:W2:Y:S02]  /*2e7f0*/  @!P0 LDG.E.U16 R22, [R4.64] ;  /* 0x0000000604168981 */ /* 0x0008a4000c1e1500 */
[----:B----4-:R-:W-:Y:S02]  /*2e800*/  @!P0 IMAD.MOV.U32 R4, RZ, RZ, R26 ;  /* 0x000000ffff048224 */ /* 0x010fe400078e001a */
[----:B---3--:R-:W-:-:S05]  /*2e810*/  @!P0 IMAD.MOV.U32 R5, RZ, RZ, R29 ;  /* 0x000000ffff058224 */ /* 0x008fca00078e001d */
[----:B------:R-:W3:Y:S04]  /*2e820*/  @!P0 LDG.E.U16 R21, [R4.64] ;  /* 0x0000000604158981 */ /* 0x000ee8000c1e1500 */
[----:B------:R0:W-:Y:S04]  /*2e830*/  STL [R1+0x6778], R24 ;  /* 0x0067781801007387 */ /* 0x0001e80000100800 */
[----:B--2---:R1:W-:Y:S01]  /*2e840*/  STL [R1+0x6760], R23 ;  /* 0x0067601701007387 */ /* 0x0043e20000100800 */
[----:B------:R-:W2:Y:S02]  /*2e850*/  LDL R3, [R1+0x1428] ;  /* 0x0014280001037983 */ /* 0x000ea40000100800 */
[----:B------:R-:W4:Y:S01]  /*2e860*/  LDL R0, [R1+0x142c] ;  /* 0x00142c0001007983 */ /* 0x000f220000100800 */
[----:B------:R0:W-:Y:S01]  /*2e870*/  STL [R1+0x6764], R22 ;  /* 0x0067641601007387 */ /* 0x0001e20000100800 */
[----:B------:R-:W4:Y:S02]  /*2e880*/  LDL R26, [R1+0x1408] ;  /* 0x00140800011a7983 */ /* 0x000f240000100800 */
[----:B------:R-:W4:Y:S01]  /*2e890*/  LDL R25, [R1+0x140c] ;  /* 0x00140c0001197983 */ /* 0x000f220000100800 */
[----:B---3--:R3:W-:Y:S01]  /*2e8a0*/  STL [R1+0x677c], R21 ;  /* 0x00677c1501007387 */ /* 0x0087e20000100800 */
[----:B0-----:R-:W4:Y:S02]  /*2e8b0*/  LDL R24, [R1+0x13e8] ;  /* 0x0013e80001187983 */ /* 0x001f240000100800 */
[----:B-1----:R-:W4:Y:S01]  /*2e8c0*/  LDL R23, [R1+0x13ec] ;  /* 0x0013ec0001177983 */ /* 0x002f220000100800 */
[----:B------:R-:W-:Y:S01]  /*2e8d0*/  PRMT R20, RZ, 0x7610, R20 ;  /* 0x00007610ff147816 */ /* 0x000fe20000000014 */
[----:B------:R-:W-:-:S02]  /*2e8e0*/  @!P0 IMAD.MOV.U32 R4, RZ, RZ, R27 ;  /* 0x000000ffff048224 */ /* 0x000fc400078e001b */
[----:B------:R-:W-:Y:S01]  /*2e8f0*/  @!P0 IMAD.MOV.U32 R5, RZ, RZ, R28 ;  /* 0x000000ffff058224 */ /* 0x000fe200078e001c */
[----:B------:R-:W-:Y:S02]  /*2e900*/  PRMT R19, RZ, 0x7610, R19 ;  /* 0x00007610ff137816 */ /* 0x000fe40000000013 */
[----:B------:R-:W-:Y:S02]  /*2e910*/  PRMT R18, RZ, 0x7610, R18 ;  /* 0x00007610ff127816 */ /* 0x000fe40000000012 */
[----:B------:R-:W-:Y:S01]  /*2e920*/  PRMT R17, RZ, 0x7610, R17 ;  /* 0x00007610ff117816 */ /* 0x000fe20000000011 */
[----:B------:R-:W4:Y:S04]  /*2e930*/  LDL R22, [R1+0x1520] ;  /* 0x0015200001167983 */ /* 0x000f280000100800 */
[----:B------:R2:W4:Y:S04]  /*2e940*/  @!P0 LDG.E.U16 R20, [R4.64] ;  /* 0x0000000604148981 */ /* 0x000528000c1e1500 */
[----:B---3--:R-:W3:Y:S01]  /*2e950*/  LDL R21, [R1+0x1524] ;  /* 0x0015240001157983 */ /* 0x008ee20000100800 */
[----:B--2---:R-:W-:-:S02]  /*2e960*/  @!P0 IMAD.MOV.U32 R5, RZ, RZ, R3 ;  /* 0x000000ffff058224 */ /* 0x004fc400078e0003 */
[----:B----4-:R-:W-:-:S05]  /*2e970*/  @!P0 IMAD.MOV.U32 R4, RZ, RZ, R0 ;  /* 0x000000ffff048224 */ /* 0x010fca00078e0000 */
[----:B------:R0:W2:Y:S02]  /*2e980*/  @!P0 LDG.E.U16 R19, [R4.64] ;  /* 0x0000000604138981 */ /* 0x0000a4000c1e1500 */
[----:B0-----:R-:W-:Y:S02]  /*2e990*/  @!P0 IMAD.MOV.U32 R5, RZ, RZ, R26 ;  /* 0x000000ffff058224 */ /* 0x001fe400078e001a */
[----:B------:R-:W-:-:S05]  /*2e9a0*/  @!P0 IMAD.MOV.U32 R4, RZ, RZ, R25 ;  /* 0x000000ffff048224 */ /* 0x000fca00078e0019 */
[----:B------:R0:W4:Y:S02]  /*2e9b0*/  @!P0 LDG.E.U16 R18, [R4.64] ;  /* 0x0000000604128981 */ /* 0x000124000c1e1500 */
[----:B0-----:R-:W-:Y:S02]  /*2e9c0*/  @!P0 IMAD.MOV.U32 R5, RZ, RZ, R24 ;  /* 0x000000ffff058224 */ /* 0x001fe400078e0018 */
[----:B------:R-:W-:-:S05]  /*2e9d0*/  @!P0 IMAD.MOV.U32 R4, RZ, RZ, R23 ;  /* 0x000000ffff048224 */ /* 0x000fca00078e0017 */
[----:B------:R3:W4:Y:S04]  /*2e9e0*/  @!P0 LDG.E.U16 R17, [R4.64] ;  /* 0x0000000604118981 */ /* 0x000728000c1e1500 */
[----:B------:R0:W-:Y:S01]  /*2e9f0*/  STL [R1+0x6780], R20 ;  /* 0x0067801401007387 */ /* 0x0001e20000100800 */
[----:B------:R-:W4:Y:S02]  /*2ea00*/  LDL R3, [R1+0x1500] ;  /* 0x0015000001037983 */ /* 0x000f240000100800 */
[----:B------:R-:W4:Y:S02]  /*2ea10*/  LDL R0, [R1+0x1504] ;  /* 0x0015040001007983 */ /* 0x000f240000100800 */
[----:B---3--:R-:W-:Y:S01]  /*2ea20*/  @!P0 IMAD.MOV.U32 R4, RZ, RZ, R21 ;  /* 0x000000ffff048224 */ /* 0x008fe200078e0015 */
[----:B--2---:R1:W-:Y:S01]  /*2ea30*/  STL [R1+0x6784], R19 ;  /* 0x0067841301007387 */ /* 0x0043e20000100800 */
[----:B0-----:R-:W2:Y:S03]  /*2ea40*/  LDL R20, [R1+0x14e0] ;  /* 0x0014e00001147983 */ /* 0x001ea60000100800 */
[----:B-1----:R-:W3:Y:S04]  /*2ea50*/  LDL R19, [R1+0x14e4] ;  /* 0x0014e40001137983 */ /* 0x002ee80000100800 */
[----:B----4-:R0:W-:Y:S04]  /*2ea60*/  STL [R1+0x6788], R18 ;  /* 0x0067881201007387 */ /* 0x0101e80000100800 */
[----:B------:R1:W-:Y:S01]  /*2ea70*/  STL [R1+0x678c], R17 ;  /* 0x00678c1101007387 */ /* 0x0003e20000100800 */
[----:B------:R-:W4:Y:S03]  /*2ea80*/  LDL R21, [R1+0x14c0] ;  /* 0x0014c00001157983 */ /* 0x000f260000100800 */
[----:B0-----:R-:W4:Y:S01]  /*2ea90*/  LDL R18, [R1+0x14c4] ;  /* 0x0014c40001127983 */ /* 0x001f220000100800 */
[----:B------:R-:W-:Y:S01]  /*2eaa0*/  PRMT R16, RZ, 0x7610, R16 ;  /* 0x00007610ff107816 */ /* 0x000fe20000000010 */
[----:B------:R-:W-:Y:S01]  /*2eab0*/  @!P0 IMAD.MOV.U32 R5, RZ, RZ, R22 ;  /* 0x000000ffff058224 */ /* 0x000fe200078e0016 */
[----:B------:R-:W-:-:S04]  /*2eac0*/  PRMT R15, RZ, 0x7610, R15 ;  /* 0x00007610ff0f7816 */ /* 0x000fc8000000000f */
[----:B------:R0:W4:Y:S01]  /*2ead0*/  @!P0 LDG.E.U16 R16, [R4.64] ;  /* 0x0000000604108981 */ /* 0x000122000c1e1500 */
[----:B------:R-:W-:Y:S01]  /*2eae0*/  PRMT R14, RZ, 0x7610, R14 ;  /* 0x00007610ff0e7816 */ /* 0x000fe2000000000e */
[----:B0-----:R-:W-:Y:S02]  /*2eaf0*/  @!P0 IMAD.MOV.U32 R4, RZ, RZ, R0 ;  /* 0x000000ffff048224 */ /* 0x001fe400078e0000 */
[----:B------:R-:W-:-:S05]  /*2eb00*/  @!P0 IMAD.MOV.U32 R5, RZ, RZ, R3 ;  /* 0x000000ffff058224 */ /* 0x000fca00078e0003 */
[----:B------:R2:W4:Y:S01]  /*2eb10*/  @!P0 LDG.E.U16 R15, [R4.64] ;  /* 0x00000006040f8981 */ /* 0x000522000c1e1500 */
[----:B------:R-:W-:Y:S01]  /*2eb20*/  PRMT R13, RZ, 0x7610, R13 ;  /* 0x00007610ff0d7816 */ /* 0x000fe2000000000d */
[----:B--2---:R-:W-:Y:S02]  /*2eb30*/  @!P0 IMAD.MOV.U32 R5, RZ, RZ, R20 ;  /* 0x000000ffff058224 */ /* 0x004fe400078e0014 */
[----:B---3--:R-:W-:-:S05]  /*2eb40*/  @!P0 IMAD.MOV.U32 R4, RZ, RZ, R19 ;  /* 0x000000ffff048224 */ /* 0x008fca00078e0013 */
[----:B------:R4:W2:Y:S02]  /*2eb50*/  @!P0 LDG.E.U16 R14, [R4.64] ;  /* 0x00000006040e8981 */ /* 0x0008a4000c1e1500 */
[----:B----4-:R-:W-:Y:S02]  /*2eb60*/  @!P0 IMAD.MOV.U32 R5, RZ, RZ, R21 ;  /* 0x000000ffff058224 */ /* 0x010fe400078e0015 */
[----:B------:R-:W-:-:S05]  /*2eb70*/  @!P0 IMAD.MOV.U32 R4, RZ, RZ, R18 ;  /* 0x000000ffff048224 */ /* 0x000fca00078e0012 */
[----:B------:R-:W3:Y:S04]  /*2eb80*/  @!P0 LDG.E.U16 R13, [R4.64] ;  /* 0x00000006040d8981 */ /* 0x000ee8000c1e1500 */
[----:B------:R0:W-:Y:S01]  /*2eb90*/  STL [R1+0x6728], R16 ;  /* 0x0067281001007387 */ /* 0x0001e20000100800 */
[----:B------:R-:W4:Y:S02]  /*2eba0*/  LDL R3, [R1+0x14a0] ;  /* 0x0014a00001037983 */ /* 0x000f240000100800 */
[----:B------:R-:W4:Y:S01]  /*2ebb0*/  LDL R0, [R1+0x14a4] ;  /* 0x0014a40001007983 */ /* 0x000f220000100800 */
[----:B------:R0:W-:Y:S01]  /*2ebc0*/  STL [R1+0x672c], R15 ;  /* 0x00672c0f01007387 */ /* 0x0001e20000100800 */
[----:B------:R-:W4:Y:S02]  /*2ebd0*/  LDL R20, [R1+0x1480] ;  /* 0x0014800001147983 */ /* 0x000f240000100800 */
[----:B------:R-:W4:Y:S02]  /*2ebe0*/  LDL R19, [R1+0x1484] ;  /* 0x0014840001137983 */ /* 0x000f240000100800 */
[----:B-1----:R-:W4:Y:S01]  /*2ebf0*/  LDL R17, [R1+0x1464] ;  /* 0x0014640001117983 */ /* 0x002f220000100800 */
[----:B--2---:R1:W-:Y:S01]  /*2ec00*/  STL [R1+0x6730], R14 ;  /* 0x0067300e01007387 */ /* 0x0043e20000100800 */
[----:B------:R-:W2:Y:S02]  /*2ec10*/  LDL R18, [R1+0x1460] ;  /* 0x0014600001127983 */ /* 0x000ea40000100800 */
[----:B0-----:R-:W2:Y:S02]  /*2ec20*/  LDL R16, [R1+0x1440] ;  /* 0x0014400001107983 */ /* 0x001ea40000100800 */
[----:B------:R-:W2:Y:S01]  /*2ec30*/  LDL R15, [R1+0x1444] ;  /* 0x00144400010f7983 */ /* 0x000ea20000100800 */
[----:B-1----:R-:W2:Y:S04]  /*2ec40*/  LDL R14, [R1+0x1424] ;  /* 0x00142400010e7983 */ /* 0x002ea80000100800 */
[----:B---3--:R0:W-:Y:S04]  /*2ec50*/  STL [R1+0x6734], R13 ;  /* 0x0067340d01007387 */ /* 0x0081e80000100800 */
[----:B0-----:R-:W3:Y:S01]  /*2ec60*/  LDL R13, [R1+0x1420] ;  /* 0x00142000010d7983 */ /* 0x001ee20000100800 */
[----:B------:R-:W-:Y:S01]  /*2ec70*/  PRMT R12, RZ, 0x7610, R12 ;  /* 0x00007610ff0c7816 */ /* 0x000fe2000000000c */
[----:B----4-:R-:W-:-:S02]  /*2ec80*/  @!P0 IMAD.MOV.U32 R4, RZ, RZ, R0 ;  /* 0x000000ffff048224 */ /* 0x010fc400078e0000 */
[----:B------:R-:W-:Y:S01]  /*2ec90*/  @!P0 IMAD.MOV.U32 R5, RZ, RZ, R3 ;  /* 0x000000ffff058224 */ /* 0x000fe200078e0003 */
[----:B------:R-:W-:Y:S02]  /*2eca0*/  PRMT R11, RZ, 0x7610, R11 ;  /* 0x00007610ff0b7816 */ /* 0x000fe4000000000b */
[----:B------:R-:W-:Y:S02]  /*2ecb0*/  PRMT R10, RZ, 0x7610, R10 ;  /* 0x00007610ff0a7816 */ /* 0x000fe4000000000a */
[----:B------:R-:W-:Y:S02]  /*2ecc0*/  PRMT R9, RZ, 0x7610, R9 ;  /* 0x00007610ff097816 */ /* 0x000fe40000000009 */
[----:B------:R-:W-:Y:S01]  /*2ecd0*/  PRMT R8, RZ, 0x7610, R8 ;  /* 0x00007610ff087816 */ /* 0x000fe20000000008 */
[----:B------:R0:W4:Y:S04]  /*2ece0*/  @!P0 LDG.E.U16 R12, [R4.64] ;  /* 0x00000006040c8981 */ /* 0x000128000c1e1500 */
[----:B------:R-:W4:Y:S04]  /*2ecf0*/  LDL R3, [R1+0x1400] ;  /* 0x0014000001037983 */ /* 0x000f280000100800 */
[----:B------:R-:W4:Y:S01]  /*2ed00*/  LDL R0, [R1+0x1404] ;  /* 0x0014040001007983 */ /* 0x000f220000100800 */
[----:B0-----:R-:W-:-:S02]  /*2ed10*/  @!P0 IMAD.MOV.U32 R4, RZ, RZ, R19 ;  /* 0x000000ffff048224 */ /* 0x001fc400078e0013 */
[----:B------:R-:W-:-:S05]  /*2ed20*/  @!P0 IMAD.MOV.U32 R5, RZ, RZ, R20 ;  /* 0x000000ffff058224 */ /* 0x000fca00078e0014 */
[----:B------:R0:W4:Y:S02]  /*2ed30*/  @!P0 LDG.E.U16 R11, [R4.64] ;  /* 0x00000006040b8981 */ /* 0x000124000c1e1500 */
[----:B0-----:R-:W-:Y:S02]  /*2ed40*/  @!P0 IMAD.MOV.U32 R4, RZ, RZ, R17 ;  /* 0x000000ffff048224 */ /* 0x001fe400078e0011 */
[----:B--2---:R-:W-:-:S05]  /*2ed50*/  @!P0 IMAD.MOV.U32 R5, RZ, RZ, R18 ;  /* 0x000000ffff058224 */ /* 0x004fca00078e0012 */
[----:B------:R0:W2:Y:S02]  /*2ed60*/  @!P0 LDG.E.U16 R10, [R4.64] ;  /* 0x00000006040a8981 */ /* 0x0000a4000c1e1500 */
[----:B0-----:R-:W-:Y:S02]  /*2ed70*/  @!P0 IMAD.MOV.U32 R4, RZ, RZ, R15 ;  /* 0x000000ffff048224 */ /* 0x001fe400078e000f */
[----:B------:R-:W-:-:S05]  /*2ed80*/  @!P0 IMAD.MOV.U32 R5, RZ, RZ, R16 ;  /* 0x000000ffff058224 */ /* 0x000fca00078e0010 */
[----:B------:R0:W2:Y:S02]  /*2ed90*/  @!P0 LDG.E.U16 R9, [R4.64] ;  /* 0x0000000604098981 */ /* 0x0000a4000c1e1500 */
[----:B0-----:R-:W-:Y:S02]  /*2eda0*/  @!P0 IMAD.MOV.U32 R4, RZ, RZ, R14 ;  /* 0x000000ffff048224 */ /* 0x001fe400078e000e */
[----:B---3--:R-:W-:-:S05]  /*2edb0*/  @!P0 IMAD.MOV.U32 R5, RZ, RZ, R13 ;  /* 0x000000ffff058224 */ /* 0x008fca00078e000d */
[----:B------:R-:W3:Y:S04]  /*2edc0*/  @!P0 LDG.E.U16 R8, [R4.64] ;  /* 0x0000000604088981 */ /* 0x000ee8000c1e1500 */
[----:B----4-:R-:W-:Y:S04]  /*2edd0*/  STL [R1+0x6738], R12 ;  /* 0x0067380c01007387 */ /* 0x010fe80000100800 */
[----:B------:R-:W-:Y:S04]  /*2ede0*/  STL [R1+0x673c], R11 ;  /* 0x00673c0b01007387 */ /* 0x000fe80000100800 */
[----:B--2---:R-:W-:Y:S04]  /*2edf0*/  STL [R1+0x6740], R10 ;  /* 0x0067400a01007387 */ /* 0x004fe80000100800 */
[----:B------:R-:W-:Y:S04]  /*2ee00*/  STL [R1+0x6744], R9 ;  /* 0x0067440901007387 */ /* 0x000fe80000100800 */
[----:B---3--:R0:W-:Y:S04]  /*2ee10*/  STL [R1+0x6748], R8 ;  /* 0x0067480801007387 */ /* 0x0081e80000100800 */
[----:B0-----:R-:W2:Y:S01]  /*2ee20*/  LDL R8, [R1+0x13e4] ;  /* 0x0013e40001087983 */ /* 0x001ea20000100800 */
[----:B------:R-:W3:Y:S01]  /*2ee30*/  LDL.LU R12, [R1+0x2ec] ;  /* 0x0002ec00010c7983 */ /* 0x000ee20000300800 */
[----:B------:R-:W-:Y:S01]  /*2ee40*/  PRMT R7, RZ, 0x7610, R7 ;  /* 0x00007610ff077816 */ /* 0x000fe20000000007 */
[----:B------:R-:W4:Y:S02]  /*2ee50*/  LDL.LU R13, [R1+0x2e0] ;  /* 0x0002e000010d7983 */ /* 0x000f240000300800 */
[----:B------:R-:W-:-:S02]  /*2ee60*/  @!P0 IMAD.MOV.U32 R4, RZ, RZ, R0 ;  /* 0x000000ffff048224 */ /* 0x000fc400078e0000 */
[----:B------:R-:W-:Y:S01]  /*2ee70*/  @!P0 IMAD.MOV.U32 R5, RZ, RZ, R3 ;  /* 0x000000ffff058224 */ /* 0x000fe200078e0003 */
[----:B------:R-:W3:Y:S01]  /*2ee80*/  LDL.LU R14, [R1+0x2d4] ;  /* 0x0002d400010e7983 */ /* 0x000ee20000300800 */
[----:B------:R-:W3:Y:S02]  /*2ee90*/  LDL.LU R15, [R1+0x238] ;  /* 0x00023800010f7983 */ /* 0x000ee40000300800 */
[----:B------:R-:W3:Y:S02]  /*2eea0*/  LDL.LU R16, [R1+0x22c] ;  /* 0x00022c0001107983 */ /* 0x000ee40000300800 */
[----:B------:R-:W3:Y:S01]  /*2eeb0*/  LDL.LU R17, [R1+0x220] ;  /* 0x0002200001117983 */ /* 0x000ee20000300800 */
[----:B------:R-:W3:Y:S01]  /*2eec0*/  LDL.LU R18, [R1+0x214] ;  /* 0x0002140001127983 */ /* 0x000ee20000300800 */
[----:B------:R-:W3:Y:S03]  /*2eed0*/  LDL.LU R19, [R1+0x208] ;  /* 0x0002080001137983 */ /* 0x000ee60000300800 */
[----:B------:R0:W3:Y:S01]  /*2eee0*/  @!P0 LDG.E.U16 R7, [R4.64] ;  /* 0x0000000604078981 */ /* 0x0000e2000c1e1500 */
[----:B------:R-:W-:Y:S01]  /*2eef0*/  PRMT R6, RZ, 0x7610, R6 ;  /* 0x00007610ff067816 */ /* 0x000fe20000000006 */
[----:B------:R-:W3:Y:S02]  /*2ef00*/  LDL.LU R20, [R1+0x1fc] ;  /* 0x0001fc0001147983 */ /* 0x000ee40000300800 */
[----:B------:R-:W3:Y:S01]  /*2ef10*/  LDL.LU R21, [R1+0x1f0] ;  /* 0x0001f00001157983 */ /* 0x000ee20000300800 */
[----:B------:R-:W3:Y:S01]  /*2ef20*/  LDL.LU R23, [R1+0x1e4] ;  /* 0x0001e40001177983 */ /* 0x000ee20000300800 */
[----:B------:R-:W3:Y:S02]  /*2ef30*/  LDL.LU R24, [R1+0x1d8] ;  /* 0x0001d80001187983 */ /* 0x000ee40000300800 */
[----:B------:R-:W3:Y:S02]  /*2ef40*/  LDL.LU R25, [R1+0x1cc] ;  /* 0x0001cc0001197983 */ /* 0x000ee40000300800 */
[----:B------:R-:W3:Y:S01]  /*2ef50*/  LDL.LU R26, [R1+0x1c0] ;  /* 0x0001c000011a7983 */ /* 0x000ee20000300800 */
[----:B------:R-:W1:Y:S04]  /*2ef60*/  S2R R28, SR_TID.X ;  /* 0x00000000001c7919 */ /* 0x000e680000002100 */
[----:B------:R-:W1:Y:S01]  /*2ef70*/  S2R R11, SR_TID.X ;  /* 0x00000000000b7919 */ /* 0x000e620000002100 */
[----:B0-----:R-:W-:-:S03]  /*2ef80*/  @!P0 IMAD.MOV.U32 R5, RZ, RZ, R2 ;  /* 0x000000ffff058224 */ /* 0x001fc600078e0002 */
[----:B------:R-:W3:Y:S01]  /*2ef90*/  LDL.LU R27, [R1+0x1b4] ;  /* 0x0001b400011b7983 */ /* 0x000ee20000300800 */
[----:B------:R-:W3:Y:S02]  /*2efa0*/  LDL.LU R29, [R1+0x1a8] ;  /* 0x0001a800011d7983 */ /* 0x000ee40000300800 */
[----:B------:R-:W3:Y:S02]  /*2efb0*/  LDL.LU R0, [R1+0x19c] ;  /* 0x00019c0001007983 */ /* 0x000ee40000300800 */
[----:B------:R-:W3:Y:S02]  /*2efc0*/  LDL.LU R3, [R1+0x190] ;  /* 0x0001900001037983 */ /* 0x000ee40000300800 */
[----:B--2---:R-:W-:-:S05]  /*2efd0*/  @!P0 IMAD.MOV.U32 R4, RZ, RZ, R8 ;  /* 0x000000ffff048224 */ /* 0x004fca00078e0008 */
[----:B------:R-:W2:Y:S01]  /*2efe0*/  @!P0 LDG.E.U16 R6, [R4.64] ;  /* 0x0000000604068981 */ /* 0x000ea2000c1e1500 */
[----:B-1----:R-:W-:Y:S02]  /*2eff0*/  LOP3.LUT R22, R28, 0x80, RZ, 0xc0, !PT ;  /* 0x000000801c167812 */ /* 0x002fe400078ec0ff */
[----:B------:R-:W-:Y:S02]  /*2f000*/  LOP3.LUT R11, R11, 0x7f, RZ, 0xc0, !PT ;  /* 0x0000007f0b0b7812 */ /* 0x000fe400078ec0ff */
[----:B------:R-:W-:-:S03]  /*2f010*/  ISETP.NE.U32.AND P2, PT, R22, RZ, PT ;  /* 0x000000ff1600720c */ /* 0x000fc60003f45070 */
[----:B------:R-:W-:Y:S01]  /*2f020*/  IMAD.SHL.U32 R11, R11, 0x2, RZ ;  /* 0x000000020b0b7824 */ /* 0x000fe200078e00ff */
[----:B------:R-:W-:-:S04]  /*2f030*/  SEL R8, RZ, 0x110, !P2 ;  /* 0x00000110ff087807 */ /* 0x000fc80005000000 */
[----:B------:R-:W-:-:S04]  /*2f040*/  LOP3.LUT R8, R8, R11, RZ, 0x3c, !PT ;  /* 0x0000000b08087212 */ /* 0x000fc800078e3cff */
[----:B------:R-:W-:-:S05]  /*2f050*/  LOP3.LUT R8, R8, 0x20, RZ, 0x3c, !PT ;  /* 0x0000002008087812 */ /* 0x000fca00078e3cff */
[----:B---3--:R-:W-:Y:S01]  /*2f060*/  STS.U16 [R8+0x3a00], R12 ;  /* 0x003a000c08007388 */ /* 0x008fe20000000400 */
[----:B----4-:R-:W-:Y:S02]  /*2f070*/  STS.U16 [R8+0x4200], R13 ;  /* 0x0042000d08007388 */ /* 0x010fe40000000400 */
[----:B------:R-:W-:Y:S02]  /*2f080*/  STS.U16 [R8+0x4a00], R14 ;  /* 0x004a000e08007388 */ /* 0x000fe40000000400 */
[----:B------:R-:W-:Y:S01]  /*2f090*/  STS.U16 [R8+0x5200], R15 ;  /* 0x0052000f08007388 */ /* 0x000fe20000000400 */
[----:B------:R-:W-:Y:S01]  /*2f0a0*/  STS.U16 [R8+0x5a00], R16 ;  /* 0x005a001008007388 */ /* 0x000fe20000000400 */
[----:B------:R-:W-:Y:S02]  /*2f0b0*/  STS.U16 [R8+0x6200], R17 ;  /* 0x0062001108007388 */ /* 0x000fe40000000400 */
[----:B------:R-:W-:Y:S02]  /*2f0c0*/  STS.U16 [R8+0x6a00], R18 ;  /* 0x006a001208007388 */ /* 0x000fe40000000400 */
[----:B------:R-:W-:Y:S01]  /*2f0d0*/  STS.U16 [R8+0x7200], R19 ;  /* 0x0072001308007388 */ /* 0x000fe20000000400 */
[----:B------:R-:W-:Y:S04]  /*2f0e0*/  STS.U16 [R8+0x7a00], R20 ;  /* 0x007a001408007388 */ /* 0x000fe80000000400 */
[----:B------:R-:W-:Y:S01]  /*2f0f0*/  STL [R1+0x67a8], R28 ;  /* 0x0067a81c01007387 */ /* 0x000fe20000100800 */
[----:B------:R-:W-:Y:S02]  /*2f100*/  STS.U16 [R8+0x8200], R21 ;  /* 0x0082001508007388 */ /* 0x000fe40000000400 */
[----:B------:R-:W-:Y:S02]  /*2f110*/  STL [R1+0x674c], R7 ;  /* 0x00674c0701007387 */ /* 0x000fe40000100800 */
[----:B------:R-:W-:Y:S01]  /*2f120*/  STS.U16 [R8+0x8a00], R23 ;  /* 0x008a001708007388 */ /* 0x000fe20000000400 */
[----:B------:R-:W-:Y:S04]  /*2f130*/  STL [R1+0x67ac], R22 ;  /* 0x0067ac1601007387 */ /* 0x000fe80000100800 */
[----:B------:R-:W-:Y:S01]  /*2f140*/  STS.U16 [R8+0x9200], R24 ;  /* 0x0092001808007388 */ /* 0x000fe20000000400 */
[----:B------:R-:W-:Y:S02]  /*2f150*/  STL [R1+0x1bfc], R2 ;  /* 0x001bfc0201007387 */ /* 0x000fe40000100800 */
[----:B------:R-:W-:Y:S02]  /*2f160*/  STS.U16 [R8+0x9a00], R25 ;  /* 0x009a001908007388 */ /* 0x000fe40000000400 */
[----:B------:R0:W-:Y:S01]  /*2f170*/  STS.U16 [R8+0xa200], R26 ;  /* 0x00a2001a08007388 */ /* 0x0001e20000000400 */
[----:B--2---:R-:W-:Y:S01]  /*2f180*/  STL [R1+0x6750], R6 ;  /* 0x0067500601007387 */ /* 0x004fe20000100800 */
[----:B0-----:R-:W2:Y:S03]  /*2f190*/  LDL.LU R26, [R1+0x178] ;  /* 0x00017800011a7983 */ /* 0x001ea60000300800 */
[----:B------:R-:W-:Y:S01]  /*2f1a0*/  STS.U16 [R8+0xaa00], R27 ;  /* 0x00aa001b08007388 */ /* 0x000fe20000000400 */
[----:B------:R-:W-:Y:S02]  /*2f1b0*/  STS.U16 [R8+0xb200], R29 ;  /* 0x00b2001d08007388 */ /* 0x000fe40000000400 */
[----:B------:R-:W-:Y:S02]  /*2f1c0*/  STS.U16 [R8+0xba00], R0 ;  /* 0x00ba000008007388 */ /* 0x000fe40000000400 */
[----:B------:R-:W-:Y:S01]  /*2f1d0*/  STS.U16 [R8+0xc200], R3 ;  /* 0x00c2000308007388 */ /* 0x000fe20000000400 */
        /* <DEDUP_REMOVED lines=29> */
[----:B--2---:R0:W-:Y:S04]  /*2f3b0*/  STS.U16 [R8+0xca00], R26 ;  /* 0x00ca001a08007388 */ /* 0x0041e80000000400 */
[----:B0-----:R-:W2:Y:S04]  /*2f3c0*/  LDL.LU R26, [R1+0x67b0] ;  /* 0x0067b000011a7983 */ /* 0x001ea80000300800 */
[----:B--2---:R0:W-:Y:S01]  /*2f3d0*/  STS.U16 [R8+0xd200], R26 ;  /* 0x00d2001a08007388 */ /* 0x0041e20000000400 */
[----:B---3--:R1:W-:Y:S02]  /*2f3e0*/  STS.U16 [R8+0xda00], R27 ;  /* 0x00da001b08007388 */ /* 0x0083e40000000400 */
[----:B----4-:R2:W-:Y:S02]  /*2f3f0*/  STS.U16 [R8+0xe200], R22 ;  /* 0x00e2001608007388 */ /* 0x0105e40000000400 */
[----:B------:R3:W-:Y:S01]  /*2f400*/  STS.U16 [R8+0xea00], R28 ;  /* 0x00ea001c08007388 */ /* 0x0007e20000000400 */
[----:B------:R2:W-:Y:S01]  /*2f410*/  STS.U16 [R8+0xf200], R0 ;  /* 0x00f2000008007388 */ /* 0x0005e20000000400 */
[----:B------:R0:W-:Y:S02]  /*2f420*/  STS.U16 [R8+0xfa00], R3 ;  /* 0x00fa000308007388 */ /* 0x0001e40000000400 */
        /* <DEDUP_REMOVED lines=14> */
[----:B0-----:R-:W4:Y:S04]  /*2f510*/  LDL.LU R26, [R1+0x20] ;  /* 0x00002000011a7983 */ /* 0x001f280000300800 */
[----:B------:R-:W-:Y:S01]  /*2f520*/  STS.U16 [R8+0x17200], R18 ;  /* 0x0172001208007388 */ /* 0x000fe20000000400 */
[----:B-1----:R-:W4:Y:S02]  /*2f530*/  LDL.LU R27, [R1+0x1c] ;  /* 0x00001c00011b7983 */ /* 0x002f240000300800 */
[----:B------:R-:W-:Y:S02]  /*2f540*/  STS.U16 [R8+0x17a00], R19 ;  /* 0x017a001308007388 */ /* 0x000fe40000000400 */
[----:B--2---:R-:W2:Y:S01]  /*2f550*/  LDL.LU R22, [R1+0x67ac] ;  /* 0x0067ac0001167983 */ /* 0x004ea20000300800 */
[----:B------:R-:W-:Y:S04]  /*2f560*/  STS.U16 [R8+0x18200], R20 ;  /* 0x0182001408007388 */ /* 0x000fe80000000400 */
[----:B---3--:R-:W3:Y:S01]  /*2f570*/  LDL.LU R28, [R1+0x67a8] ;  /* 0x0067a800011c7983 */ /* 0x008ee20000300800 */
[----:B------:R-:W-:Y:S02]  /*2f580*/  STS.U16 [R8+0x18a00], R21 ;  /* 0x018a001508007388 */ /* 0x000fe40000000400 */
[----:B------:R-:W2:Y:S02]  /*2f590*/  LDL.LU R0, [R1+0x67a4] ;  /* 0x0067a40001007983 */ /* 0x000ea40000300800 */
[----:B------:R-:W-:Y:S01]  /*2f5a0*/  STS.U16 [R8+0x19200], R23 ;  /* 0x0192001708007388 */ /* 0x000fe20000000400 */
[----:B------:R-:W2:Y:S04]  /*2f5b0*/  LDL.LU R3, [R1+0x67a0] ;  /* 0x0067a00001037983 */ /* 0x000ea80000300800 */
[----:B------:R-:W-:Y:S01]  /*2f5c0*/  STS.U16 [R8+0x19a00], R24 ;  /* 0x019a001808007388 */ /* 0x000fe20000000400 */
[----:B------:R-:W-:Y:S02]  /*2f5d0*/  STS.U16 [R8+0x1a200], R25 ;  /* 0x01a2001908007388 */ /* 0x000fe40000000400 */
[----:B------:R0:W-:Y:S02]  /*2f5e0*/  STS.U16 [R8+0x1aa00], R29 ;  /* 0x01aa001d08007388 */ /* 0x0001e40000000400 */
[----:B0-----:R-:W2:Y:S01]  /*2f5f0*/  LDL.LU R29, [R1+0x10] ;  /* 0x00001000011d7983 */ /* 0x001ea20000300800 */
[----:B------:R-:W2:Y:S02]  /*2f600*/  LDL.LU R6, [R1+0xc] ;  /* 0x00000c0001067983 */ /* 0x000ea40000300800 */
[----:B------:R-:W2:Y:S02]  /*2f610*/  LDL.LU R4, [R1+0x8] ;  /* 0x0000080001047983 */ /* 0x000ea40000300800 */
[----:B------:R-:W2:Y:S01]  /*2f620*/  LDL.LU R2, [R1+0x4] ;  /* 0x0000040001027983 */ /* 0x000ea20000300800 */
[----:B------:R-:W2:Y:S01]  /*2f630*/  LDL.LU R7, [R1] ;  /* 0x0000000001077983 */ /* 0x000ea20000300800 */
        /* <DEDUP_REMOVED lines=15> */
[----:B------:R-:W2:Y:S04]  /*2f730*/  LDL.LU R25, [R1+0x1f8] ;  /* 0x0001f80001197983 */ /* 0x000ea80000300800 */
[----:B----4-:R0:W-:Y:S01]  /*2f740*/  STS.U16 [R8+0x1b200], R26 ;  /* 0x01b2001a08007388 */ /* 0x0101e20000000400 */
[----:B------:R1:W-:Y:S01]  /*2f750*/  STS.U16 [R8+0x1ba00], R27 ;  /* 0x01ba001b08007388 */ /* 0x0003e20000000400 */
[----:B---3--:R-:W-:-:S02]  /*2f760*/  LOP3.LUT R5, R28, 0x7f, RZ, 0xc0, !PT ;  /* 0x0000007f1c057812 */ /* 0x008fc400078ec0ff */
[----:B0-----:R-:W3:Y:S04]  /*2f770*/  LDL.LU R26, [R1+0x1ec] ;  /* 0x0001ec00011a7983 */ /* 0x001ee80000300800 */
[----:B--2---:R0:W-:Y:S01]  /*2f780*/  STS.U16 [R8+0x1c200], R3 ;  /* 0x01c2000308007388 */ /* 0x0041e20000000400 */
[----:B-1----:R-:W2:Y:S02]  /*2f790*/  LDL.LU R27, [R1+0x1e0] ;  /* 0x0001e000011b7983 */ /* 0x002ea40000300800 */
[----:B------:R1:W-:Y:S01]  /*2f7a0*/  STS.U16 [R8+0x1ca00], R0 ;  /* 0x01ca000008007388 */ /* 0x0003e20000000400 */
[----:B0-----:R-:W4:Y:S01]  /*2f7b0*/  LDL.LU R3, [R1+0x1d4] ;  /* 0x0001d40001037983 */ /* 0x001f220000300800 */
[----:B-1----:R-:W2:Y:S02]  /*2f7c0*/  LDL.LU R0, [R1+0x1c8] ;  /* 0x0001c80001007983 */ /* 0x002ea40000300800 */
[----:B------:R-:W2:Y:S01]  /*2f7d0*/  LDL.LU R28, [R1+0x1bc] ;  /* 0x0001bc00011c7983 */ /* 0x000ea20000300800 */
[----:B------:R0:W-:Y:S04]  /*2f7e0*/  STS.U16 [R8+0x1d200], R29 ;  /* 0x01d2001d08007388 */ /* 0x0001e80000000400 */
[----:B0-----:R-:W2:Y:S01]  /*2f7f0*/  LDL.LU R29, [R1+0x679c] ;  /* 0x00679c00011d7983 */ /* 0x001ea20000300800 */
[----:B------:R-:W-:Y:S01]  /*2f800*/  ISETP.NE.U32.AND P1, PT, R22, RZ, PT ;  /* 0x000000ff1600720c */ /* 0x000fe20003f25070 */
[----:B------:R-:W-:-:S03]  /*2f810*/  IMAD.SHL.U32 R5, R5, 0x2, RZ ;  /* 0x0000000205057824 */ /* 0x000fc600078e00ff */
[----:B------:R-:W-:-:S04]  /*2f820*/  SEL R22, RZ, 0x110, !P1 ;  /* 0x00000110ff167807 */ /* 0x000fc80004800000 */
[----:B------:R-:W-:Y:S01]  /*2f830*/  LOP3.LUT R22, R22, R5, RZ, 0x3c, !PT ;  /* 0x0000000516167212 */ /* 0x000fe200078e3cff */
[----:B------:R-:W-:Y:S01]  /*2f840*/  STS.U16 [R8+0x1da00], R6 ;  /* 0x01da000608007388 */ /* 0x000fe20000000400 */
[----:B------:R-:W-:Y:S02]  /*2f850*/  STS.U16 [R8+0x1e200], R4 ;  /* 0x01e2000408007388 */ /* 0x000fe40000000400 */
[----:B------:R-:W-:Y:S01]  /*2f860*/  LOP3.LUT R22, R22, 0x40, RZ, 0x3c, !PT ;  /* 0x0000004016167812 */ /* 0x000fe200078e3cff */
[----:B------:R-:W-:Y:S01]  /*2f870*/  STS.U16 [R8+0x1ea00], R2 ;  /* 0x01ea000208007388 */ /* 0x000fe20000000400 */
[----:B------:R-:W-:Y:S03]  /*2f880*/  STS.U16 [R8+0x1f200], R7 ;  /* 0x01f2000708007388 */ /* 0x000fe60000000400 */
[----:B--2---:R-:W-:Y:S01]  /*2f890*/  STS.U16 [R8+0x1fa00], R29 ;  /* 0x01fa001d08007388 */ /* 0x004fe20000000400 */
        /* <DEDUP_REMOVED lines=8> */
[----:B------:R0:W-:Y:S03]  /*2f920*/  STS.U16 [R22+0x4400], R17 ;  /* 0x0044001116007388 */ /* 0x0001e60000000400 */
[----:B0-----:R-:W2:Y:S04]  /*2f930*/  LDL.LU R17, [R1+0x18c] ;  /* 0x00018c0001117983 */ /* 0x001ea80000300800 */
[----:B--2---:R0:W-:Y:S04]  /*2f940*/  STL [R1+0x6790], R17 ;  /* 0x0067901101007387 */ /* 0x0041e80000100800 */
[----:B0-----:R-:W2:Y:S04]  /*2f950*/  LDL.LU R17, [R1+0x198] ;  /* 0x0001980001117983 */ /* 0x001ea80000300800 */
[----:B--2---:R0:W-:Y:S04]  /*2f960*/  STL [R1+0x6794], R17 ;  /* 0x0067941101007387 */ /* 0x0041e80000100800 */
[----:B0-----:R-:W2:Y:S01]  /*2f970*/  LDL.LU R17, [R1+0x1a4] ;  /* 0x0001a40001117983 */ /* 0x001ea20000300800 */
[----:B------:R-:W-:Y:S02]  /*2f980*/  STS.U16 [R22+0x4c00], R18 ;  /* 0x004c001216007388 */ /* 0x000fe40000000400 */
[----:B------:R-:W-:Y:S02]  /*2f990*/  STS.U16 [R22+0x5400], R19 ;  /* 0x0054001316007388 */ /* 0x000fe40000000400 */
[----:B------:R-:W-:Y:S01]  /*2f9a0*/  STS.U16 [R22+0x5c00], R20 ;  /* 0x005c001416007388 */ /* 0x000fe20000000400 */
[----:B------:R-:W-:Y:S01]  /*2f9b0*/  STS.U16 [R22+0x6400], R21 ;  /* 0x0064001516007388 */ /* 0x000fe20000000400 */
[----:B------:R-:W-:Y:S02]  /*2f9c0*/  STS.U16 [R22+0x6c00], R23 ;  /* 0x006c001716007388 */ /* 0x000fe40000000400 */
[----:B------:R-:W-:Y:S02]  /*2f9d0*/  STS.U16 [R22+0x7400], R24 ;  /* 0x0074001816007388 */ /* 0x000fe40000000400 */
[----:B------:R-:W-:Y:S01]  /*2f9e0*/  STS.U16 [R22+0x7c00], R25 ;  /* 0x007c001916007388 */ /* 0x000fe20000000400 */
[----:B---3--:R-:W-:Y:S01]  /*2f9f0*/  STS.U16 [R22+0x8400], R26 ;  /* 0x0084001a16007388 */ /* 0x008fe20000000400 */
[----:B------:R-:W-:Y:S02]  /*2fa00*/  STS.U16 [R22+0x8c00], R27 ;  /* 0x008c001b16007388 */ /* 0x000fe40000000400 */
[----:B----4-:R-:W-:Y:S02]  /*2fa10*/  STS.U16 [R22+0x9400], R3 ;  /* 0x0094000316007388 */ /* 0x010fe40000000400 */
        /* <DEDUP_REMOVED lines=30> */
[----:B0-----:R-:W3:Y:S04]  /*2fc00*/  LDL.LU R28, [R1+0x38] ;  /* 0x00003800011c7983 */ /* 0x001ee80000300800 */
[----:B--2---:R0:W-:Y:S04]  /*2fc10*/  STS.U16 [R22+0xac00], R17 ;  /* 0x00ac001116007388 */ /* 0x0041e80000000400 */
[----:B0-----:R-:W2:Y:S04]  /*2fc20*/  LDL.LU R17, [R1+0x6798] ;  /* 0x0067980001117983 */ /* 0x001ea80000300800 */
[----:B--2---:R0:W-:Y:S04]  /*2fc30*/  STS.U16 [R22+0xb400], R17 ;  /* 0x00b4001116007388 */ /* 0x0041e80000000400 */
[----:B0-----:R-:W2:Y:S04]  /*2fc40*/  LDL.LU R17, [R1+0x6794] ;  /* 0x0067940001117983 */ /* 0x001ea80000300800 */
[----:B--2---:R0:W-:Y:S04]  /*2fc50*/  STS.U16 [R22+0xbc00], R17 ;  /* 0x00bc001116007388 */ /* 0x0041e80000000400 */
[----:B0-----:R-:W2:Y:S04]  /*2fc60*/  LDL.LU R17, [R1+0x6790] ;  /* 0x0067900001117983 */ /* 0x001ea80000300800 */
[----:B--2---:R0:W-:Y:S01]  /*2fc70*/  STS.U16 [R22+0xc400], R17 ;  /* 0x00c4001116007388 */ /* 0x0041e20000000400 */
[----:B---3--:R1:W-:Y:S02]  /*2fc80*/  STS.U16 [R22+0xcc00], R18 ;  /* 0x00cc001216007388 */ /* 0x0083e40000000400 */
[----:B----4-:R2:W-:Y:S02]  /*2fc90*/  STS.U16 [R22+0xd400], R19 ;  /* 0x00d4001316007388 */ /* 0x0105e40000000400 */
[----:B------:R3:W-:Y:S01]  /*2fca0*/  STS.U16 [R22+0xdc00], R20 ;  /* 0x00dc001416007388 */ /* 0x0007e20000000400 */
[----:B------:R3:W-:Y:S01]  /*2fcb0*/  STS.U16 [R22+0xe400], R21 ;  /* 0x00e4001516007388 */ /* 0x0007e20000000400 */
[----:B------:R3:W-:Y:S03]  /*2fcc0*/  STS.U16 [R22+0xec00], R24 ;  /* 0x00ec001816007388 */ /* 0x0007e60000000400 */
[----:B0-----:R-:W4:Y:S01]  /*2fcd0*/  LDL.LU R17, [R1+0x678c] ;  /* 0x00678c0001117983 */ /* 0x001f220000300800 */
[----:B-1----:R-:W4:Y:S02]  /*2fce0*/  LDL.LU R18, [R1+0x6788] ;  /* 0x0067880001127983 */ /* 0x002f240000300800 */
[----:B--2---:R-:W2:Y:S02]  /*2fcf0*/  LDL.LU R19, [R1+0x6784] ;  /* 0x0067840001137983 */ /* 0x004ea40000300800 */
[----:B---3--:R-:W3:Y:S01]  /*2fd00*/  LDL.LU R20, [R1+0x6780] ;  /* 0x0067800001147983 */ /* 0x008ee20000300800 */
[----:B------:R-:W2:Y:S01]  /*2fd10*/  LDL.LU R21, [R1+0x677c] ;  /* 0x00677c0001157983 */ /* 0x000ea20000300800 */
[----:B------:R-:W2:Y:S03]  /*2fd20*/  LDL.LU R24, [R1+0x6778] ;  /* 0x0067780001187983 */ /* 0x000ea60000300800 */
[----:B------:R0:W-:Y:S01]  /*2fd30*/  STS.U16 [R22+0xf400], R25 ;  /* 0x00f4001916007388 */ /* 0x0001e20000000400 */
[----:B------:R1:W-:Y:S02]  /*2fd40*/  STS.U16 [R22+0xfc00], R26 ;  /* 0x00fc001a16007388 */ /* 0x0003e40000000400 */
[----:B------:R1:W-:Y:S02]  /*2fd50*/  STS.U16 [R22+0x10400], R27 ;  /* 0x0104001b16007388 */ /* 0x0003e40000000400 */
[----:B------:R1:W-:Y:S01]  /*2fd60*/  STS.U16 [R22+0x10c00], R0 ;  /* 0x010c000016007388 */ /* 0x0003e20000000400 */
[----:B0-----:R-:W2:Y:S01]  /*2fd70*/  LDL.LU R25, [R1+0x6774] ;  /* 0x0067740001197983 */ /* 0x001ea20000300800 */
[----:B-1----:R-:W2:Y:S02]  /*2fd80*/  LDL.LU R26, [R1+0x6770] ;  /* 0x00677000011a7983 */ /* 0x002ea40000300800 */
[----:B------:R-:W2:Y:S02]  /*2fd90*/  LDL.LU R27, [R1+0x676c] ;  /* 0x00676c00011b7983 */ /* 0x000ea40000300800 */
[----:B------:R-:W2:Y:S01]  /*2fda0*/  LDL.LU R0, [R1+0x6768] ;  /* 0x0067680001007983 */ /* 0x000ea20000300800 */
[----:B------:R0:W-:Y:S01]  /*2fdb0*/  STS.U16 [R22+0x11400], R29 ;  /* 0x0114001d16007388 */ /* 0x0001e20000000400 */
[----:B------:R1:W-:Y:S02]  /*2fdc0*/  STS.U16 [R22+0x11c00], R6 ;  /* 0x011c000616007388 */ /* 0x0003e40000000400 */
[----:B------:R0:W-:Y:S02]  /*2fdd0*/  STS.U16 [R22+0x12400], R4 ;  /* 0x0124000416007388 */ /* 0x0001e40000000400 */
[----:B------:R0:W-:Y:S01]  /*2fde0*/  STS.U16 [R22+0x12c00], R5 ;  /* 0x012c000516007388 */ /* 0x0001e20000000400 */
        /* <DEDUP_REMOVED lines=11> */
[----:B------:R-:W-:Y:S01]  /*2fea0*/  STS.U16 [R22+0x18c00], R23 ;  /* 0x018c001716007388 */ /* 0x000fe20000000400 */
[----:B------:R1:W-:Y:S01]  /*2feb0*/  STS.U16 [R22+0x19400], R3 ;  /* 0x0194000316007388 */ /* 0x0003e20000000400 */
[----:B------:R1:W-:Y:S03]  /*2fec0*/  STS.U16 [R22+0x19c00], R28 ;  /* 0x019c001c16007388 */ /* 0x0003e60000000400 */
[----:B0-----:R-:W3:Y:S01]  /*2fed0*/  LDL.LU R29, [R1+0x308] ;  /* 0x00030800011d7983 */ /* 0x001ee20000300800 */
[----:B-1----:R-:W3:Y:S03]  /*2fee0*/  LDL.LU R6, [R1+0x300] ;  /* 0x0003000001067983 */ /* 0x002ee60000300800 */
[----:B------:R-:W3:Y:S01]  /*2fef0*/  LDL.LU R4, [R1+0x2f8] ;  /* 0x0002f80001047983 */ /* 0x000ee20000300800 */
[----:B------:R-:W3:Y:S03]  /*2ff00*/  LDL.LU R5, [R1+0x2f0] ;  /* 0x0002f00001057983 */ /* 0x000ee60000300800 */
        /* <DEDUP_REMOVED lines=12> */
[----:B------:R-:W3:Y:S04]  /*2ffd0*/  LDL.LU R28, [R1+0x1c4] ;  /* 0x0001c400011c7983 */ /* 0x000ee80000300800 */
[----:B--2---:R0:W-:Y:S04]  /*2ffe0*/  STS.U16 [R22+0x1a400], R0 ;  /* 0x01a4000016007388 */ /* 0x0041e80000000400 */
[----:B0-----:R-:W0:Y:S01]  /*2fff0*/  S2R R0, SR_TID.X ;  /* 0x0000000000007919 */ /* 0x001e220000002100 */
[----:B------:R1:W-:Y:S02]  /*30000*/  STS.U16 [R22+0x1ac00], R27 ;  /* 0x01ac001b16007388 */ /* 0x0003e40000000400 */
[----:B------:R2:W-:Y:S02]  /*30010*/  STS.U16 [R22+0x1b400], R26 ;  /* 0x01b4001a16007388 */ /* 0x0005e40000000400 */
[----:B------:R4:W-:Y:S01]  /*30020*/  STS.U16 [R22+0x1bc00], R25 ;  /* 0x01bc001916007388 */ /* 0x0009e20000000400 */
[----:B------:R4:W-:Y:S04]  /*30030*/  STS.U16 [R22+0x1c400], R24 ;  /* 0x01c4001816007388 */ /* 0x0009e80000000400 */
[----:B-1----:R-:W3:Y:S01]  /*30040*/  LDL.LU R27, [R1+0x310] ;  /* 0x00031000011b7983 */ /* 0x002ee20000300800 */
[----:B--2---:R-:W2:Y:S02]  /*30050*/  LDL.LU R26, [R1+0x318] ;  /* 0x00031800011a7983 */ /* 0x004ea40000300800 */
[----:B----4-:R-:W4:Y:S01]  /*30060*/  LDL.LU R25, [R1+0x320] ;  /* 0x0003200001197983 */ /* 0x010f220000300800 */
[----:B------:R-:W2:Y:S01]  /*30070*/  LDL.LU R22, [R1+0x6764] ;  /* 0x0067640001167983 */ /* 0x000ea20000300800 */
[C---:B0-----:R-:W-:Y:S01]  /*30080*/  LOP3.LUT R23, R0.reuse, 0x7f, RZ, 0xc0, !PT ;  /* 0x0000007f00177812 */ /* 0x041fe200078ec0ff */
[----:B------:R-:W-:-:S04]  /*30090*/  LOP3.LUT R0, R0, 0x80, RZ, 0xc0, !PT ;  /* 0x0000008000007812 */ /* 0x000fc800078ec0ff */
[----:B------:R-:W-:Y:S01]  /*300a0*/  ISETP.NE.U32.AND P1, PT, R0, RZ, PT ;  /* 0x000000ff0000720c */ /* 0x000fe20003f25070 */
[----:B------:R-:W-:-:S03]  /*300b0*/  IMAD.SHL.U32 R23, R23, 0x2, RZ ;  /* 0x0000000217177824 */ /* 0x000fc600078e00ff */
[----:B------:R-:W-:-:S04]  /*300c0*/  SEL R24, RZ, 0x110, !P1 ;  /* 0x00000110ff187807 */ /* 0x000fc80004800000 */
[----:B------:R-:W-:Y:S02]  /*300d0*/  LOP3.LUT R24, R24, R23, RZ, 0x3c, !PT ;  /* 0x0000001718187212 */ /* 0x000fe400078e3cff */
[----:B------:R-:W2:Y:S02]  /*300e0*/  LDL.LU R23, [R1+0x6760] ;  /* 0x0067600001177983 */ /* 0x000ea40000300800 */
[----:B------:R-:W-:Y:S02]  /*300f0*/  LOP3.LUT R24, R24, 0x40, RZ, 0x3c, !PT ;  /* 0x0000004018187812 */ /* 0x000fe400078e3cff */
[----:B------:R-:W-:-:S04]  /*30100*/  ISETP.NE.U32.AND P0, PT, R0, RZ, PT ;  /* 0x000000ff0000720c */ /* 0x000fc80003f05070 */
[----:B------:R-:W-:Y:S01]  /*30110*/  SEL R0, RZ, 0x110, !P0 ;  /* 0x00000110ff007807 */ /* 0x000fe20004000000 */
[----:B--2---:R0:W-:Y:S04]  /*30120*/  STS.U16 [R24+0x1cc00], R23 ;  /* 0x01cc001718007388 */ /* 0x0041e80000000400 */
[----:B0-----:R-:W0:Y:S01]  /*30130*/  S2R R23, SR_TID.X ;  /* 0x0000000000177919 */ /* 0x001e220000002100 */
[----:B------:R-:W-:Y:S02]  /*30140*/  STS.U16 [R24+0x1d400], R22 ;  /* 0x01d4001618007388 */ /* 0x000fe40000000400 */
[----:B------:R-:W-:Y:S02]  /*30150*/  STS.U16 [R24+0x1dc00], R21 ;  /* 0x01dc001518007388 */ /* 0x000fe40000000400 */
[----:B---3--:R-:W-:Y:S01]  /*30160*/  STS.U16 [R24+0x1e400], R20 ;  /* 0x01e4001418007388 */ /* 0x008fe20000000400 */
[----:B------:R-:W-:Y:S01]  /*30170*/  STS.U16 [R24+0x1ec00], R19 ;  /* 0x01ec001318007388 */ /* 0x000fe20000000400 */
[----:B------:R-:W-:Y:S02]  /*30180*/  STS.U16 [R24+0x1f400], R18 ;  /* 0x01f4001218007388 */ /* 0x000fe40000000400 */
[----:B------:R-:W-:Y:S01]  /*30190*/  STS.U16 [R24+0x1fc00], R17 ;  /* 0x01fc001118007388 */ /* 0x000fe20000000400 */
[----:B0-----:R-:W-:-:S05]  /*301a0*/  LOP3.LUT R23, R23, 0x7f, RZ, 0xc0, !PT ;  /* 0x0000007f17177812 */ /* 0x001fca00078ec0ff */
[----:B------:R-:W-:-:S05]  /*301b0*/  IMAD.SHL.U32 R23, R23, 0x2, RZ ;  /* 0x0000000217177824 */ /* 0x000fca00078e00ff */
[----:B------:R-:W-:-:S04]  /*301c0*/  LOP3.LUT R0, R0, R23, RZ, 0x3c, !PT ;  /* 0x0000001700007212 */ /* 0x000fc800078e3cff */
[----:B------:R-:W-:-:S05]  /*301d0*/  LOP3.LUT R0, R0, 0x60, RZ, 0x3c, !PT ;  /* 0x0000006000007812 */ /* 0x000fca00078e3cff */
[----:B----4-:R-:W-:Y:S01]  /*301e0*/  STS.U16 [R0+0x600], R25 ;  /* 0x0006001900007388 */ /* 0x010fe20000000400 */
[----:B------:R-:W-:Y:S02]  /*301f0*/  STS.U16 [R0+0xe00], R26 ;  /* 0x000e001a00007388 */ /* 0x000fe40000000400 */
[----:B------:R-:W-:Y:S02]  /*30200*/  STS.U16 [R0+0x1600], R27 ;  /* 0x0016001b00007388 */ /* 0x000fe40000000400 */
[----:B------:R-:W-:Y:S01]  /*30210*/  STS.U16 [R0+0x1e00], R29 ;  /* 0x001e001d00007388 */ /* 0x000fe20000000400 */
[----:B------:R0:W-:Y:S04]  /*30220*/  STS.U16 [R0+0x2600], R6 ;  /* 0x0026000600007388 */ /* 0x0001e80000000400 */
        /* <DEDUP_REMOVED lines=71> */
[----:B------:R1:W-:Y:S01]  /*306a0*/  STS.U16 [R0+0x10e00], R16 ;  /* 0x010e001000007388 */ /* 0x0003e20000000400 */
[----:B------:R1:W-:Y:S03]  /*306b0*/  STS.U16 [R0+0x11600], R3 ;  /* 0x0116000300007388 */ /* 0x0003e60000000400 */
[----:B0-----:R-:W2:Y:S01]  /*306c0*/  LDL.LU R12, [R1+0x6738] ;  /* 0x00673800010c7983 */ /* 0x001ea20000300800 */
[----:B-1----:R-:W2:Y:S03]  /*306d0*/  LDL.LU R13, [R1+0x6734] ;  /* 0x00673400010d7983 */ /* 0x002ea60000300800 */
[----:B------:R-:W2:Y:S01]  /*306e0*/  LDL.LU R14, [R1+0x6730] ;  /* 0x00673000010e7983 */ /* 0x000ea20000300800 */
[----:B------:R-:W2:Y:S03]  /*306f0*/  LDL.LU R15, [R1+0x672c] ;  /* 0x00672c00010f7983 */ /* 0x000ea60000300800 */
[----:B------:R-:W2:Y:S01]  /*30700*/  LDL.LU R16, [R1+0x6728] ;  /* 0x0067280001107983 */ /* 0x000ea20000300800 */
[----:B------:R-:W2:Y:S03]  /*30710*/  LDL.LU R3, [R1+0x6724] ;  /* 0x0067240001037983 */ /* 0x000ea60000300800 */
[----:B------:R0:W-:Y:S04]  /*30720*/  STS.U16 [R0+0x11e00], R28 ;  /* 0x011e001c00007388 */ /* 0x0001e80000000400 */
        /* <DEDUP_REMOVED lines=16> */
[----:B--2---:R0:W-:Y:S01]  /*30830*/  STS.U16 [R0+0x19e00], R28 ;  /* 0x019e001c00007388 */ /* 0x0041e20000000400 */
[----:B------:R1:W-:Y:S03]  /*30840*/  STS.U16 [R0+0x1a600], R3 ;  /* 0x01a6000300007388 */ /* 0x0003e60000000400 */
[----:B0-----:R-:W2:Y:S01]  /*30850*/  LDL.LU R28, [R1+0x671c] ;  /* 0x00671c00011c7983 */ /* 0x001ea20000300800 */
[----:B-1----:R-:W2:Y:S02]  /*30860*/  LDL.LU R3, [R1+0x6718] ;  /* 0x0067180001037983 */ /* 0x002ea40000300800 */
[----:B------:R-:W-:Y:S02]  /*30870*/  STS.U16 [R0+0x1ae00], R16 ;  /* 0x01ae001000007388 */ /* 0x000fe40000000400 */
[----:B------:R-:W-:Y:S01]  /*30880*/  STS.U16 [R0+0x1b600], R15 ;  /* 0x01b6000f00007388 */ /* 0x000fe20000000400 */
[----:B------:R-:W-:Y:S01]  /*30890*/  STS.U16 [R0+0x1be00], R14 ;  /* 0x01be000e00007388 */ /* 0x000fe20000000400 */
[----:B------:R-:W-:Y:S02]  /*308a0*/  STS.U16 [R0+0x1c600], R13 ;  /* 0x01c6000d00007388 */ /* 0x000fe40000000400 */
[----:B------:R-:W-:Y:S02]  /*308b0*/  STS.U16 [R0+0x1ce00], R12 ;  /* 0x01ce000c00007388 */ /* 0x000fe40000000400 */
[----:B------:R-:W-:Y:S01]  /*308c0*/  STS.U16 [R0+0x1d600], R11 ;  /* 0x01d6000b00007388 */ /* 0x000fe20000000400 */
[----:B------:R-:W-:Y:S01]  /*308d0*/  STS.U16 [R0+0x1de00], R10 ;  /* 0x01de000a00007388 */ /* 0x000fe20000000400 */
[----:B---3--:R-:W-:Y:S02]  /*308e0*/  STS.U16 [R0+0x1e600], R9 ;  /* 0x01e6000900007388 */ /* 0x008fe40000000400 */
[----:B------:R-:W-:Y:S02]  /*308f0*/  STS.U16 [R0+0x1ee00], R8 ;  /* 0x01ee000800007388 */ /* 0x000fe40000000400 */
[----:B----4-:R-:W-:Y:S01]  /*30900*/  STS.U16 [R0+0x1f600], R7 ;  /* 0x01f6000700007388 */ /* 0x010fe20000000400 */
[----:B------:R-:W-:Y:S01]  /*30910*/  STS.U16 [R0+0x1fe00], R6 ;  /* 0x01fe000600007388 */ /* 0x000fe20000000400 */
[----:B------:R-:W-:Y:S06]  /*30920*/  BAR.SYNC.DEFER_BLOCKING 0x0 ;  /* 0x0000000000007b1d */ /* 0x000fec0000010000 */
[----:B--2---:R-:W-:Y:S04]  /*30930*/  LDSM.16.MT88.4 R24, [R28+0x20000] ;  /* 0x020000001c18783b */ /* 0x004fe80000004200 */
[----:B------:R-:W0:Y:S04]  /*30940*/  LDSM.16.M88.4 R8, [R3] ;  /* 0x000000000308783b */ /* 0x000e280000000200 */
[----:B------:R-:W1:Y:S04]  /*30950*/  LDSM.16.M88.4 R4, [R3+0x2000] ;  /* 0x002000000304783b */ /* 0x000e680000000200 */
[----:B------:R-:W2:Y:S04]  /*30960*/  LDSM.16.M88.4 R12, [R3+0x6000] ;  /* 0x00600000030c783b */ /* 0x000ea80000000200 */
[----:B------:R-:W-:Y:S04]  /*30970*/  LDSM.16.M88.4 R20, [R3+0x4000] ;  /* 0x004000000314783b */ /* 0x000fe80000000200 */
[----:B------:R-:W-:Y:S04]  /*30980*/  LDSM.16.M88.4 R16, [R3+0x10000] ;  /* 0x010000000310783b */ /* 0x000fe80000000200 */
[----:B0-----:R-:W-:Y:S01]  /*30990*/  STL.64 [R1+0x20], R8 ;  /* 0x0000200801007387 */ /* 0x001fe20000100a00 */
[----:B------:R-:W-:-:S02]  /*309a0*/  IMAD.MOV.U32 R2, RZ, RZ, R8 ;  /* 0x000000ffff027224 */ /* 0x000fc400078e0008 */
[----:B------:R-:W-:Y:S02]  /*309b0*/  STL.64 [R1+0x28], R10 ;  /* 0x0000280a01007387 */ /* 0x000fe40000100a00 */
[----:B------:R-:W-:Y:S02]  /*309c0*/  IMAD.MOV.U32 R0, RZ, RZ, R9 ;  /* 0x000000ffff007224 */ /* 0x000fe400078e0009 */
[----:B------:R-:W0:Y:S04]  /*309d0*/  LDSM.16.M88.4 R8, [R3+0x8000] ;  /* 0x008000000308783b */ /* 0x000e280000000200 */
[----:B-1----:R-:W-:Y:S01]  /*309e0*/  STL.64 [R1+0x10], R4 ;  /* 0x0000100401007387 */ /* 0x002fe20000100a00 */
[----:B------:R-:W-:Y:S02]  /*309f0*/  STL.64 [R1+0x18], R6 ;  /* 0x0000180601007387 */ /* 0x000fe40000100a00 */
[----:B--2---:R-:W-:Y:S02]  /*30a00*/  STL.64 [R1+0x6700], R14 ;  /* 0x0067000e01007387 */ /* 0x004fe40000100a00 */
[----:B------:R-:W-:Y:S01]  /*30a10*/  STL.64 [R1+0x66f8], R12 ;  /* 0x0066f80c01007387 */ /* 0x000fe20000100a00 */
[----:B------:R-:W1:Y:S04]  /*30a20*/  LDSM.16.M88.4 R4, [R3+0xa000] ;  /* 0x00a000000304783b */ /* 0x000e680000000200 */
[----:B------:R-:W2:Y:S04]  /*30a30*/  LDSM.16.M88.4 R12, [R3+0xc000] ;  /* 0x00c00000030c783b */ /* 0x000ea80000000200 */
[----:B0-----:R-:W-:Y:S01]  /*30a40*/  STL [R1+0x5e74], R10 ;  /* 0x005e740a01007387 */ /* 0x001fe20000100800 */
[----:B------:R-:W-:Y:S02]  /*30a50*/  STL.64 [R1], R20 ;  /* 0x0000001401007387 */ /* 0x000fe40000100a00 */
[----:B------:R-:W-:Y:S02]  /*30a60*/  STL.64 [R1+0x8], R22 ;  /* 0x0000081601007387 */ /* 0x000fe40000100a00 */
[----:B------:R-:W-:Y:S01]  /*30a70*/  STL.64 [R1+0x6708], R20 ;  /* 0x0067081401007387 */ /* 0x000fe20000100a00 */
[----:B------:R-:W-:Y:S01]  /*30a80*/  STL [R1+0x5e70], R11 ;  /* 0x005e700b01007387 */ /* 0x000fe20000100800 */
[----:B------:R0:W-:Y:S03]  /*30a90*/  STL.64 [R1+0x66f0], R8 ;  /* 0x0066f00801007387 */ /* 0x0001e60000100a00 */
[----:B0-----:R-:W3:Y:S01]  /*30aa0*/  LDL.64 R8, [R1+0x10] ;  /* 0x0000100001087983 */ /* 0x001ee20000100a00 */
[----:B------:R-:W-:-:S02]  /*30ab0*/  IMAD.MOV.U32 R20, RZ, RZ, R2 ;  /* 0x000000ffff147224 */ /* 0x000fc400078e0002 */
[----:B------:R-:W-:Y:S01]  /*30ac0*/  IMAD.MOV.U32 R21, RZ, RZ, R0 ;  /* 0x000000ffff157224 */ /* 0x000fe200078e0000 */
[----:B---3--:R-:W-:Y:S02]  /*30ad0*/  STL.64 [R1+0x6710], R8 ;  /* 0x0067100801007387 */ /* 0x008fe40000100a00 */
[----:B------:R-:W0:Y:S04]  /*30ae0*/  LDSM.16.M88.4 R8, [R3+0xe000] ;  /* 0x00e000000308783b */ /* 0x000e280000000200 */
[----:B-1----:R-:W-:Y:S02]  /*30af0*/  STL [R1+0x5e5c], R6 ;  /* 0x005e5c0601007387 */ /* 0x002fe40000100800 */
[----:B------:R-:W-:Y:S01]  /*30b00*/  STL [R1+0x5e58], R7 ;  /* 0x005e580701007387 */ /* 0x000fe20000100800 */
[----:B--2---:R-:W-:Y:S01]  /*30b10*/  STL.64 [R1+0x30], R12 ;  /* 0x0000300c01007387 */ /* 0x004fe20000100a00 */
[----:B------:R-:W-:Y:S02]  /*30b20*/  STL.64 [R1+0x38], R14 ;  /* 0x0000380e01007387 */ /* 0x000fe40000100a00 */
[----:B------:R-:W1:Y:S01]  /*30b30*/  LDSM.16.M88.4 R12, [R3+0x12000] ;  /* 0x01200000030c783b */ /* 0x000e620000000200 */
[----:B0-----:R-:W-:Y:S03]  /*30b40*/  STL.64 [R1+0xc0], R8 ;  /* 0x0000c00801007387 */ /* 0x001fe60000100a00 */
[----:B------:R-:W-:Y:S02]  /*30b50*/  STL.64 [R1+0xc8], R10 ;  /* 0x0000c80a01007387 */ /* 0x000fe40000100a00 */
[----:B------:R-:W0:Y:S04]  /*30b60*/  LDSM.16.M88.4 R8, [R3+0x14000] ;  /* 0x014000000308783b */ /* 0x000e280000000200 */
[----:B------:R-:W-:Y:S01]  /*30b70*/  STL.64 [R1+0xb0], R16 ;  /* 0x0000b01001007387 */ /* 0x000fe20000100a00 */
[----:B------:R-:W-:Y:S01]  /*30b80*/  STL.64 [R1+0xb8], R18 ;  /* 0x0000b81201007387 */ /* 0x000fe20000100a00 */
[----:B-1----:R-:W-:Y:S02]  /*30b90*/  STL.64 [R1+0xa0], R12 ;  /* 0x0000a00c01007387 */ /* 0x002fe40000100a00 */
[----:B------:R-:W-:Y:S02]  /*30ba0*/  STL.64 [R1+0xa8], R14 ;  /* 0x0000a80e01007387 */ /* 0x000fe40000100a00 */
[----:B------:R-:W-:Y:S01]  /*30bb0*/  LDSM.16.M88.4 R16, [R3+0x18000] ;  /* 0x018000000310783b */ /* 0x000fe20000000200 */
[----:B0-----:R-:W-:Y:S03]  /*30bc0*/  STL.64 [R1+0x90], R8 ;  /* 0x0000900801007387 */ /* 0x001fe60000100a00 */
[----:B------:R-:W-:-:S02]  /*30bd0*/  IMAD.MOV.U32 R6, RZ, RZ, R10 ;  /* 0x000000ffff067224 */ /* 0x000fc400078e000a */
[----:B------:R-:W-:Y:S02]  /*30be0*/  STL.64 [R1+0x98], R10 ;  /* 0x0000980a01007387 */ /* 0x000fe40000100a00 */
[----:B------:R-:W-:Y:S02]  /*30bf0*/  IMAD.MOV.U32 R7, RZ, RZ, R11 ;  /* 0x000000ffff077224 */ /* 0x000fe400078e000b */
[----:B------:R-:W0:Y:S04]  /*30c00*/  LDSM.16.M88.4 R8, [R3+0x16000] ;  /* 0x016000000308783b */ /* 0x000e280000000200 */
[----:B------:R-:W-:Y:S01]  /*30c10*/  STL [R1+0x5ebc], R7 ;  /* 0x005ebc0701007387 */ /* 0x000fe20000100800 */
[----:B------:R-:W-:Y:S03]  /*30c20*/  STL [R1+0x5eb8], R6 ;  /* 0x005eb80601007387 */ /* 0x000fe60000100800 */
[----:B0-----:R0:W-:Y:S01]  /*30c30*/  STL.64 [R1+0x80], R8 ;  /* 0x0000800801007387 */ /* 0x0011e20000100a00 */
[----:B------:R-:W-:-:S02]  /*30c40*/  IMAD.MOV.U32 R2, RZ, RZ, R8 ;  /* 0x000000ffff027224 */ /* 0x000fc400078e0008 */
[----:B------:R1:W-:Y:S02]  /*30c50*/  STL.64 [R1+0x88], R10 ;  /* 0x0000880a01007387 */ /* 0x0003e40000100a00 */
[----:B------:R-:W-:Y:S02]  /*30c60*/  IMAD.MOV.U32 R0, RZ, RZ, R9 ;  /* 0x000000ffff007224 */ /* 0x000fe400078e0009 */
[----:B0-----:R-:W2:Y:S01]  /*30c70*/  LDL.LU.64 R8, [R1+0xdb0] ;  /* 0x000db00001087983 */ /* 0x001ea20000300a00 */
[----:B-1----:R-:W2:Y:S02]  /*30c80*/  LDL.LU.64 R10, [R1+0xdb8] ;  /* 0x000db800010a7983 */ /* 0x002ea40000300a00 */
[----:B------:R-:W-:Y:S02]  /*30c90*/  STL [R1+0x66b4], R0 ;  /* 0x0066b40001007387 */ /* 0x000fe40000100800 */
[----:B------:R-:W-:Y:S01]  /*30ca0*/  STL [R1+0x66b0], R2 ;  /* 0x0066b00201007387 */ /* 0x000fe20000100800 */
[----:B------:R-:W3:Y:S01]  /*30cb0*/  LDL.LU.64 R12, [R1+0xd90] ;  /* 0x000d9000010c7983 */ /* 0x000ee20000300a00 */
[----:B------:R-:W3:Y:S02]  /*30cc0*/  LDL.LU.64 R14, [R1+0xd98] ;  /* 0x000d9800010e7983 */ /* 0x000ee40000300a00 */
[----:B------:R-:W-:Y:S02]  /*30cd0*/  STL.64 [R1+0x70], R16 ;  /* 0x0000701001007387 */ /* 0x000fe40000100a00 */
[----:B------:R-:W-:Y:S02]  /*30ce0*/  STL.64 [R1+0x78], R18 ;  /* 0x0000781201007387 */ /* 0x000fe40000100a00 */
[----:B------:R-:W0:Y:S04]  /*30cf0*/  LDSM.16.M88.4 R16, [R3+0x1a000] ;  /* 0x01a000000310783b */ /* 0x000e280000000200 */
[----:B0-----:R-:W-:Y:S01]  /*30d00*/  STL.64 [R1+0x60], R16 ;  /* 0x0000601001007387 */ /* 0x001fe20000100a00 */
[----:B------:R-:W-:Y:S02]  /*30d10*/  STL.64 [R1+0x68], R18 ;  /* 0x0000681201007387 */ /* 0x000fe40000100a00 */
[----:B------:R-:W-:-:S02]  /*30d20*/  IMAD.MOV.U32 R29, RZ, RZ, R17 ;  /* 0x000000ffff1d7224 */ /* 0x000fc400078e0011 */
[----:B------:R-:W0:Y:S04]  /*30d30*/  LDSM.16.M88.4 R16, [R3+0x1c000] ;  /* 0x01c000000310783b */ /* 0x000e280000000200 */
[----:B0-----:R-:W-:Y:S01]  /*30d40*/  STL.64 [R1+0x50], R16 ;  /* 0x0000501001007387 */ /* 0x001fe20000100a00 */
[----:B------:R-:W-:Y:S02]  /*30d50*/  IMAD.MOV.U32 R0, RZ, RZ, R16 ;  /* 0x000000ffff007224 */ /* 0x000fe400078e0010 */
[----:B------:R-:W-:Y:S02]  /*30d60*/  STL.64 [R1+0x58], R18 ;  /* 0x0000581201007387 */ /* 0x000fe40000100a00 */
[----:B------:R-:W-:Y:S02]  /*30d70*/  IMAD.MOV.U32 R2, RZ, RZ, R17 ;  /* 0x000000ffff027224 */ /* 0x000fe400078e0011 */
[----:B------:R-:W0:Y:S04]  /*30d80*/  LDSM.16.M88.4 R16, [R3+0x1e000] ;  /* 0x01e000000310783b */ /* 0x000e280000000200 */
[----:B------:R-:W-:Y:S04]  /*30d90*/  STL [R1+0x43d8], R3 ;  /* 0x0043d80301007387 */ /* 0x000fe80000100800 */
[----:B0-----:R-:W-:Y:S01]  /*30da0*/  STL.64 [R1+0x40], R16 ;  /* 0x0000401001007387 */ /* 0x001fe20000100a00 */
[----:B------:R-:W-:Y:S02]  /*30db0*/  STL.64 [R1+0x48], R18 ;  /* 0x0000481201007387 */ /* 0x000fe40000100a00 */
[----:B------:R-:W0:Y:S02]  /*30dc0*/  LDSM.16.MT88.4 R16, [R28+0x20080] ;  /* 0x020080001c10783b */ /* 0x000e240000004200 */
[----:B0-----:R-:W-:Y:S02]  /*30dd0*/  STL.64 [R1+0x6640], R18 ;  /* 0x0066401201007387 */ /* 0x001fe40000100a00 */
[----:B------:R0:W-:Y:S02]  /*30de0*/  STL.64 [R1+0x6638], R16 ;  /* 0x0066381001007387 */ /* 0x0001e40000100a00 */
[----:B0-----:R-:W4:Y:S01]  /*30df0*/  LDL.LU.64 R16, [R1+0xda0] ;  /* 0x000da00001107983 */ /* 0x001f220000300a00 */
[----:B------:R-:W4:Y:S01]  /*30e00*/  LDL.LU.64 R18, [R1+0xda8] ;  /* 0x000da80001127983 */ /* 0x000f220000300a00 */
[C---:B--2---:R-:W-:Y:S02]  /*30e10*/  HMMA.16816.F32 R20, R24.reuse, R20, R8 ;  /* 0x000000141814723c */ /* 0x044fe40000001808 */
[----:B------:R-:W4:Y:S11]  /*30e20*/  LDL.LU.64 R8, [R1+0x6710] ;  /* 0x0067100001087983 */ /* 0x000f360000300a00 */
[----:B------:R-:W-:Y:S10]  /*30e30*/  @!UPT UIADD3 URZ, URZ, URZ, URZ ;  /* 0x0000003f3f3ff290 */ /* 0x000ff4000fffe03f */
[----:B------:R0:W-:Y:S01]  /*30e40*/  STL.64 [R1+0x520], R20 ;  /* 0x0005201401007387 */ /* 0x0001e20000100a00 */
[----:B------:R-:W-:Y:S03]  /*30e50*/  STL.64 [R1+0x528], R22 ;  /* 0x0005281601007387 */ /* 0x000fe60000100a00 */
[----:B0-----:R-:W3:Y:S01]  /*30e60*/  LDL.LU.64 R20, [R1+0x6708] ;  /* 0x0067080001147983 */ /* 0x001ee20000300a00 */
[----:B----4-:R-:W-:Y:S01]  /*30e70*/  HMMA.16816.F32 R16, R24, R8, R16 ;  /* 0x000000081810723c */ /* 0x010fe20000001810 */
[----:B------:R-:W-:-:S07]  /*30e80*/  IMAD.MOV.U32 R3, RZ, RZ, R9 ;  /* 0x000000ffff037224 */ /* 0x000fce00078e0009 */
[C---:B---3--:R-:W-:Y:S11]  /*30e90*/  HMMA.16816.F32 R12, R24.reuse, R20, R12 ;  /* 0x00000014180c723c */ /* 0x048ff6000000180c */
[----:B------:R-:W-:Y:S04]  /*30ea0*/  @!UPT UIADD3 URZ, URZ, URZ, URZ ;  /* 0x0000003f3f3ff290 */ /* 0x000fe8000fffe03f */
[----:B------:R-:W-:Y:S01]  /*30eb0*/  STL.64 [R1+0x510], R16 ;  /* 0x0005101001007387 */ /* 0x000fe20000100a00 */
[----:B------:R0:W-:Y:S02]  /*30ec0*/  STL.64 [R1+0x518], R18 ;  /* 0x0005181201007387 */ /* 0x0001e40000100a00 */
[----:B0-----:R-:W-:Y:S02]  /*30ed0*/  IMAD.MOV.U32 R18, RZ, RZ, R8 ;  /* 0x000000ffff127224 */ /* 0x001fe400078e0008 */
[----:B------:R-:W2:Y:S01]  /*30ee0*/  LDL.LU.64 R8, [R1+0xd80] ;  /* 0x000d800001087983 */ /* 0x000ea20000300a00 */
[----:B------:R-:W2:Y:S02]  /*30ef0*/  LDL.LU.64 R10, [R1+0xd88] ;  /* 0x000d8800010a7983 */ /* 0x000ea40000300a00 */
[----:B------:R-:W-:Y:S02]  /*30f00*/  IMAD.MOV.U32 R17, RZ, RZ, R20 ;  /* 0x000000ffff117224 */ /* 0x000fe400078e0014 */
[----:B------:R-:W-:Y:S01]  /*30f10*/  IMAD.MOV.U32 R16, RZ, RZ, R21 ;  /* 0x000000ffff107224 */ /* 0x000fe200078e0015 */
[----:B------:R-:W-:Y:S01]  /*30f20*/  STL.64 [R1+0x500], R12 ;  /* 0x0005000c01007387 */ /* 0x000fe20000100a00 */
[----:B------:R0:W-:Y:S03]  /*30f30*/  STL.64 [R1+0x508], R14 ;  /* 0x0005080e01007387 */ /* 0x0001e60000100a00 */
[----:B0-----:R-:W3:Y:S01]  /*30f40*/  LDL.LU.64 R14, [R1+0x6700] ;  /* 0x00670000010e7983 */ /* 0x001ee20000300a00 */
[----:B------:R-:W2:Y:S02]  /*30f50*/  LDL.LU.64 R12, [R1+0x66f8] ;  /* 0x0066f800010c7983 */ /* 0x000ea40000300a00 */
[----:B------:R-:W4:Y:S02]  /*30f60*/  LDL.LU.64 R20, [R1+0xbb0] ;  /* 0x000bb00001147983 */ /* 0x000f240000300a00 */
[----:B------:R-:W2:Y:S02]  /*30f70*/  LDL.LU.64 R22, [R1+0xbb8] ;  /* 0x000bb80001167983 */ /* 0x000ea40000300a00 */
[----:B--2---:R-:W-:Y:S01]  /*30f80*/  STL.64 [R1+0x66e8], R22 ;  /* 0x0066e81601007387 */ /* 0x004fe20000100a00 */
[----:B----4-:R0:W-:Y:S03]  /*30f90*/  STL.64 [R1+0x66e0], R20 ;  /* 0x0066e01401007387 */ /* 0x0101e60000100a00 */
[----:B0-----:R-:W2:Y:S01]  /*30fa0*/  LDL.LU.64 R20, [R1+0xbe0] ;  /* 0x000be00001147983 */ /* 0x001ea20000300a00 */
[----:B------:R-:W2:Y:S02]  /*30fb0*/  LDL.LU.64 R22, [R1+0xbe8] ;  /* 0x000be80001167983 */ /* 0x000ea40000300a00 */
[----:B------:R-:W-:Y:S02]  /*30fc0*/  STL [R1+0x66c0], R18 ;  /* 0x0066c01201007387 */ /* 0x000fe40000100800 */
[----:B------:R0:W-:Y:S02]  /*30fd0*/  STL.64 [R1+0x66b8], R16 ;  /* 0x0066b81001007387 */ /* 0x0001e40000100a00 */
[----:B0-----:R-:W4:Y:S01]  /*30fe0*/  LDL.64 R16, [R1+0xc0] ;  /* 0x0000c00001107983 */ /* 0x001f220000100a00 */
[----:B------:R-:W-:Y:S03]  /*30ff0*/  HMMA.16816.F32 R8, R24, R12, R8 ;  /* 0x0000000c1808723c */ /* 0x000fe60000001808 */
[----:B----4-:R0:W-:Y:S04]  /*31000*/  STL.64 [R1+0x66c8], R16 ;  /* 0x0066c81001007387 */ /* 0x0101e80000100a00 */
[----:B0-----:R-:W4:Y:S11]  /*31010*/  LDL.64 R16, [R1+0x30] ;  /* 0x0000300001107983 */ /* 0x001f360000100a00 */
[----:B------:R-:W-:Y:S05]  /*31020*/  @!UPT UIADD3 URZ, URZ, URZ, URZ ;  /* 0x0000003f3f3ff290 */ /* 0x000fea000fffe03f */
[----:B------:R0:W-:Y:S02]  /*31030*/  STL.64 [R1+0x4f0], R8 ;  /* 0x0004f00801007387 */ /* 0x0001e40000100a00 */
[----:B0-----:R-:W2:Y:S01]  /*31040*/  LDL.LU.64 R8, [R1+0x66f0] ;  /* 0x0066f00001087983 */ /* 0x001ea20000300a00 */
[----:B---3--:R-:W-:Y:S02]  /*31050*/  STL.64 [R1+0x65f0], R14 ;  /* 0x0065f00e01007387 */ /* 0x008fe40000100a00 */
[----:B------:R0:W-:Y:S02]  /*31060*/  STL.64 [R1+0x65e8], R12 ;  /* 0x0065e80c01007387 */ /* 0x0001e40000100a00 */
[----:B0-----:R-:W3:Y:S01]  /*31070*/  LDL.LU.64 R12, [R1+0xbc0] ;  /* 0x000bc000010c7983 */ /* 0x001ee20000300a00 */
[----:B------:R-:W3:Y:S02]  /*31080*/  LDL.LU.64 R14, [R1+0xbc8] ;  /* 0x000bc800010e7983 */ /* 0x000ee40000300a00 */
[----:B------:R-:W-:-:S02]  /*31090*/  IMAD.MOV.U32 R6, RZ, RZ, R11 ;  /* 0x000000ffff067224 */ /* 0x000fc400078e000b */
[----:B------:R-:W-:Y:S01]  /*310a0*/  IMAD.MOV.U32 R7, RZ, RZ, R10 ;  /* 0x000000ffff077224 */ /* 0x000fe200078e000a */
[C---:B--2---:R-:W-:Y:S01]  /*310b0*/  HMMA.16816.F32 R20, R24.reuse, R8, R20 ;  /* 0x000000081814723c */ /* 0x044fe20000001814 */
[----:B---3--:R-:W-:Y:S01]  /*310c0*/  STL.64 [R1+0x66d8], R14 ;  /* 0x0066d80e01007387 */ /* 0x008fe20000100a00 */
[----:B------:R0:W-:Y:S03]  /*310d0*/  STL.64 [R1+0x66d0], R12 ;  /* 0x0066d00c01007387 */ /* 0x0001e60000100a00 */
[----:B0-----:R-:W2:Y:S01]  /*310e0*/  LDL.LU.64 R12, [R1+0xbd0] ;  /* 0x000bd000010c7983 */ /* 0x001ea20000300a00 */
[----:B------:R-:W2:Y:S02]  /*310f0*/  LDL.LU.64 R14, [R1+0xbd8] ;  /* 0x000bd800010e7983 */ /* 0x000ea40000300a00 */
[----:B------:R-:W-:Y:S02]  /*31100*/  STL [R1+0x5f7c], R6 ;  /* 0x005f7c0601007387 */ /* 0x000fe40000100800 */
[----:B------:R-:W-:Y:S11]  /*31110*/  STL [R1+0x5f78], R7 ;  /* 0x005f780701007387 */ /* 0x000ff60000100800 */
[----:B------:R-:W-:Y:S02]  /*31120*/  @!UPT UIADD3 URZ, URZ, URZ, URZ ;  /* 0x0000003f3f3ff290 */ /* 0x000fe4000fffe03f */
[----:B------:R-:W-:Y:S01]  /*31130*/  STL.64 [R1+0x4e0], R20 ;  /* 0x0004e01401007387 */ /* 0x000fe20000100a00 */
[----:B------:R0:W-:Y:S03]  /*31140*/  STL.64 [R1+0x4e8], R22 ;  /* 0x0004e81601007387 */ /* 0x0001e60000100a00 */
[----:B0-----:R-:W3:Y:S01]  /*31150*/  LDL.LU.64 R22, [R1+0x66e8] ;  /* 0x0066e80001167983 */ /* 0x001ee20000300a00 */
[----:B------:R-:W3:Y:S02]  /*31160*/  LDL.LU.64 R20, [R1+0x66e0] ;  /* 0x0066e00001147983 */ /* 0x000ee40000300a00 */
[----:B----4-:R-:W-:Y:S01]  /*31170*/  IMAD.MOV.U32 R7, RZ, RZ, R17 ;  /* 0x000000ffff077224 */ /* 0x010fe200078e0011 */
[C---:B---3--:R-:W-:Y:S08]  /*31180*/  HMMA.16816.F32 R20, R24.reuse, R4, R20 ;  /* 0x000000041814723c */ /* 0x048ff00000001814 */
[C---:B--2---:R-:W-:Y:S11]  /*31190*/  HMMA.16816.F32 R12, R24.reuse, R16, R12 ;  /* 0x00000010180c723c */ /* 0x044ff6000000180c */
[----:B------:R-:W-:Y:S04]  /*311a0*/  @!UPT UIADD3 URZ, URZ, URZ, URZ ;  /* 0x0000003f3f3ff290 */ /* 0x000fe8000fffe03f */
[----:B------:R-:W-:Y:S01]  /*311b0*/  STL.64 [R1+0x4d0], R20 ;  /* 0x0004d01401007387 */ /* 0x000fe20000100a00 */
[----:B------:R-:W-:Y:S02]  /*311c0*/  STL.64 [R1+0x4d8], R22 ;  /* 0x0004d81601007387 */ /* 0x000fe40000100a00 */
[----:B------:R-:W0:Y:S04]  /*311d0*/  LDSM.16.MT88.4 R20, [R28+0x20100] ;  /* 0x020100001c14783b */ /* 0x000e280000004200 */
[----:B------:R-:W-:Y:S01]  /*311e0*/  STL [R1+0x65c0], R28 ;  /* 0x0065c01c01007387 */ /* 0x000fe20000100800 */
[----:B0-----:R-:W-:Y:S01]  /*311f0*/  STL.64 [R1+0x6520], R22 ;  /* 0x0065201601007387 */ /* 0x001fe20000100a00 */
[----:B------:R0:W-:Y:S03]  /*31200*/  STL.64 [R1+0x6518], R20 ;  /* 0x0065181401007387 */ /* 0x0001e60000100a00 */
[----:B0-----:R-:W2:Y:S01]  /*31210*/  LDL.64 R20, [R1+0x40] ;  /* 0x0000400001147983 */ /* 0x001ea20000100a00 */
[----:B------:R-:W-:Y:S02]  /*31220*/  STL.64 [R1+0x860], R12 ;  /* 0x0008600c01007387 */ /* 0x000fe40000100a00 */
[----:B------:R0:W-:Y:S02]  /*31230*/  STL.64 [R1+0x868], R14 ;  /* 0x0008680e01007387 */ /* 0x0001e40000100a00 */
[----:B------:R-:W-:Y:S01]  /*31240*/  IMAD.MOV.U32 R22, RZ, RZ, R16 ;  /* 0x000000ffff167224 */ /* 0x000fe200078e0010 */
[----:B0-----:R-:W3:Y:S01]  /*31250*/  LDL.LU.64 R14, [R1+0x66d8] ;  /* 0x0066d800010e7983 */ /* 0x001ee20000300a00 */
[----:B------:R-:W3:Y:S02]  /*31260*/  LDL.LU.64 R12, [R1+0x66d0] ;  /* 0x0066d000010c7983 */ /* 0x000ee40000300a00 */
[----:B------:R-:W3:Y:S02]  /*31270*/  LDL.LU.64 R16, [R1+0x66c8] ;  /* 0x0066c80001107983 */ /* 0x000ee40000300a00 */
[----:B------:R-:W-:Y:S01]  /*31280*/  STL [R1+0x65c8], R7 ;  /* 0x0065c80701007387 */ /* 0x000fe20000100800 */
[----:B------:R-:W-:Y:S01]  /*31290*/  STL [R1+0x65c4], R22 ;  /* 0x0065c41601007387 */ /* 0x000fe20000100800 */
[----:B------:R-:W4:Y:S01]  /*312a0*/  LDL.LU R18, [R1+0x66c0] ;  /* 0x0066c00001127983 */ /* 0x000f220000300800 */
[----:B---3--:R-:W-:Y:S01]  /*312b0*/  HMMA.16816.F32 R12, R24, R16, R12 ;  /* 0x00000010180c723c */ /* 0x008fe2000000180c */
[----:B------:R-:W-:-:S02]  /*312c0*/  IMAD.MOV.U32 R28, RZ, RZ, R16 ;  /* 0x000000ffff1c7224 */ /* 0x000fc400078e0010 */
[----:B------:R-:W-:Y:S02]  /*312d0*/  IMAD.MOV.U32 R23, RZ, RZ, R17 ;  /* 0x000000ffff177224 */ /* 0x000fe400078e0011 */
[----:B------:R-:W3:Y:S11]  /*312e0*/  LDL.LU.64 R16, [R1+0x66b8] ;  /* 0x0066b80001107983 */ /* 0x000ef60000300a00 */
[----:B------:R-:W-:Y:S07]  /*312f0*/  @!UPT UIADD3 URZ, URZ, URZ, URZ ;  /* 0x0000003f3f3ff290 */ /* 0x000fee000fffe03f */
[----:B------:R3:W-:Y:S02]  /*31300*/  STL.64 [R1+0x850], R12 ;  /* 0x0008500c01007387 */ /* 0x0007e40000100a00 */
[----:B---3--:R-:W-:Y:S02]  /*31310*/  IMAD.MOV.U32 R12, RZ, RZ, R17 ;  /* 0x000000ffff0c7224 */ /* 0x008fe400078e0011 */
[----:B------:R-:W-:Y:S02]  /*31320*/  IMAD.MOV.U32 R13, RZ, RZ, R16 ;  /* 0x000000ffff0d7224 */ /* 0x000fe400078e0010 */
[----:B------:R-:W3:Y:S04]  /*31330*/  LDL.64 R16, [R1+0x90] ;  /* 0x0000900001107983 */ /* 0x000ee80000100a00 */
[----:B---3--:R0:W-:Y:S04]  /*31340*/  STL.64 [R1+0x66a8], R16 ;  /* 0x0066a81001007387 */ /* 0x0081e80000100a00 */
[----:B0-----:R-:W3:Y:S01]  /*31350*/  LDL.64 R16, [R1+0xa0] ;  /* 0x0000a00001107983 */ /* 0x001ee20000100a00 */
[----:B------:R4:W-:Y:S02]  /*31360*/  STL.64 [R1+0x6608], R12 ;  /* 0x0066080c01007387 */ /* 0x0009e40000100a00 */
[----:B----4-:R-:W-:-:S02]  /*31370*/  IMAD.MOV.U32 R12, RZ, RZ, R18 ;  /* 0x000000ffff0c7224 */ /* 0x010fc400078e0012 */
[----:B------:R-:W-:-:S05]  /*31380*/  IMAD.MOV.U32 R13, RZ, RZ, R3 ;  /* 0x000000ffff0d7224 */ /* 0x000fca00078e0003 */
[----:B------:R0:W-:Y:S04]  /*31390*/  STL.64 [R1+0x6620], R12 ;  /* 0x0066200c01007387 */ /* 0x0001e80000100a00 */
[----:B0-----:R-:W4:Y:S01]  /*313a0*/  LDL.64 R12, [R1+0x20] ;  /* 0x00002000010c7983 */ /* 0x001f220000100a00 */
[----:B------:R-:W-:Y:S02]  /*313b0*/  IMAD.MOV.U32 R10, RZ, RZ, R14 ;  /* 0x000000ffff0a7224 */ /* 0x000fe400078e000e */
[----:B------:R-:W-:Y:S01]  /*313c0*/  IMAD.MOV.U32 R11, RZ, RZ, R15 ;  /* 0x000000ffff0b7224 */ /* 0x000fe200078e000f */
[----:B----4-:R0:W-:Y:S02]  /*313d0*/  STL.64 [R1+0x6648], R12 ;  /* 0x0066480c01007387 */ /* 0x0101e40000100a00 */
[----:B0-----:R-:W-:-:S02]  /*313e0*/  IMAD.MOV.U32 R12, RZ, RZ, R0 ;  /* 0x000000ffff0c7224 */ /* 0x001fc400078e0000 */
[----:B------:R-:W-:Y:S01]  /*313f0*/  IMAD.MOV.U32 R13, RZ, RZ, R2 ;  /* 0x000000ffff0d7224 */ /* 0x000fe200078e0002 */
[----:B------:R-:W4:Y:S01]  /*31400*/  LDL.LU R0, [R1+0x66b4] ;  /* 0x0066b40001007983 */ /* 0x000f220000300800 */
[----:B------:R-:W2:Y:S03]  /*31410*/  LDL.LU R2, [R1+0x66b0] ;  /* 0x0066b00001027983 */ /* 0x000ea60000300800 */
[----:B------:R0:W-:Y:S04]  /*31420*/  STL.64 [R1+0x6660], R12 ;  /* 0x0066600c01007387 */ /* 0x0001e80000100a00 */
[----:B0-----:R-:W2:Y:S01]  /*31430*/  LDL.64 R12, [R1+0xb0] ;  /* 0x0000b000010c7983 */ /* 0x001ea20000100a00 */
[----:B------:R-:W-:Y:S02]  /*31440*/  STL.64 [R1+0x65e0], R10 ;  /* 0x0065e00a01007387 */ /* 0x000fe40000100a00 */
[----:B------:R0:W-:Y:S02]  /*31450*/  STL.64 [R1+0x65d8], R8 ;  /* 0x0065d80801007387 */ /* 0x0001e40000100a00 */
[----:B0-----:R-:W2:Y:S01]  /*31460*/  LDL.LU.64 R8, [R1+0xa80] ;  /* 0x000a800001087983 */ /* 0x001ea20000300a00 */
[----:B------:R-:W2:Y:S02]  /*31470*/  LDL.LU.64 R10, [R1+0xa88] ;  /* 0x000a8800010a7983 */ /* 0x000ea40000300a00 */
[----:B------:R-:W-:Y:S02]  /*31480*/  STL [R1+0x65d0], R23 ;  /* 0x0065d01701007387 */ /* 0x000fe40000100800 */
[----:B------:R-:W-:Y:S01]  /*31490*/  STL [R1+0x65cc], R28 ;  /* 0x0065cc1c01007387 */ /* 0x000fe20000100800 */
[----:B--2---:R-:W-:Y:S01]  /*314a0*/  HMMA.16816.F32 R8, R24, R12, R8 ;  /* 0x0000000c1808723c */ /* 0x004fe20000001808 */
[----:B------:R-:W-:Y:S11]  /*314b0*/  IMAD.MOV.U32 R7, RZ, RZ, R12 ;  /* 0x000000ffff077224 */ /* 0x000ff600078e000c */
[----:B------:R-:W-:Y:S11]  /*314c0*/  @!UPT UIADD3 URZ, URZ, URZ, URZ ;  /* 0x0000003f3f3ff290 */ /* 0x000ff6000fffe03f */
[----:B------:R0:W-:Y:S01]  /*314d0*/  STL.64 [R1+0x840], R8 ;  /* 0x0008400801007387 */ /* 0x0001e20000100a00 */
[----:B------:R1:W-:Y:S03]  /*314e0*/  STL.64 [R1+0x848], R10 ;  /* 0x0008480a01007387 */ /* 0x0003e60000100a00 */
[----:B0-----:R-:W2:Y:S01]  /*314f0*/  LDL.LU.64 R8, [R1+0xa60] ;  /* 0x000a600001087983 */ /* 0x001ea20000300a00 */
[----:B-1----:R-:W2:Y:S02]  /*31500*/  LDL.LU.64 R10, [R1+0xa68] ;  /* 0x000a6800010a7983 */ /* 0x002ea40000300a00 */
[----:B------:R-:W-:Y:S02]  /*31510*/  STL [R1+0x6688], R7 ;  /* 0x0066880701007387 */ /* 0x000fe40000100800 */
[----:B------:R0:W-:Y:S02]  /*31520*/  STL.64 [R1+0x6680], R4 ;  /* 0x0066800401007387 */ /* 0x0001e40000100a00 */
[----:B0-----:R-:W3:Y:S01]  /*31530*/  LDL.LU.64 R4, [R1+0xa70] ;  /* 0x000a700001047983 */ /* 0x001ee20000300a00 */
[----:B------:R-:W3:Y:S02]  /*31540*/  LDL.LU.64 R6, [R1+0xa78] ;  /* 0x000a780001067983 */ /* 0x000ee40000300a00 */
[----:B------:R-:W2:Y:S02]  /*31550*/  LDL R12, [R1+0x60] ;  /* 0x00006000010c7983 */ /* 0x000ea40000100800 */
[----:B------:R-:W-:-:S02]  /*31560*/  IMAD.MOV.U32 R22, RZ, RZ, R13 ;  /* 0x000000ffff167224 */ /* 0x000fc400078e000d */
[----:B------:R-:W-:-:S05]  /*31570*/  IMAD.MOV.U32 R13, RZ, RZ, R29 ;  /* 0x000000ffff0d7224 */ /* 0x000fca00078e001d */
[----:B--2---:R0:W-:Y:S04]  /*31580*/  STL.64 [R1+0x6678], R12 ;  /* 0x0066780c01007387 */ /* 0x0041e80000100a00 */
[----:B0-----:R-:W2:Y:S01]  /*31590*/  LDL.64 R12, [R1+0x70] ;  /* 0x00007000010c7983 */ /* 0x001ea20000100a00 */
[C---:B---3--:R-:W-:Y:S01]  /*315a0*/  HMMA.16816.F32 R4, R24.reuse, R16, R4 ;  /* 0x000000101804723c */ /* 0x048fe20000001804 */
[----:B------:R-:W-:Y:S02]  /*315b0*/  IMAD.MOV.U32 R23, RZ, RZ, R16 ;  /* 0x000000ffff177224 */ /* 0x000fe400078e0010 */
[----:B------:R-:W-:Y:S01]  /*315c0*/  IMAD.MOV.U32 R28, RZ, RZ, R17 ;  /* 0x000000ffff1c7224 */ /* 0x000fe200078e0011 */
[----:B--2---:R-:W-:Y:S01]  /*315d0*/  STL.64 [R1+0x6690], R12 ;  /* 0x0066900c01007387 */ /* 0x004fe20000100a00 */
[----:B------:R-:W2:Y:S11]  /*315e0*/  LDL.LU.64 R16, [R1+0x66a8] ;  /* 0x0066a80001107983 */ /* 0x000eb60000300a00 */
[----:B------:R-:W-:Y:S08]  /*315f0*/  @!UPT UIADD3 URZ, URZ, URZ, URZ ;  /* 0x0000003f3f3ff290 */ /* 0x000ff0000fffe03f */
[----:B------:R-:W-:Y:S02]  /*31600*/  IMAD.MOV.U32 R29, RZ, RZ, R7 ;  /* 0x000000ffff1d7224 */ /* 0x000fe400078e0007 */
[----:B------:R0:W-:Y:S01]  /*31610*/  STL.64 [R1+0x830], R4 ;  /* 0x0008300401007387 */ /* 0x0001e20000100a00 */
[----:B------:R1:W-:Y:S01]  /*31620*/  STL [R1+0x838], R6 ;  /* 0x0008380601007387 */ /* 0x0003e20000100800 */
[----:B------:R-:W-:Y:S02]  /*31630*/  STL.64 [R1+0x6658], R22 ;  /* 0x0066581601007387 */ /* 0x000fe40000100a00 */
[----:B------:R-:W-:Y:S02]  /*31640*/  STL.64 [R1+0x6650], R20 ;  /* 0x0066501401007387 */ /* 0x000fe40000100a00 */
[----:B------:R-:W-:Y:S01]  /*31650*/  STL [R1+0x5f80], R29 ;  /* 0x005f801d01007387 */ /* 0x000fe20000100800 */
[----:B0-----:R-:W3:Y:S01]  /*31660*/  LDL.LU.64 R4, [R1+0xa40] ;  /* 0x000a400001047983 */ /* 0x001ee20000300a00 */
[----:B--2---:R-:W-:Y:S11]  /*31670*/  HMMA.16816.F32 R8, R24, R16, R8 ;  /* 0x000000101808723c */ /* 0x004ff60000001808 */
[----:B------:R-:W-:Y:S11]  /*31680*/  @!UPT UIADD3 URZ, URZ, URZ, URZ ;  /* 0x0000003f3f3ff290 */ /* 0x000ff6000fffe03f */
[----:B------:R-:W-:Y:S01]  /*31690*/  @!UPT UIADD3 URZ, URZ, URZ, URZ ;  /* 0x0000003f3f3ff290 */ /* 0x000fe2000fffe03f */
[----:B------:R-:W-:Y:S01]  /*316a0*/  STL.64 [R1+0x820], R8 ;  /* 0x0008200801007387 */ /* 0x000fe20000100a00 */
[----:B------:R-:W-:Y:S02]  /*316b0*/  STL.64 [R1+0x828], R10 ;  /* 0x0008280a01007387 */ /* 0x000fe40000100a00 */
[----:B-1----:R-:W2:Y:S02]  /*316c0*/  LDL.LU.64 R6, [R1+0xa48] ;  /* 0x000a480001067983 */ /* 0x002ea40000300a00 */
[----:B--2---:R-:W-:Y:S01]  /*316d0*/  STL.64 [R1+0x66a0], R6 ;  /* 0x0066a00601007387 */ /* 0x004fe20000100a00 */
[----:B---3--:R0:W-:Y:S03]  /*316e0*/  STL.64 [R1+0x6698], R4 ;  /* 0x0066980401007387 */ /* 0x0081e60000100a00 */
[----:B0-----:R-:W2:Y:S01]  /*316f0*/  LDL.LU.64 R4, [R1+0xa50] ;  /* 0x000a500001047983 */ /* 0x001ea20000300a00 */
[----:B------:R-:W2:Y:S02]  /*31700*/  LDL.LU.64 R6, [R1+0xa58] ;  /* 0x000a580001067983 */ /* 0x000ea40000300a00 */
[----:B------:R-:W3:Y:S02]  /*31710*/  LDL.LU.64 R20, [R1+0xa20] ;  /* 0x000a200001147983 */ /* 0x000ee40000300a00 */
[----:B------:R-:W2:Y:S02]  /*31720*/  LDL.LU.64 R22, [R1+0xa28] ;  /* 0x000a280001167983 */ /* 0x000ea40000300a00 */
[----:B------:R-:W-:Y:S01]  /*31730*/  IMAD.MOV.U32 R29, RZ, RZ, R17 ;  /* 0x000000ffff1d7224 */ /* 0x000fe200078e0011 */
[----:B--2---:R-:W-:Y:S01]  /*31740*/  STL.64 [R1+0x6670], R22 ;  /* 0x0066701601007387 */ /* 0x004fe20000100a00 */
[----:B---3--:R0:W-:Y:S03]  /*31750*/  STL.64 [R1+0x6668], R20 ;  /* 0x0066681401007387 */ /* 0x0081e60000100a00 */
[----:B0-----:R-:W2:Y:S01]  /*31760*/  LDL.LU.64 R20, [R1+0xa30] ;  /* 0x000a300001147983 */ /* 0x001ea20000300a00 */
[----:B------:R-:W2:Y:S02]  /*31770*/  LDL.LU.64 R22, [R1+0xa38] ;  /* 0x000a380001167983 */ /* 0x000ea40000300a00 */
[----:B------:R-:W3:Y:S02]  /*31780*/  LDL.LU.64 R16, [R1+0x540] ;  /* 0x0005400001107983 */ /* 0x000ee40000300a00 */
[----:B------:R-:W3:Y:S01]  /*31790*/  LDL.LU.64 R18, [R1+0x548] ;  /* 0x0005480001127983 */ /* 0x000ee20000300a00 */
[----:B------:R-:W2:Y:S01]  /*317a0*/  LDL.LU.64 R8, [R1+0xd00] ;  /* 0x000d000001087983 */ /* 0x000ea20000300a00 */
[----:B------:R-:W2:Y:S03]  /*317b0*/  LDL.LU.64 R10, [R1+0xd08] ;  /* 0x000d0800010a7983 */ /* 0x000ea60000300a00 */
[----:B--2---:R-:W-:Y:S01]  /*317c0*/  STL.64 [R1+0x6600], R10 ;  /* 0x0066000a01007387 */ /* 0x004fe20000100a00 */
[----:B------:R0:W-:Y:S03]  /*317d0*/  STL.64 [R1+0x65f8], R8 ;  /* 0x0065f80801007387 */ /* 0x0001e60000100a00 */
[----:B0-----:R-:W2:Y:S01]  /*317e0*/  LDL.LU.64 R8, [R1+0xd10] ;  /* 0x000d100001087983 */ /* 0x001ea20000300a00 */
[----:B------:R-:W2:Y:S02]  /*317f0*/  LDL.LU.64 R10, [R1+0xd18] ;  /* 0x000d1800010a7983 */ /* 0x000ea40000300a00 */
[----:B------:R-:W-:-:S02]  /*31800*/  IMAD.MOV.U32 R12, RZ, RZ, R2 ;  /* 0x000000ffff0c7224 */ /* 0x000fc400078e0002 */
[----:B----4-:R-:W-:-:S07]  /*31810*/  IMAD.MOV.U32 R13, RZ, RZ, R0 ;  /* 0x000000ffff0d7224 */ /* 0x010fce00078e0000 */
[C---:B------:R-:W-:Y:S01]  /*31820*/  HMMA.16816.F32 R12, R24.reuse, R12, R4 ;  /* 0x0000000c180c723c */ /* 0x040fe20000001804 */
[----:B--2---:R-:W-:Y:S01]  /*31830*/  STL.64 [R1+0x6618], R10 ;  /* 0x0066180a01007387 */ /* 0x004fe20000100a00 */
[----:B------:R0:W-:Y:S03]  /*31840*/  STL.64 [R1+0x6610], R8 ;  /* 0x0066100801007387 */ /* 0x0001e60000100a00 */
[----:B0-----:R-:W2:Y:S01]  /*31850*/  LDL.LU.64 R8, [R1+0xd20] ;  /* 0x000d200001087983 */ /* 0x001ea20000300a00 */
[----:B------:R-:W4:Y:S03]  /*31860*/  LDL.LU.64 R10, [R1+0xd28] ;  /* 0x000d2800010a7983 */ /* 0x000f260000300a00 */
[----:B----4-:R-:W-:Y:S01]  /*31870*/  STL.64 [R1+0x6630], R10 ;  /* 0x0066300a01007387 */ /* 0x010fe20000100a00 */
[----:B--2---:R0:W-:Y:S03]  /*31880*/  STL.64 [R1+0x6628], R8 ;  /* 0x0066280801007387 */ /* 0x0041e60000100a00 */
[----:B0-----:R-:W2:Y:S01]  /*31890*/  LDL.LU.64 R8, [R1+0xd30] ;  /* 0x000d300001087983 */ /* 0x001ea20000300a00 */
[----:B------:R-:W2:Y:S02]  /*318a0*/  LDL.LU.64 R10, [R1+0xd38] ;  /* 0x000d3800010a7983 */ /* 0x000ea40000300a00 */
[----:B------:R-:W4:Y:S02]  /*318b0*/  LDL.LU.64 R6, [R1+0x66a0] ;  /* 0x0066a00001067983 */ /* 0x000f240000300a00 */
[----:B------:R-:W4:Y:S05]  /*318c0*/  LDL.LU.64 R4, [R1+0x6698] ;  /* 0x0066980001047983 */ /* 0x000f2a0000300a00 */
[----:B------:R0:W-:Y:S01]  /*318d0*/  STL.64 [R1+0x810], R12 ;  /* 0x0008100c01007387 */ /* 0x0001e20000100a00 */
[----:B------:R-:W-:Y:S03]  /*318e0*/  STL.64 [R1+0x818], R14 ;  /* 0x0008180e01007387 */ /* 0x000fe60000100a00 */
[----:B0-----:R-:W4:Y:S02]  /*318f0*/  LDL.LU.64 R12, [R1+0x6690] ;  /* 0x00669000010c7983 */ /* 0x001f240000300a00 */
[C---:B----4-:R-:W-:Y:S01]  /*31900*/  HMMA.16816.F32 R4, R24.reuse, R12, R4 ;  /* 0x0000000c1804723c */ /* 0x050fe20000001804 */
[----:B------:R-:W-:Y:S11]  /*31910*/  IMAD.MOV.U32 R3, RZ, RZ, R13 ;  /* 0x000000ffff037224 */ /* 0x000ff600078e000d */
[----:B------:R-:W-:Y:S11]  /*31920*/  @!UPT UIADD3 URZ, URZ, URZ, URZ ;  /* 0x0000003f3f3ff290 */ /* 0x000ff6000fffe03f */
[----:B------:R-:W-:Y:S01]  /*31930*/  STL.64 [R1+0x800], R4 ;  /* 0x0008000401007387 */ /* 0x000fe20000100a00 */
[----:B------:R0:W-:Y:S03]  /*31940*/  STL.64 [R1+0x808], R6 ;  /* 0x0008080601007387 */ /* 0x0001e60000100a00 */
[----:B0-----:R-:W4:Y:S01]  /*31950*/  LDL.LU R7, [R1+0x6688] ;  /* 0x0066880001077983 */ /* 0x001f220000300800 */
[----:B------:R-:W2:Y:S02]  /*31960*/  LDL.LU.64 R4, [R1+0x6680] ;  /* 0x0066800001047983 */ /* 0x000ea40000300a00 */
[----:B------:R-:W-:Y:S02]  /*31970*/  IMAD.MOV.U32 R6, RZ, RZ, R12 ;  /* 0x000000ffff067224 */ /* 0x000fe400078e000c */
[----:B------:R-:W2:Y:S02]  /*31980*/  LDL.LU.64 R12, [R1+0x6678] ;  /* 0x00667800010c7983 */ /* 0x000ea40000300a00 */
[C---:B--2---:R-:W-:Y:S02]  /*31990*/  HMMA.16816.F32 R12, R24.reuse, R12, R20 ;  /* 0x0000000c180c723c */ /* 0x044fe40000001814 */
[----:B------:R-:W2:Y:S01]  /*319a0*/  LDL.LU.64 R22, [R1+0x6670] ;  /* 0x0066700001167983 */ /* 0x000ea20000300a00 */
[----:B------:R-:W2:Y:S11]  /*319b0*/  LDL.LU.64 R20, [R1+0x6668] ;  /* 0x0066680001147983 */ /* 0x000eb60000300a00 */
[----:B------:R-:W-:Y:S09]  /*319c0*/  @!UPT UIADD3 URZ, URZ, URZ, URZ ;  /* 0x0000003f3f3ff290 */ /* 0x000ff2000fffe03f */
[----:B------:R0:W-:Y:S01]  /*319d0*/  STL.64 [R1+0x7f0], R12 ;  /* 0x0007f00c01007387 */ /* 0x0001e20000100a00 */
[----:B------:R2:W-:Y:S03]  /*319e0*/  STL.64 [R1+0x7f8], R14 ;  /* 0x0007f80e01007387 */ /* 0x0005e60000100a00 */
[----:B0-----:R-:W2:Y:S02]  /*319f0*/  LDL.LU.64 R12, [R1+0x6660] ;  /* 0x00666000010c7983 */ /* 0x001ea40000300a00 */
[C---:B--2---:R-:W-:Y:S02]  /*31a00*/  HMMA.16816.F32 R12, R24.reuse, R12, R20 ;  /* 0x0000000c180c723c */ /* 0x044fe40000001814 */
[----:B------:R-:W2:Y:S01]  /*31a10*/  LDL.LU.64 R22, [R1+0x6658] ;  /* 0x0066580001167983 */ /* 0x000ea20000300a00 */
[----:B------:R-:W3:Y:S11]  /*31a20*/  LDL.LU.64 R20, [R1+0x6650] ;  /* 0x0066500001147983 */ /* 0x000ef60000300a00 */
[----:B------:R-:W-:Y:S09]  /*31a30*/  @!UPT UIADD3 URZ, URZ, URZ, URZ ;  /* 0x0000003f3f3ff290 */ /* 0x000ff2000fffe03f */
[----:B------:R0:W-:Y:S01]  /*31a40*/  STL.64 [R1+0x7e0], R12 ;  /* 0x0007e00c01007387 */ /* 0x0001e20000100a00 */
[----:B------:R-:W-:Y:S03]  /*31a50*/  STL.64 [R1+0x7e8], R14 ;  /* 0x0007e80e01007387 */ /* 0x000fe60000100a00 */
[----:B0-----:R-:W2:Y:S01]  /*31a60*/  LDL.LU.64 R12, [R1+0x6648] ;  /* 0x00664800010c7983 */ /* 0x001ea20000300a00 */
[----:B---3--:R-:W-:Y:S03]  /*31a70*/  HMMA.16816.F32 R24, R24, R20, R16 ;  /* 0x000000141818723c */ /* 0x008fe60000001810 */
[----:B------:R-:W3:Y:S01]  /*31a80*/  LDL.LU.64 R18, [R1+0x6640] ;  /* 0x0066400001127983 */ /* 0x000ee20000300a00 */
[----:B------:R-:W3:Y:S11]  /*31a90*/  LDL.LU.64 R16, [R1+0x6638] ;  /* 0x0066380001107983 */ /* 0x000ef60000300a00 */
[----:B------:R-:W-:Y:S08]  /*31aa0*/  @!UPT UIADD3 URZ, URZ, URZ, URZ ;  /* 0x0000003f3f3ff290 */ /* 0x000ff0000fffe03f */
[----:B------:R0:W-:Y:S01]  /*31ab0*/  STL.64 [R1+0x4c0], R24 ;  /* 0x0004c01801007387 */ /* 0x0001e20000100a00 */
[----:B------:R1:W-:Y:S03]  /*31ac0*/  STL.64 [R1+0x4c8], R26 ;  /* 0x0004c81a01007387 */ /* 0x0003e60000100a00 */
[----:B0-----:R-:W4:Y:S01]  /*31ad0*/  LDL.LU.64 R24, [R1+0xb00] ;  /* 0x000b000001187983 */ /* 0x001f220000300a00 */
[----:B-1----:R-:W4:Y:S02]  /*31ae0*/  LDL.LU.64 R26, [R1+0xb08] ;  /* 0x000b0800011a7983 */ /* 0x002f240000300a00 */
[----:B------:R-:W-:Y:S02]  /*31af0*/  STL.64 [R1+0x6530], R20 ;  /* 0x0065301401007387 */ /* 0x000fe40000100a00 */
[----:B--2---:R-:W-:Y:S02]  /*31b00*/  IMAD.MOV.U32 R2, RZ, RZ, R12 ;  /* 0x000000ffff027224 */ /* 0x004fe400078e000c */
[----:B------:R-:W-:Y:S01]  /*31b10*/  IMAD.MOV.U32 R0, RZ, RZ, R13 ;  /* 0x000000ffff007224 */ /* 0x000fe200078e000d */
[C---:B---3--:R-:W-:Y:S11]  /*31b20*/  HMMA.16816.F32 R8, R16.reuse, R12, R8 ;  /* 0x0000000c1008723c */ /* 0x048ff60000001808 */
[----:B------:R-:W-:Y:S11]  /*31b30*/  @!UPT UIADD3 URZ, URZ, URZ, URZ ;  /* 0x0000003f3f3ff290 */ /* 0x000ff6000fffe03f */
[----:B------:R-:W-:Y:S01]  /*31b40*/  @!UPT UIADD3 URZ, URZ, URZ, URZ ;  /* 0x0000003f3f3ff290 */ /* 0x000fe2000fffe03f */
[----:B------:R-:W-:Y:S01]  /*31b50*/  STL.64 [R1+0x420], R8 ;  /* 0x0004200801007387 */ /* 0x000fe20000100a00 */
[----:B------:R0:W-:Y:S03]  /*31b60*/  STL.64 [R1+0x428], R10 ;  /* 0x0004280a01007387 */ /* 0x0001e60000100a00 */
[----:B0-----:R-:W2:Y:S01]  /*31b70*/  LDL.LU.64 R10, [R1+0x6630] ;  /* 0x00663000010a7983 */ /* 0x001ea20000300a00 */
[----:B------:R-:W2:Y:S02]  /*31b80*/  LDL.LU.64 R8, [R1+0x6628] ;  /* 0x0066280001087983 */ /* 0x000ea40000300a00 */
[----:B------:R-:W2:Y:S02]  /*31b90*/  LDL.LU.64 R12, [R1+0x6620] ;  /* 0x00662000010c7983 */ /* 0x000ea40000300a00 */
[C---:B--2---:R-:W-:Y:S01]  /*31ba0*/  HMMA.16816.F32 R12, R16.reuse, R12, R8 ;  /* 0x0000000c100c723c */ /* 0x044fe20000001808 */
[----:B------:R-:W2:Y:S01]  /*31bb0*/  LDL.LU.64 R10, [R1+0x6618] ;  /* 0x00661800010a7983 */ /* 0x000ea20000300a00 */
[----:B------:R-:W2:Y:S11]  /*31bc0*/  LDL.LU.64 R8, [R1+0x6610] ;  /* 0x0066100001087983 */ /* 0x000eb60000300a00 */
[----:B------:R-:W-:Y:S10]  /*31bd0*/  @!UPT UIADD3 URZ, URZ, URZ, URZ ;  /* 0x0000003f3f3ff290 */ /* 0x000ff4000fffe03f */
[----:B------:R0:W-:Y:S01]  /*31be0*/  STL.64 [R1+0x410], R12 ;  /* 0x0004100c01007387 */ /* 0x0001e20000100a00 */
[----:B------:R2:W-:Y:S03]  /*31bf0*/  STL.64 [R1+0x418], R14 ;  /* 0x0004180e01007387 */ /* 0x0005e60000100a00 */
[----:B0-----:R-:W2:Y:S02]  /*31c00*/  LDL.LU.64 R12, [R1+0x6608] ;  /* 0x00660800010c7983 */ /* 0x001ea40000300a00 */
[C---:B--2---:R-:W-:Y:S02]  /*31c10*/  HMMA.16816.F32 R12, R16.reuse, R12, R8 ;  /* 0x0000000c100c723c */ /* 0x044fe40000001808 */
[----:B------:R-:W2:Y:S01]  /*31c20*/  LDL.LU.64 R10, [R1+0x6600] ;  /* 0x00660000010a7983 */ /* 0x000ea20000300a00 */
[----:B------:R-:W2:Y:S11]  /*31c30*/  LDL.LU.64 R8, [R1+0x65f8] ;  /* 0x0065f80001087983 */ /* 0x000eb60000300a00 */
[----:B------:R-:W-:Y:S09]  /*31c40*/  @!UPT UIADD3 URZ, URZ, URZ, URZ ;  /* 0x0000003f3f3ff290 */ /* 0x000ff2000fffe03f */
[----:B------:R-:W-:Y:S01]  /*31c50*/  STL.64 [R1+0x400], R12 ;  /* 0x0004000c01007387 */ /* 0x000fe20000100a00 */
[----:B------:R0:W-:Y:S03]  /*31c60*/  STL.64 [R1+0x408], R14 ;  /* 0x0004080e01007387 */ /* 0x0001e60000100a00 */
[----:B0-----:R-:W3:Y:S01]  /*31c70*/  LDL.LU.64 R14, [R1+0x65f0] ;  /* 0x0065f000010e7983 */ /* 0x001ee20000300a00 */
[----:B------:R-:W2:Y:S02]  /*31c80*/  LDL.LU.64 R12, [R1+0x65e8] ;  /* 0x0065e800010c7983 */ /* 0x000ea40000300a00 */
[C---:B--2---:R-:W-:Y:S11]  /*31c90*/  HMMA.16816.F32 R8, R16.reuse, R12, R8 ;  /* 0x0000000c1008723c */ /* 0x044ff60000001808 */
[----:B------:R-:W-:Y:S11]  /*31ca0*/  @!UPT UIADD3 URZ, URZ, URZ, URZ ;  /* 0x0000003f3f3ff290 */ /* 0x000ff6000fffe03f */
[----:B------:R-:W-:Y:S01]  /*31cb0*/  @!UPT UIADD3 URZ, URZ, URZ, URZ ;  /* 0x0000003f3f3ff290 */ /* 0x000fe2000fffe03f */
[----:B------:R-:W-:Y:S01]  /*31cc0*/  STL.64 [R1+0x3f0], R8 ;  /* 0x0003f00801007387 */ /* 0x000fe20000100a00 */
[----:B------:R0:W-:Y:S03]  /*31cd0*/  STL.64 [R1+0x3f8], R10 ;  /* 0x0003f80a01007387 */ /* 0x0001e60000100a00 */
[----:B0-----:R-:W2:Y:S01]  /*31ce0*/  LDL.LU.64 R10, [R1+0x65e0] ;  /* 0x0065e000010a7983 */ /* 0x001ea20000300a00 */
[----:B------:R-:W2:Y:S02]  /*31cf0*/  LDL.LU.64 R8, [R1+0x65d8] ;  /* 0x0065d80001087983 */ /* 0x000ea40000300a00 */
[----:B---3--:R-:W-:Y:S02]  /*31d00*/  STL.64 [R1+0x64e0], R14 ;  /* 0x0064e00e01007387 */ /* 0x008fe40000100a00 */
[----:B------:R0:W-:Y:S02]  /*31d10*/  STL.64 [R1+0x64d8], R12 ;  /* 0x0064d80c01007387 */ /* 0x0001e40000100a00 */
[----:B0-----:R-:W2:Y:S01]  /*31d20*/  LDL.LU.64 R12, [R1+0xb30] ;  /* 0x000b3000010c7983 */ /* 0x001ea20000300a00 */
[----:B------:R-:W2:Y:S02]  /*31d30*/  LDL.LU.64 R14, [R1+0xb38] ;  /* 0x000b3800010e7983 */ /* 0x000ea40000300a00 */
[C---:B--2---:R-:W-:Y:S01]  /*31d40*/  HMMA.16816.F32 R12, R16.reuse, R8, R12 ;  /* 0x00000008100c723c */ /* 0x044fe2000000180c */
[----:B------:R-:W-:Y:S01]  /*31d50*/  STL.64 [R1+0x64d0], R10 ;  /* 0x0064d00a01007387 */ /* 0x000fe20000100a00 */
[----:B------:R-:W-:Y:S11]  /*31d60*/  STL.64 [R1+0x64c8], R8 ;  /* 0x0064c80801007387 */ /* 0x000ff60000100a00 */
[----:B------:R-:W-:Y:S10]  /*31d70*/  @!UPT UIADD3 URZ, URZ, URZ, URZ ;  /* 0x0000003f3f3ff290 */ /* 0x000ff4000fffe03f */
[----:B------:R-:W-:Y:S01]  /*31d80*/  STL.64 [R1+0x3e0], R12 ;  /* 0x0003e00c01007387 */ /* 0x000fe20000100a00 */
[----:B------:R4:W-:Y:S02]  /*31d90*/  STL.64 [R1+0x3e8], R14 ;  /* 0x0003e80e01007387 */ /* 0x0009e40000100a00 */
[----:B----4-:R-:W-:Y:S01]  /*31da0*/  HMMA.16816.F32 R12, R16, R4, R24 ;  /* 0x00000004100c723c */ /* 0x010fe20000001818 */
[----:B------:R-:W-:Y:S02]  /*31db0*/  IMAD.MOV.U32 R8, RZ, RZ, R23 ;  /* 0x000000ffff087224 */ /* 0x000fe400078e0017 */
[----:B------:R-:W-:Y:S01]  /*31dc0*/  IMAD.MOV.U32 R9, RZ, RZ, R28 ;  /* 0x000000ffff097224 */ /* 0x000fe200078e001c */
[----:B------:R-:W2:Y:S11]  /*31dd0*/  LDL.LU R23, [R1+0x65d0] ;  /* 0x0065d00001177983 */ /* 0x000eb60000300800 */
[----:B------:R-:W-:Y:S08]  /*31de0*/  @!UPT UIADD3 URZ, URZ, URZ, URZ ;  /* 0x0000003f3f3ff290 */ /* 0x000ff0000fffe03f */
[----:B------:R-:W-:Y:S01]  /*31df0*/  STL.64 [R1+0x3d0], R12 ;  /* 0x0003d00c01007387 */ /* 0x000fe20000100a00 */
[----:B------:R-:W-:Y:S02]  /*31e00*/  STL.64 [R1+0x3d8], R14 ;  /* 0x0003d80e01007387 */ /* 0x000fe40000100a00 */
[----:B------:R-:W3:Y:S02]  /*31e10*/  LDL.LU R28, [R1+0x65cc] ;  /* 0x0065cc00011c7983 */ /* 0x000ee40000300800 */
[----:B------:R0:W-:Y:S02]  /*31e20*/  STL.64 [R1+0x6578], R8 ;  /* 0x0065780801007387 */ /* 0x0001e40000100a00 */
[----:B0-----:R-:W-:Y:S02]  /*31e30*/  IMAD.MOV.U32 R8, RZ, RZ, R7 ;  /* 0x000000ffff087224 */ /* 0x001fe400078e0007 */
[----:B------:R-:W-:Y:S01]  /*31e40*/  IMAD.MOV.U32 R9, RZ, RZ, R22 ;  /* 0x000000ffff097224 */ /* 0x000fe200078e0016 */
[----:B------:R-:W4:Y:S01]  /*31e50*/  LDL.LU R7, [R1+0x65c8] ;  /* 0x0065c80001077983 */ /* 0x000f220000300800 */
[----:B------:R-:W2:Y:S03]  /*31e60*/  LDL.LU R22, [R1+0x65c4] ;  /* 0x0065c40001167983 */ /* 0x000ea60000300800 */
[----:B------:R-:W-:Y:S01]  /*31e70*/  STL.64 [R1+0x6590], R8 ;  /* 0x0065900801007387 */ /* 0x000fe20000100a00 */
[----:B------:R-:W2:Y:S03]  /*31e80*/  LDL.64 R20, [R1+0x60] ;  /* 0x0000600001147983 */ /* 0x000ea60000100a00 */
[----:B--2---:R0:W-:Y:S04]  /*31e90*/  STL.64 [R1+0x6548], R20 ;  /* 0x0065481401007387 */ /* 0x0041e80000100a00 */
[----:B0-----:R-:W2:Y:S01]  /*31ea0*/  LDL.64 R20, [R1+0x80] ;  /* 0x0000800001147983 */ /* 0x001ea20000100a00 */
[----:B---3--:R-:W-:-:S02]  /*31eb0*/  IMAD.MOV.U32 R8, RZ, RZ, R28 ;  /* 0x000000ffff087224 */ /* 0x008fc400078e001c */
[----:B------:R-:W-:Y:S01]  /*31ec0*/  IMAD.MOV.U32 R9, RZ, RZ, R23 ;  /* 0x000000ffff097224 */ /* 0x000fe200078e0017 */
[----:B--2---:R0:W-:Y:S04]  /*31ed0*/  STL.64 [R1+0x6558], R20 ;  /* 0x0065581401007387 */ /* 0x0041e80000100a00 */
[----:B0-----:R-:W2:Y:S01]  /*31ee0*/  LDL R20, [R1+0x90] ;  /* 0x0000900001147983 */ /* 0x001ea20000100800 */
[----:B------:R-:W-:Y:S02]  /*31ef0*/  IMAD.MOV.U32 R21, RZ, RZ, R29 ;  /* 0x000000ffff157224 */ /* 0x000fe400078e001d */
[----:B------:R-:W3:Y:S02]  /*31f00*/  LDL.LU R28, [R1+0x65c0] ;  /* 0x0065c000011c7983 */ /* 0x000ee40000300800 */
[----:B------:R-:W-:Y:S01]  /*31f10*/  STL.64 [R1+0x65a8], R8 ;  /* 0x0065a80801007387 */ /* 0x000fe20000100a00 */
[----:B--2---:R-:W-:Y:S01]  /*31f20*/  STL.64 [R1+0x6570], R20 ;  /* 0x0065701401007387 */ /* 0x004fe20000100a00 */
[----:B------:R0:W-:Y:S03]  /*31f30*/  STL.64 [R1+0x64f8], R4 ;  /* 0x0064f80401007387 */ /* 0x0001e60000100a00 */
[----:B---3--:R-:W1:Y:S01]  /*31f40*/  LDSM.16.MT88.4 R24, [R28+0x20180] ;  /* 0x020180001c18783b */ /* 0x008e620000004200 */
[----:B0-----:R-:W-:-:S02]  /*31f50*/  IMAD.MOV.U32 R4, RZ, RZ, R6 ;  /* 0x000000ffff047224 */ /* 0x001fc400078e0006 */
[----:B------:R-:W-:-:S05]  /*31f60*/  IMAD.MOV.U32 R5, RZ, RZ, R3 ;  /* 0x000000ffff057224 */ /* 0x000fca00078e0003 */
[----:B------:R-:W-:Y:S01]  /*31f70*/  STL.64 [R1+0x6550], R4 ;  /* 0x0065500401007387 */ /* 0x000fe20000100a00 */
[----:B------:R-:W2:Y:S02]  /*31f80*/  LDL.64 R12, [R1] ;  /* 0x00000000010c7983 */ /* 0x000ea40000100a00 */
[----:B------:R-:W-:Y:S01]  /*31f90*/  IMAD.MOV.U32 R8, RZ, RZ, R22 ;  /* 0x000000ffff087224 */ /* 0x000fe200078e0016 */
[----:B--2---:R-:W-:Y:S01]  /*31fa0*/  STL.64 [R1+0x6500], R12 ;  /* 0x0065000c01007387 */ /* 0x004fe20000100a00 */
[----:B------:R-:W2:Y:S02]  /*31fb0*/  LDL.LU.64 R20, [R1+0x7b0] ;  /* 0x0007b00001147983 */ /* 0x000ea40000300a00 */
[----:B------:R-:W3:Y:S02]  /*31fc0*/  LDL.LU.64 R22, [R1+0x7b8] ;  /* 0x0007b80001167983 */ /* 0x000ee40000300a00 */
[----:B---3--:R-:W-:Y:S01]  /*31fd0*/  STL.64 [R1+0x6588], R22 ;  /* 0x0065881601007387 */ /* 0x008fe20000100a00 */
[----:B--2---:R0:W-:Y:S03]  /*31fe0*/  STL.64 [R1+0x6580], R20 ;  /* 0x0065801401007387 */ /* 0x0041e60000100a00 */
[----:B0-----:R-:W2:Y:S01]  /*31ff0*/  LDL.LU.64 R20, [R1+0x7c0] ;  /* 0x0007c00001147983 */ /* 0x001ea20000300a00 */
[----:B------:R-:W3:Y:S03]  /*32000*/  LDL.LU.64 R22, [R1+0x7c8] ;  /* 0x0007c80001167983 */ /* 0x000ee60000300a00 */
[----:B---3--:R-:W-:Y:S01]  /*32010*/  STL.64 [R1+0x65a0], R22 ;  /* 0x0065a01601007387 */ /* 0x008fe20000100a00 */
[----:B--2---:R0:W-:Y:S03]  /*32020*/  STL.64 [R1+0x6598], R20 ;  /* 0x0065981401007387 */ /* 0x0041e60000100a00 */
[----:B0-----:R-:W2:Y:S01]  /*32030*/  LDL.LU.64 R20, [R1+0xb10] ;  /* 0x000b100001147983 */ /* 0x001ea20000300a00 */
[----:B------:R-:W3:Y:S02]  /*32040*/  LDL.LU.64 R22, [R1+0xb18] ;  /* 0x000b180001167983 */ /* 0x000ee40000300a00 */
[----:B----4-:R-:W-:Y:S01]  /*32050*/  IMAD.MOV.U32 R9, RZ, RZ, R7 ;  /* 0x000000ffff097224 */ /* 0x010fe200078e0007 */
[----:B---3--:R-:W-:Y:S01]  /*32060*/  STL.64 [R1+0x65b8], R22 ;  /* 0x0065b81601007387 */ /* 0x008fe20000100a00 */
[----:B--2---:R0:W-:Y:S03]  /*32070*/  STL.64 [R1+0x65b0], R20 ;  /* 0x0065b01401007387 */ /* 0x0041e60000100a00 */
[----:B0-----:R-:W2:Y:S01]  /*32080*/  LDL.LU.64 R20, [R1+0xb20] ;  /* 0x000b200001147983 */ /* 0x001ea20000300a00 */
[----:B------:R-:W2:Y:S02]  /*32090*/  LDL.LU.64 R22, [R1+0xb28] ;  /* 0x000b280001167983 */ /* 0x000ea40000300a00 */
[----:B------:R-:W3:Y:S02]  /*320a0*/  LDL.LU.64 R4, [R1+0x790] ;  /* 0x0007900001047983 */ /* 0x000ee40000300a00 */
[----:B------:R-:W4:Y:S02]  /*320b0*/  LDL.LU.64 R6, [R1+0x798] ;  /* 0x0007980001067983 */ /* 0x000f240000300a00 */
[----:B------:R-:W-:-:S02]  /*320c0*/  IMAD.MOV.U32 R12, RZ, RZ, R2 ;  /* 0x000000ffff0c7224 */ /* 0x000fc400078e0002 */
[----:B------:R-:W-:Y:S01]  /*320d0*/  IMAD.MOV.U32 R13, RZ, RZ, R0 ;  /* 0x000000ffff0d7224 */ /* 0x000fe200078e0000 */
[C---:B--2---:R-:W-:Y:S01]  /*320e0*/  HMMA.16816.F32 R8, R16.reuse, R8, R20 ;  /* 0x000000081008723c */ /* 0x044fe20000001814 */
[----:B----4-:R-:W-:Y:S01]  /*320f0*/  STL.64 [R1+0x6568], R6 ;  /* 0x0065680601007387 */ /* 0x010fe20000100a00 */
[----:B---3--:R0:W-:Y:S03]  /*32100*/  STL.64 [R1+0x6560], R4 ;  /* 0x0065600401007387 */ /* 0x0081e60000100a00 */
[----:B0-----:R-:W2:Y:S01]  /*32110*/  LDL.LU.64 R4, [R1+0x7a0] ;  /* 0x0007a00001047983 */ /* 0x001ea20000300a00 */
[----:B------:R-:W2:Y:S02]  /*32120*/  LDL.LU.64 R6, [R1+0x7a8] ;  /* 0x0007a80001067983 */ /* 0x000ea40000300a00 */
[----:B------:R0:W-:Y:S02]  /*32130*/  STL.64 [R1+0x6528], R12 ;  /* 0x0065280c01007387 */ /* 0x0001e40000100a00 */
[----:B0-----:R-:W3:Y:S01]  /*32140*/  LDL.LU.64 R12, [R1+0x780] ;  /* 0x00078000010c7983 */ /* 0x001ee20000300a00 */
[----:B------:R-:W3:Y:S02]  /*32150*/  LDL.LU.64 R14, [R1+0x788] ;  /* 0x00078800010e7983 */ /* 0x000ee40000300a00 */
[----:B-1----:R-:W-:Y:S02]  /*32160*/  STL.64 [R1+0x6440], R26 ;  /* 0x0064401a01007387 */ /* 0x002fe40000100a00 */
[----:B------:R0:W-:Y:S02]  /*32170*/  STL.64 [R1+0x6438], R24 ;  /* 0x0064381801007387 */ /* 0x0001e40000100a00 */
[----:B0-----:R-:W4:Y:S01]  /*32180*/  LDL.64 R24, [R1+0x50] ;  /* 0x0000500001187983 */ /* 0x001f220000100a00 */
[----:B------:R-:W-:Y:S02]  /*32190*/  STL [R1+0x61d0], R28 ;  /* 0x0061d01c01007387 */ /* 0x000fe40000100800 */
[----:B------:R-:W2:Y:S02]  /*321a0*/  LDL.LU.64 R22, [R1+0x65b8] ;  /* 0x0065b80001167983 */ /* 0x000ea40000300a00 */
[----:B------:R-:W2:Y:S01]  /*321b0*/  LDL.LU.64 R20, [R1+0x65b0] ;  /* 0x0065b00001147983 */ /* 0x000ea20000300a00 */
[----:B------:R0:W-:Y:S01]  /*321c0*/  STL.64 [R1+0x750], R8 ;  /* 0x0007500801007387 */ /* 0x0001e20000100a00 */
[----:B------:R2:W-:Y:S03]  /*321d0*/  STL.64 [R1+0x758], R10 ;  /* 0x0007580a01007387 */ /* 0x0005e60000100a00 */
[----:B0-----:R-:W2:Y:S01]  /*321e0*/  LDL.LU.64 R8, [R1+0x65a8] ;  /* 0x0065a80001087983 */ /* 0x001ea20000300a00 */
[----:B------:R-:W3:Y:S01]  /*321f0*/  LDL R0, [R1+0x1bd0] ;  /* 0x001bd00001007983 */ /* 0x000ee20000100800 */
        /* <DEDUP_REMOVED lines=15> */
[----:B------:R-:W2:Y:S11]  /*322f0*/  LDL.LU.64 R20, [R1+0x6570] ;  /* 0x0065700001147983 */ /* 0x000eb60000300a00 */
[----:B------:R-:W-:Y:S10]  /*32300*/  @!UPT UIADD3 URZ, URZ, URZ, URZ ;  /* 0x0000003f3f3ff290 */ /* 0x000ff4000fffe03f */
[----:B------:R0:W-:Y:S01]  /*32310*/  STL.64 [R1+0x720], R8 ;  /* 0x0007200801007387 */ /* 0x0001e20000100a00 */
[----:B------:R1:W-:Y:S03]  /*32320*/  STL.64 [R1+0x728], R10 ;  /* 0x0007280a01007387 */ /* 0x0003e60000100a00 */
[----:B0-----:R-:W3:Y:S01]  /*32330*/  LDL.LU.64 R8, [R1+0x760] ;  /* 0x0007600001087983 */ /* 0x001ee20000300a00 */
[----:B-1----:R-:W3:Y:S01]  /*32340*/  LDL.LU.64 R10, [R1+0x768] ;  /* 0x00076800010a7983 */ /* 0x002ee20000300a00 */
[C---:B--2---:R-:W-:Y:S02]  /*32350*/  HMMA.16816.F32 R20, R16.reuse, R20, R4 ;  /* 0x000000141014723c */ /* 0x044fe40000001804 */
[----:B---3--:R-:W-:Y:S01]  /*32360*/  STL.64 [R1+0x6540], R10 ;  /* 0x0065400a01007387 */ /* 0x008fe20000100a00 */
[----:B------:R0:W-:Y:S03]  /*32370*/  STL.64 [R1+0x6538], R8 ;  /* 0x0065380801007387 */ /* 0x0001e60000100a00 */
[----:B0-----:R-:W2:Y:S01]  /*32380*/  LDL.LU.64 R8, [R1+0x770] ;  /* 0x0007700001087983 */ /* 0x001ea20000300a00 */
[----:B------:R-:W2:Y:S02]  /*32390*/  LDL.LU.64 R10, [R1+0x778] ;  /* 0x00077800010a7983 */ /* 0x000ea40000300a00 */
[----:B------:R-:W3:Y:S02]  /*323a0*/  LDL.LU.64 R6, [R1+0x6568] ;  /* 0x0065680001067983 */ /* 0x000ee40000300a00 */
[----:B------:R-:W3:Y:S11]  /*323b0*/  LDL.LU.64 R4, [R1+0x6560] ;  /* 0x0065600001047983 */ /* 0x000ef60000300a00 */
[----:B------:R-:W-:Y:S01]  /*323c0*/  @!UPT UIADD3 URZ, URZ, URZ, URZ ;  /* 0x0000003f3f3ff290 */ /* 0x000fe2000fffe03f */
[----:B------:R0:W-:Y:S01]  /*323d0*/  STL.64 [R1+0x710], R20 ;  /* 0x0007101401007387 */ /* 0x0001e20000100a00 */
[----:B------:R-:W-:Y:S03]  /*323e0*/  STL.64 [R1+0x718], R22 ;  /* 0x0007181601007387 */ /* 0x000fe60000100a00 */
[----:B0-----:R-:W3:Y:S02]  /*323f0*/  LDL.LU.64 R20, [R1+0x6558] ;  /* 0x0065580001147983 */ /* 0x001ee40000300a00 */
[C---:B---3--:R-:W-:Y:S11]  /*32400*/  HMMA.16816.F32 R4, R16.reuse, R20, R4 ;  /* 0x000000141004723c */ /* 0x048ff60000001804 */
[----:B------:R-:W-:Y:S11]  /*32410*/  @!UPT UIADD3 URZ, URZ, URZ, URZ ;  /* 0x0000003f3f3ff290 */ /* 0x000ff6000fffe03f */
[----:B------:R-:W-:Y:S01]  /*32420*/  @!UPT UIADD3 URZ, URZ, URZ, URZ ;  /* 0x0000003f3f3ff290 */ /* 0x000fe2000fffe03f */
[----:B------:R0:W-:Y:S01]  /*32430*/  STL.64 [R1+0x700], R4 ;  /* 0x0007000401007387 */ /* 0x0001e20000100a00 */
[----:B------:R1:W-:Y:S03]  /*32440*/  STL.64 [R1+0x708], R6 ;  /* 0x0007080601007387 */ /* 0x0003e60000100a00 */
[----:B0-----:R-:W1:Y:S01]  /*32450*/  LDL.LU.64 R4, [R1+0x6550] ;  /* 0x0065500001047983 */ /* 0x001e620000300a00 */
[----:B------:R-:W-:Y:S02]  /*32460*/  IMAD.MOV.U32 R27, RZ, RZ, R20 ;  /* 0x000000ffff1b7224 */ /* 0x000fe400078e0014 */
[----:B------:R-:W-:Y:S02]  /*32470*/  IMAD.MOV.U32 R26, RZ, RZ, R21 ;  /* 0x000000ffff1a7224 */ /* 0x000fe400078e0015 */
[----:B------:R-:W2:Y:S01]  /*32480*/  LDL.LU.64 R20, [R1+0x6548] ;  /* 0x0065480001147983 */ /* 0x000ea20000300a00 */
[C---:B-1----:R-:W-:Y:S03]  /*32490*/  HMMA.16816.F32 R4, R16.reuse, R4, R12 ;  /* 0x000000041004723c */ /* 0x042fe6000000180c */
[----:B------:R-:W3:Y:S01]  /*324a0*/  LDL.LU.64 R12, [R1+0x450] ;  /* 0x00045000010c7983 */ /* 0x000ee20000300a00 */
[----:B------:R-:W3:Y:S11]  /*324b0*/  LDL.LU.64 R14, [R1+0x458] ;  /* 0x00045800010e7983 */ /* 0x000ef60000300a00 */
[----:B------:R-:W-:Y:S08]  /*324c0*/  @!UPT UIADD3 URZ, URZ, URZ, URZ ;  /* 0x0000003f3f3ff290 */ /* 0x000ff0000fffe03f */
        /* <DEDUP_REMOVED lines=8> */
[----:B------:R-:W2:Y:S11]  /*32550*/  LDL.LU.64 R6, [R1+0xcb8] ;  /* 0x000cb80001067983 */ /* 0x000eb60000300a00 */
[----:B------:R-:W-:Y:S05]  /*32560*/  @!UPT UIADD3 URZ, URZ, URZ, URZ ;  /* 0x0000003f3f3ff290 */ /* 0x000fea000fffe03f */
[----:B------:R-:W-:Y:S02]  /*32570*/  STL.64 [R1+0x6e0], R8 ;  /* 0x0006e00801007387 */ /* 0x000fe40000100a00 */
[----:B------:R0:W-:Y:S02]  /*32580*/  STL.64 [R1+0x6e8], R10 ;  /* 0x0006e80a01007387 */ /* 0x0001e40000100a00 */
[----:B0-----:R-:W4:Y:S01]  /*32590*/  LDL.LU.64 R10, [R1+0x6540] ;  /* 0x00654000010a7983 */ /* 0x001f220000300a00 */
[----:B------:R-:W4:Y:S02]  /*325a0*/  LDL.LU.64 R8, [R1+0x6538] ;  /* 0x0065380001087983 */ /* 0x000f240000300a00 */
[----:B------:R-:W-:Y:S02]  /*325b0*/  IMAD.MOV.U32 R3, RZ, RZ, R20 ;  /* 0x000000ffff037224 */ /* 0x000fe400078e0014 */
[----:B------:R-:W-:Y:S02]  /*325c0*/  IMAD.MOV.U32 R2, RZ, RZ, R21 ;  /* 0x000000ffff027224 */ /* 0x000fe400078e0015 */
[----:B------:R-:W3:Y:S01]  /*325d0*/  LDL.LU.64 R20, [R1+0x6530] ;  /* 0x0065300001147983 */ /* 0x000ee20000300a00 */
[C---:B----4-:R-:W-:Y:S11]  /*325e0*/  HMMA.16816.F32 R8, R16.reuse, R24, R8 ;  /* 0x000000181008723c */ /* 0x050ff60000001808 */
[----:B------:R-:W-:Y:S11]  /*325f0*/  @!UPT UIADD3 URZ, URZ, URZ, URZ ;  /* 0x0000003f3f3ff290 */ /* 0x000ff6000fffe03f */
[----:B------:R-:W-:Y:S01]  /*32600*/  @!UPT UIADD3 URZ, URZ, URZ, URZ ;  /* 0x0000003f3f3ff290 */ /* 0x000fe2000fffe03f */
[----:B------:R0:W-:Y:S01]  /*32610*/  STL.64 [R1+0x6d0], R8 ;  /* 0x0006d00801007387 */ /* 0x0001e20000100a00 */
[----:B------:R1:W-:Y:S03]  /*32620*/  STL.64 [R1+0x6d8], R10 ;  /* 0x0006d80a01007387 */ /* 0x0003e60000100a00 */
[----:B0-----:R-:W4:Y:S01]  /*32630*/  LDL.LU.64 R8, [R1+0xc80] ;  /* 0x000c800001087983 */ /* 0x001f220000300a00 */
[----:B-1----:R-:W2:Y:S01]  /*32640*/  LDL.LU.64 R10, [R1+0xc88] ;  /* 0x000c8800010a7983 */ /* 0x002ea20000300a00 */
[----:B---3--:R-:W-:Y:S01]  /*32650*/  HMMA.16816.F32 R16, R16, R20, R12 ;  /* 0x000000141010723c */ /* 0x008fe2000000180c */
[----:B------:R-:W-:Y:S02]  /*32660*/  IMAD.MOV.U32 R29, RZ, RZ, R20 ;  /* 0x000000ffff1d7224 */ /* 0x000fe400078e0014 */
[----:B------:R-:W-:Y:S01]  /*32670*/  IMAD.MOV.U32 R28, RZ, RZ, R21 ;  /* 0x000000ffff1c7224 */ /* 0x000fe200078e0015 */
[----:B--2---:R-:W-:Y:S01]  /*32680*/  STL.64 [R1+0x64f0], R10 ;  /* 0x0064f00a01007387 */ /* 0x004fe20000100a00 */
[----:B----4-:R0:W-:Y:S03]  /*32690*/  STL.64 [R1+0x64e8], R8 ;  /* 0x0064e80801007387 */ /* 0x0101e60000100a00 */
[----:B0-----:R-:W2:Y:S01]  /*326a0*/  LDL.LU.64 R8, [R1+0xc90] ;  /* 0x000c900001087983 */ /* 0x001ea20000300a00 */
[----:B------:R-:W2:Y:S02]  /*326b0*/  LDL.LU.64 R10, [R1+0xc98] ;  /* 0x000c9800010a7983 */ /* 0x000ea40000300a00 */
[----:B------:R-:W-:Y:S02]  /*326c0*/  STL.64 [R1+0x6450], R24 ;  /* 0x0064501801007387 */ /* 0x000fe40000100a00 */
[----:B------:R-:W3:Y:S10]  /*326d0*/  LDL.LU.64 R12, [R1+0x6528] ;  /* 0x00652800010c7983 */ /* 0x000ef40000300a00 */
[----:B------:R0:W-:Y:S01]  /*326e0*/  STL.64 [R1+0x3c0], R16 ;  /* 0x0003c01001007387 */ /* 0x0001e20000100a00 */
[----:B------:R-:W-:Y:S02]  /*326f0*/  STL.64 [R1+0x3c8], R18 ;  /* 0x0003c81201007387 */ /* 0x000fe40000100a00 */
[----:B------:R-:W3:Y:S02]  /*32700*/  LDL.LU.64 R22, [R1+0x6520] ;  /* 0x0065200001167983 */ /* 0x000ee40000300a00 */
[----:B------:R-:W3:Y:S01]  /*32710*/  LDL.LU.64 R20, [R1+0x6518] ;  /* 0x0065180001147983 */ /* 0x000ee20000300a00 */
[----:B0-----:R-:W4:Y:S01]  /*32720*/  LDL.64 R16, [R1+0x10] ;  /* 0x0000100001107983 */ /* 0x001f220000100a00 */
[C---:B---3--:R-:W-:Y:S03]  /*32730*/  HMMA.16816.F32 R12, R20.reuse, R12, R4 ;  /* 0x0000000c140c723c */ /* 0x048fe60000001804 */
[----:B------:R-:W4:Y:S01]  /*32740*/  LDL.LU.64 R6, [R1+0x6510] ;  /* 0x0065100001067983 */ /* 0x000f220000300a00 */
[----:B------:R-:W4:Y:S11]  /*32750*/  LDL.LU.64 R4, [R1+0x6508] ;  /* 0x0065080001047983 */ /* 0x000f360000300a00 */
[----:B------:R-:W-:Y:S08]  /*32760*/  @!UPT UIADD3 URZ, URZ, URZ, URZ ;  /* 0x0000003f3f3ff290 */ /* 0x000ff0000fffe03f */
[----:B------:R0:W-:Y:S01]  /*32770*/  STL.64 [R1+0x3a0], R12 ;  /* 0x0003a00c01007387 */ /* 0x0001e20000100a00 */
[----:B------:R-:W-:Y:S03]  /*32780*/  STL.64 [R1+0x3a8], R14 ;  /* 0x0003a80e01007387 */ /* 0x000fe60000100a00 */
[----:B0-----:R-:W2:Y:S01]  /*32790*/  LDL.LU.64 R12, [R1+0x6500] ;  /* 0x00650000010c7983 */ /* 0x001ea20000300a00 */
[C---:B----4-:R-:W-:Y:S08]  /*327a0*/  HMMA.16816.F32 R4, R20.reuse, R16, R4 ;  /* 0x000000101404723c */ /* 0x050ff00000001804 */
[C---:B--2---:R-:W-:Y:S11]  /*327b0*/  HMMA.16816.F32 R8, R20.reuse, R12, R8 ;  /* 0x0000000c1408723c */ /* 0x044ff60000001808 */
[----:B------:R-:W-:Y:S04]  /*327c0*/  @!UPT UIADD3 URZ, URZ, URZ, URZ ;  /* 0x0000003f3f3ff290 */ /* 0x000fe8000fffe03f */
[----:B------:R0:W-:Y:S01]  /*327d0*/  STL.64 [R1+0x390], R4 ;  /* 0x0003900401007387 */ /* 0x0001e20000100a00 */
[----:B------:R1:W-:Y:S02]  /*327e0*/  STL.64 [R1+0x398], R6 ;  /* 0x0003980601007387 */ /* 0x0003e40000100a00 */
[----:B------:R-:W-:Y:S02]  /*327f0*/  IMAD.MOV.U32 R25, RZ, RZ, R12 ;  /* 0x000000ffff197224 */ /* 0x000fe400078e000c */
[----:B------:R-:W-:Y:S01]  /*32800*/  IMAD.MOV.U32 R24, RZ, RZ, R13 ;  /* 0x000000ffff187224 */ /* 0x000fe200078e000d */
[----:B0-----:R-:W2:Y:S01]  /*32810*/  LDL.LU.64 R4, [R1+0x64f8] ;  /* 0x0064f80001047983 */ /* 0x001ea20000300a00 */
[----:B-1----:R-:W-:Y:S02]  /*32820*/  IMAD.MOV.U32 R7, RZ, RZ, R16 ;  /* 0x000000ffff077224 */ /* 0x002fe400078e0010 */
[----:B------:R-:W-:Y:S02]  /*32830*/  IMAD.MOV.U32 R6, RZ, RZ, R17 ;  /* 0x000000ffff067224 */ /* 0x000fe400078e0011 */
[----:B------:R-:W2:Y:S01]  /*32840*/  LDL.LU.64 R16, [R1+0x7d0] ;  /* 0x0007d00001107983 */ /* 0x000ea20000300a00 */
[----:B------:R-:W2:Y:S03]  /*32850*/  LDL.LU.64 R18, [R1+0x7d8] ;  /* 0x0007d80001127983 */ /* 0x000ea60000300a00 */
[----:B------:R-:W-:Y:S01]  /*32860*/  STL.64 [R1+0x380], R8 ;  /* 0x0003800801007387 */ /* 0x000fe20000100a00 */
[----:B------:R0:W-:Y:S03]  /*32870*/  STL.64 [R1+0x388], R10 ;  /* 0x0003880a01007387 */ /* 0x0001e60000100a00 */
[----:B0-----:R-:W3:Y:S01]  /*32880*/  LDL.LU.64 R10, [R1+0x64f0] ;  /* 0x0064f000010a7983 */ /* 0x001ee20000300a00 */
[----:B------:R-:W3:Y:S02]  /*32890*/  LDL.LU.64 R8, [R1+0x64e8] ;  /* 0x0064e80001087983 */ /* 0x000ee40000300a00 */
[----:B------:R-:W4:Y:S02]  /*328a0*/  LDL.LU.64 R14, [R1+0x64e0] ;  /* 0x0064e000010e7983 */ /* 0x000f240000300a00 */
[----:B------:R-:W3:Y:S01]  /*328b0*/  LDL.LU.64 R12, [R1+0x64d8] ;  /* 0x0064d800010c7983 */ /* 0x000ee20000300a00 */
[----:B------:R-:W-:Y:S01]  /*328c0*/  STL.64 [R1+0x64a8], R26 ;  /* 0x0064a81a01007387 */ /* 0x000fe20000100a00 */
[----:B------:R0:W-:Y:S03]  /*328d0*/  STL.64 [R1+0x64a0], R24 ;  /* 0x0064a01801007387 */ /* 0x0001e60000100a00 */
[----:B0-----:R-:W2:Y:S01]  /*328e0*/  LDL.LU.64 R24, [R1+0xab0] ;  /* 0x000ab00001187983 */ /* 0x001ea20000300a00 */
[----:B------:R-:W2:Y:S01]  /*328f0*/  LDL.LU.64 R26, [R1+0xab8] ;  /* 0x000ab800011a7983 */ /* 0x000ea20000300a00 */
[C---:B---3--:R-:W-:Y:S11]  /*32900*/  HMMA.16816.F32 R8, R20.reuse, R12, R8 ;  /* 0x0000000c1408723c */ /* 0x048ff60000001808 */
[----:B------:R-:W-:Y:S11]  /*32910*/  @!UPT UIADD3 URZ, URZ, URZ, URZ ;  /* 0x0000003f3f3ff290 */ /* 0x000ff6000fffe03f */
[----:B------:R-:W-:Y:S01]  /*32920*/  @!UPT UIADD3 URZ, URZ, URZ, URZ ;  /* 0x0000003f3f3ff290 */ /* 0x000fe2000fffe03f */
[----:B------:R-:W-:Y:S01]  /*32930*/  STL.64 [R1+0x370], R8 ;  /* 0x0003700801007387 */ /* 0x000fe20000100a00 */
[----:B------:R0:W-:Y:S03]  /*32940*/  STL.64 [R1+0x378], R10 ;  /* 0x0003780a01007387 */ /* 0x0001e60000100a00 */
[----:B0-----:R-:W3:Y:S01]  /*32950*/  LDL.LU.64 R10, [R1+0x64d0] ;  /* 0x0064d000010a7983 */ /* 0x001ee20000300a00 */
[----:B------:R-:W2:Y:S02]  /*32960*/  LDL.LU.64 R8, [R1+0x64c8] ;  /* 0x0064c80001087983 */ /* 0x000ea40000300a00 */
[----:B----4-:R-:W-:Y:S02]  /*32970*/  STL.64 [R1+0x63f0], R14 ;  /* 0x0063f00e01007387 */ /* 0x010fe40000100a00 */
[----:B------:R0:W-:Y:S02]  /*32980*/  STL.64 [R1+0x63e8], R12 ;  /* 0x0063e80c01007387 */ /* 0x0001e40000100a00 */
[----:B0-----:R-:W4:Y:S04]  /*32990*/  LDL R12, [R1+0xc0] ;  /* 0x0000c000010c7983 */ /* 0x001f280000100800 */
[----:B------:R-:W4:Y:S01]  /*329a0*/  LDL R13, [R1+0xc4] ;  /* 0x0000c400010d7983 */ /* 0x000f220000100800 */
[C---:B--2---:R-:W-:Y:S03]  /*329b0*/  HMMA.16816.F32 R24, R20.reuse, R8, R24 ;  /* 0x000000081418723c */ /* 0x044fe60000001818 */
[----:B----4-:R0:W-:Y:S04]  /*329c0*/  STL.64 [R1+0x64b0], R12 ;  /* 0x0064b00c01007387 */ /* 0x0101e80000100a00 */
[----:B0-----:R-:W2:Y:S01]  /*329d0*/  LDL.64 R12, [R1+0x30] ;  /* 0x00003000010c7983 */ /* 0x001ea20000100a00 */
[----:B---3--:R-:W-:Y:S02]  /*329e0*/  STL.64 [R1+0x6400], R10 ;  /* 0x0064000a01007387 */ /* 0x008fe40000100a00 */
[----:B------:R0:W-:Y:S02]  /*329f0*/  STL.64 [R1+0x63f8], R8 ;  /* 0x0063f80801007387 */ /* 0x0001e40000100a00 */
[C---:B0-----:R-:W-:Y:S11]  /*32a00*/  HMMA.16816.F32 R8, R20.reuse, R4, R16 ;  /* 0x000000041408723c */ /* 0x041ff60000001810 */
[----:B------:R-:W-:Y:S01]  /*32a10*/  STL.64 [R1+0x360], R24 ;  /* 0x0003601801007387 */ /* 0x000fe20000100a00 */
[----:B------:R-:W-:Y:S02]  /*32a20*/  STL.64 [R1+0x368], R26 ;  /* 0x0003681a01007387 */ /* 0x000fe40000100a00 */
[----:B------:R-:W-:Y:S02]  /*32a30*/  STL.64 [R1+0x64c0], R6 ;  /* 0x0064c00601007387 */ /* 0x000fe40000100a00 */
[----:B------:R0:W-:Y:S01]  /*32a40*/  STL.64 [R1+0x64b8], R4 ;  /* 0x0064b80401007387 */ /* 0x0001e20000100a00 */
[----:B------:R-:W1:Y:S06]  /*32a50*/  LDSM.16.MT88.4 R16, [R0+0x20000] ;  /* 0x020000000010783b */ /* 0x000e6c0000004200 */
[----:B------:R3:W-:Y:S01]  /*32a60*/  STL.64 [R1+0x350], R8 ;  /* 0x0003500801007387 */ /* 0x0007e20000100a00 */
[----:B------:R-:W-:Y:S02]  /*32a70*/  STL.64 [R1+0x358], R10 ;  /* 0x0003580a01007387 */ /* 0x000fe40000100a00 */
[----:B0-----:R-:W2:Y:S02]  /*32a80*/  LDL.LU.64 R4, [R1+0xaa0] ;  /* 0x000aa00001047983 */ /* 0x001ea40000300a00 */
[----:B------:R-:W2:Y:S01]  /*32a90*/  LDL.LU.64 R6, [R1+0xaa8] ;  /* 0x000aa80001067983 */ /* 0x000ea20000300a00 */
[----:B------:R-:W4:Y:S01]  /*32aa0*/  LDL.LU.64 R24, [R1+0xa90] ;  /* 0x000a900001187983 */ /* 0x000f220000300a00 */
[----:B------:R-:W4:Y:S03]  /*32ab0*/  LDL.LU.64 R26, [R1+0xa98] ;  /* 0x000a9800011a7983 */ /* 0x000f260000300a00 */
[----:B---3--:R-:W3:Y:S01]  /*32ac0*/  LDL.64 R8, [R1+0x70] ;  /* 0x0000700001087983 */ /* 0x008ee20000100a00 */
[----:B--2---:R-:W-:Y:S03]  /*32ad0*/  HMMA.16816.F32 R4, R20, R12, R4 ;  /* 0x0000000c1404723c */ /* 0x004fe60000001804 */
[----:B---3--:R0:W-:Y:S04]  /*32ae0*/  STL.64 [R1+0x6468], R8 ;  /* 0x0064680801007387 */ /* 0x0081e80000100a00 */
[----:B0-----:R-:W2:Y:S01]  /*32af0*/  LDL.64 R8, [R1+0xb0] ;  /* 0x0000b00001087983 */ /* 0x001ea20000100a00 */
[----:B------:R-:W-:Y:S02]  /*32b00*/  STL [R1+0x63d0], R0 ;  /* 0x0063d00001007387 */ /* 0x000fe40000100800 */
[----:B-1----:R-:W-:Y:S02]  /*32b10*/  STL.64 [R1+0x6330], R18 ;  /* 0x0063301201007387 */ /* 0x002fe40000100a00 */
[----:B------:R0:W-:Y:S02]  /*32b20*/  STL.64 [R1+0x6328], R16 ;  /* 0x0063281001007387 */ /* 0x0001e40000100a00 */
[----:B0-----:R-:W-:-:S02]  /*32b30*/  IMAD.MOV.U32 R16, RZ, RZ, R29 ;  /* 0x000000ffff107224 */ /* 0x001fc400078e001d */
[----:B------:R-:W-:-:S05]  /*32b40*/  IMAD.MOV.U32 R17, RZ, RZ, R28 ;  /* 0x000000ffff117224 */ /* 0x000fca00078e001c */
[----:B------:R0:W-:Y:S01]  /*32b50*/  STL.64 [R1+0x6480], R16 ;  /* 0x0064801001007387 */ /* 0x0001e20000100a00 */
[----:B------:R-:W-:Y:S02]  /*32b60*/  IMAD.MOV.U32 R29, RZ, RZ, R12 ;  /* 0x000000ffff1d7224 */ /* 0x000fe400078e000c */
[----:B------:R-:W-:Y:S01]  /*32b70*/  IMAD.MOV.U32 R28, RZ, RZ, R13 ;  /* 0x000000ffff1c7224 */ /* 0x000fe200078e000d */
[----:B0-----:R-:W2:Y:S01]  /*32b80*/  LDL.LU.64 R16, [R1+0x5b0] ;  /* 0x0005b00001107983 */ /* 0x001ea20000300a00 */
[----:B------:R-:W2:Y:S02]  /*32b90*/  LDL.LU.64 R18, [R1+0x5b8] ;  /* 0x0005b80001127983 */ /* 0x000ea40000300a00 */
[----:B------:R-:W-:Y:S02]  /*32ba0*/  STL.64 [R1+0x5d0], R4 ;  /* 0x0005d00401007387 */ /* 0x000fe40000100a00 */
[----:B------:R0:W-:Y:S02]  /*32bb0*/  STL.64 [R1+0x5d8], R6 ;  /* 0x0005d80601007387 */ /* 0x0001e40000100a00 */
[----:B0-----:R-:W3:Y:S01]  /*32bc0*/  LDL.LU.64 R6, [R1+0x64c0] ;  /* 0x0064c00001067983 */ /* 0x001ee20000300a00 */
[----:B------:R-:W2:Y:S02]  /*32bd0*/  LDL.LU.64 R4, [R1+0x64b8] ;  /* 0x0064b80001047983 */ /* 0x000ea40000300a00 */
[----:B------:R-:W4:Y:S02]  /*32be0*/  LDL.LU.64 R12, [R1+0x64b0] ;  /* 0x0064b000010c7983 */ /* 0x000f240000300a00 */
[----:B------:R-:W-:Y:S01]  /*32bf0*/  STL [R1+0x63d4], R29 ;  /* 0x0063d41d01007387 */ /* 0x000fe20000100800 */
[----:B----4-:R-:W-:Y:S01]  /*32c00*/  HMMA.16816.F32 R12, R20, R12, R24 ;  /* 0x0000000c140c723c */ /* 0x010fe20000001818 */
[----:B------:R-:W4:Y:S01]  /*32c10*/  LDL.LU.64 R26, [R1+0x64a8] ;  /* 0x0064a800011a7983 */ /* 0x000f220000300a00 */
[----:B------:R-:W2:Y:S11]  /*32c20*/  LDL.LU.64 R24, [R1+0x64a0] ;  /* 0x0064a00001187983 */ /* 0x000eb60000300a00 */
[----:B------:R-:W-:Y:S10]  /*32c30*/  @!UPT UIADD3 URZ, URZ, URZ, URZ ;  /* 0x0000003f3f3ff290 */ /* 0x000ff4000fffe03f */
[----:B------:R2:W-:Y:S01]  /*32c40*/  STL.64 [R1+0x5c0], R12 ;  /* 0x0005c00c01007387 */ /* 0x0005e20000100a00 */
[----:B------:R-:W-:Y:S02]  /*32c50*/  STL.64 [R1+0x5c8], R14 ;  /* 0x0005c80e01007387 */ /* 0x000fe40000100a00 */
[----:B--2---:R-:W-:Y:S02]  /*32c60*/  IMAD.MOV.U32 R12, RZ, RZ, R25 ;  /* 0x000000ffff0c7224 */ /* 0x004fe400078e0019 */
[----:B------:R-:W-:-:S05]  /*32c70*/  IMAD.MOV.U32 R13, RZ, RZ, R24 ;  /* 0x000000ffff0d7224 */ /* 0x000fca00078e0018 */
[----:B------:R3:W-:Y:S02]  /*32c80*/  STL.64 [R1+0x6408], R12 ;  /* 0x0064080c01007387 */ /* 0x0007e40000100a00 */
[----:B---3--:R-:W-:Y:S02]  /*32c90*/  IMAD.MOV.U32 R12, RZ, RZ, R7 ;  /* 0x000000ffff0c7224 */ /* 0x008fe400078e0007 */
[----:B------:R-:W-:-:S05]  /*32ca0*/  IMAD.MOV.U32 R13, RZ, RZ, R6 ;  /* 0x000000ffff0d7224 */ /* 0x000fca00078e0006 */
[----:B------:R0:W-:Y:S02]  /*32cb0*/  STL.64 [R1+0x6420], R12 ;  /* 0x0064200c01007387 */ /* 0x0001e40000100a00 */
[----:B0-----:R-:W-:Y:S11]  /*32cc0*/  HMMA.16816.F32 R12, R20, R8, R16 ;  /* 0x00000008140c723c */ /* 0x001ff60000001810 */
[----:B------:R-:W-:Y:S11]  /*32cd0*/  @!UPT UIADD3 URZ, URZ, URZ, URZ ;  /* 0x0000003f3f3ff290 */ /* 0x000ff6000fffe03f */
[----:B------:R-:W-:Y:S01]  /*32ce0*/  @!UPT UIADD3 URZ, URZ, URZ, URZ ;  /* 0x0000003f3f3ff290 */ /* 0x000fe2000fffe03f */
[----:B------:R-:W-:Y:S01]  /*32cf0*/  STL.64 [R1+0x5b0], R12 ;  /* 0x0005b00c01007387 */ /* 0x000fe20000100a00 */
[----:B------:R-:W-:Y:S02]  /*32d00*/  STL.64 [R1+0x5b8], R14 ;  /* 0x0005b80e01007387 */ /* 0x000fe40000100a00 */
[----:B------:R-:W2:Y:S02]  /*32d10*/  LDL.LU.64 R16, [R1+0x590] ;  /* 0x0005900001107983 */ /* 0x000ea40000300a00 */
[----:B------:R-:W3:Y:S02]  /*32d20*/  LDL.LU.64 R18, [R1+0x598] ;  /* 0x0005980001127983 */ /* 0x000ee40000300a00 */
[----:B------:R-:W-:Y:S02]  /*32d30*/  IMAD.MOV.U32 R24, RZ, RZ, R3 ;  /* 0x000000ffff187224 */ /* 0x000fe400078e0003 */
[----:B------:R-:W-:Y:S01]  /*32d40*/  IMAD.MOV.U32 R25, RZ, RZ, R2 ;  /* 0x000000ffff197224 */ /* 0x000fe200078e0002 */
[----:B---3--:R-:W-:Y:S01]  /*32d50*/  STL.64 [R1+0x6490], R18 ;  /* 0x0064901201007387 */ /* 0x008fe20000100a00 */
[----:B--2---:R0:W-:Y:S03]  /*32d60*/  STL.64 [R1+0x6488], R16 ;  /* 0x0064881001007387 */ /* 0x0041e60000100a00 */
[----:B0-----:R-:W2:Y:S01]  /*32d70*/  LDL.64 R16, [R1+0xa0] ;  /* 0x0000a00001107983 */ /* 0x001ea20000100a00 */
[----:B----4-:R-:W-:Y:S02]  /*32d80*/  STL.64 [R1+0x6478], R26 ;  /* 0x0064781a01007387 */ /* 0x010fe40000100a00 */
[----:B------:R0:W-:Y:S02]  /*32d90*/  STL.64 [R1+0x6470], R24 ;  /* 0x0064701801007387 */ /* 0x0001e40000100a00 */
[----:B0-----:R-:W3:Y:S01]  /*32da0*/  LDL.64 R24, [R1+0x90] ;  /* 0x0000900001187983 */ /* 0x001ee20000100a00 */
[----:B------:R-:W-:-:S02]  /*32db0*/  IMAD.MOV.U32 R7, RZ, RZ, R8 ;  /* 0x000000ffff077224 */ /* 0x000fc400078e0008 */
[----:B------:R-:W-:Y:S01]  /*32dc0*/  IMAD.MOV.U32 R6, RZ, RZ, R9 ;  /* 0x000000ffff067224 */ /* 0x000fe200078e0009 */
[----:B---3--:R0:W-:Y:S04]  /*32dd0*/  STL.64 [R1+0x6498], R24 ;  /* 0x0064981801007387 */ /* 0x0081e80000100a00 */
[----:B0-----:R-:W3:Y:S01]  /*32de0*/  LDL.LU.64 R24, [R1+0x5a0] ;  /* 0x0005a00001187983 */ /* 0x001ee20000300a00 */
[----:B------:R-:W3:Y:S02]  /*32df0*/  LDL.LU.64 R26, [R1+0x5a8] ;  /* 0x0005a800011a7983 */ /* 0x000ee40000300a00 */
[----:B------:R-:W4:Y:S02]  /*32e00*/  LDL.LU.64 R8, [R1+0x580] ;  /* 0x0005800001087983 */ /* 0x000f240000300a00 */
[----:B------:R-:W4:Y:S01]  /*32e10*/  LDL.LU.64 R10, [R1+0x588] ;  /* 0x00058800010a7983 */ /* 0x000f220000300a00 */
[----:B------:R-:W4:Y:S01]  /*32e20*/  LDL.64 R12, [R1+0x20] ;  /* 0x00002000010c7983 */ /* 0x000f220000100a00 */
[----:B--2---:R-:W-:-:S02]  /*32e30*/  IMAD.MOV.U32 R3, RZ, RZ, R16 ;  /* 0x000000ffff037224 */ /* 0x004fc400078e0010 */
[----:B------:R-:W-:Y:S01]  /*32e40*/  IMAD.MOV.U32 R2, RZ, RZ, R17 ;  /* 0x000000ffff027224 */ /* 0x000fe200078e0011 */
[C---:B---3--:R-:W-:Y:S01]  /*32e50*/  HMMA.16816.F32 R24, R20.reuse, R16, R24 ;  /* 0x000000101418723c */ /* 0x048fe20000001818 */
[----:B----4-:R0:W-:Y:S04]  /*32e60*/  STL.64 [R1+0x6448], R12 ;  /* 0x0064480c01007387 */ /* 0x0101e80000100a00 */
[----:B0-----:R-:W2:Y:S01]  /*32e70*/  LDL.LU.64 R12, [R1+0x570] ;  /* 0x00057000010c7983 */ /* 0x001ea20000300a00 */
[----:B------:R-:W2:Y:S02]  /*32e80*/  LDL.LU.64 R14, [R1+0x578] ;  /* 0x00057800010e7983 */ /* 0x000ea40000300a00 */
[----:B------:R-:W-:Y:S02]  /*32e90*/  STL [R1+0x63cc], R6 ;  /* 0x0063cc0601007387 */ /* 0x000fe40000100800 */
[----:B------:R-:W-:Y:S11]  /*32ea0*/  STL [R1+0x63c8], R7 ;  /* 0x0063c80701007387 */ /* 0x000ff60000100800 */
[----:B------:R-:W-:Y:S02]  /*32eb0*/  @!UPT UIADD3 URZ, URZ, URZ, URZ ;  /* 0x0000003f3f3ff290 */ /* 0x000fe4000fffe03f */
[----:B------:R0:W-:Y:S01]  /*32ec0*/  STL.64 [R1+0x5a0], R24 ;  /* 0x0005a01801007387 */ /* 0x0001e20000100a00 */
[----:B------:R-:W-:Y:S03]  /*32ed0*/  STL.64 [R1+0x5a8], R26 ;  /* 0x0005a81a01007387 */ /* 0x000fe60000100a00 */
[----:B0-----:R-:W3:Y:S01]  /*32ee0*/  LDL.LU.64 R24, [R1+0x6498] ;  /* 0x0064980001187983 */ /* 0x001ee20000300a00 */
[----:B------:R-:W3:Y:S02]  /*32ef0*/  LDL.LU.64 R18, [R1+0x6490] ;  /* 0x0064900001127983 */ /* 0x000ee40000300a00 */
[----:B------:R-:W3:Y:S02]  /*32f00*/  LDL.LU.64 R16, [R1+0x6488] ;  /* 0x0064880001107983 */ /* 0x000ee40000300a00 */
[----:B---3--:R-:W-:Y:S11]  /*32f10*/  HMMA.16816.F32 R16, R20, R24, R16 ;  /* 0x000000181410723c */ /* 0x008ff60000001810 */
[----:B------:R-:W-:Y:S11]  /*32f20*/  @!UPT UIADD3 URZ, URZ, URZ, URZ ;  /* 0x0000003f3f3ff290 */ /* 0x000ff6000fffe03f */
[----:B------:R-:W-:Y:S01]  /*32f30*/  @!UPT UIADD3 URZ, URZ, URZ, URZ ;  /* 0x0000003f3f3ff290 */ /* 0x000fe2000fffe03f */
[----:B------:R0:W-:Y:S01]  /*32f40*/  STL.64 [R1+0x590], R16 ;  /* 0x0005901001007387 */ /* 0x0001e20000100a00 */
[----:B------:R1:W-:Y:S03]  /*32f50*/  STL.64 [R1+0x598], R18 ;  /* 0x0005981201007387 */ /* 0x0003e60000100a00 */
[----:B0-----:R-:W3:Y:S01]  /*32f60*/  LDL.LU.64 R16, [R1+0x6480] ;  /* 0x0064800001107983 */ /* 0x001ee20000300a00 */
[----:B------:R-:W4:Y:S02]  /*32f70*/  LDL.LU.64 R26, [R1+0x6478] ;  /* 0x00647800011a7983 */ /* 0x000f240000300a00 */
[----:B-1----:R-:W-:Y:S02]  /*32f80*/  IMAD.MOV.U32 R19, RZ, RZ, R24 ;  /* 0x000000ffff137224 */ /* 0x002fe400078e0018 */
[----:B------:R-:W-:Y:S02]  /*32f90*/  IMAD.MOV.U32 R18, RZ, RZ, R25 ;  /* 0x000000ffff127224 */ /* 0x000fe400078e0019 */
[----:B------:R-:W2:Y:S03]  /*32fa0*/  LDL.LU.64 R24, [R1+0x6470] ;  /* 0x0064700001187983 */ /* 0x000ea60000300a00 */
[----:B------:R-:W-:Y:S01]  /*32fb0*/  STL.64 [R1+0x6460], R18 ;  /* 0x0064601201007387 */ /* 0x000fe20000100a00 */
[----:B---3--:R4:W-:Y:S02]  /*32fc0*/  STL.64 [R1+0x6458], R16 ;  /* 0x0064581001007387 */ /* 0x0089e40000100a00 */
[----:B----4-:R-:W-:-:S02]  /*32fd0*/  IMAD.MOV.U32 R16, RZ, RZ, R27 ;  /* 0x000000ffff107224 */ /* 0x010fc400078e001b */
[----:B------:R-:W-:-:S07]  /*32fe0*/  IMAD.MOV.U32 R17, RZ, RZ, R26 ;  /* 0x000000ffff117224 */ /* 0x000fce00078e001a */
[C---:B------:R-:W-:Y:S01]  /*32ff0*/  HMMA.16816.F32 R16, R20.reuse, R16, R8 ;  /* 0x000000101410723c */ /* 0x040fe20000001808 */
[----:B------:R-:W2:Y:S11]  /*33000*/  LDL.LU.64 R8, [R1+0x6468] ;  /* 0x0064680001087983 */ /* 0x000eb60000300a00 */
[----:B------:R-:W-:Y:S11]  /*33010*/  @!UPT UIADD3 URZ, URZ, URZ, URZ ;  /* 0x0000003f3f3ff290 */ /* 0x000ff6000fffe03f */
[----:B------:R0:W-:Y:S01]  /*33020*/  STL.64 [R1+0x580], R16 ;  /* 0x0005801001007387 */ /* 0x0001e20000100a00 */
[----:B------:R1:W-:Y:S01]  /*33030*/  STL.64 [R1+0x588], R18 ;  /* 0x0005881201007387 */ /* 0x0003e20000100a00 */
[C---:B--2---:R-:W-:Y:S01]  /*33040*/  HMMA.16816.F32 R12, R20.reuse, R8, R12 ;  /* 0x00000008140c723c */ /* 0x044fe2000000180c */
[----:B------:R-:W-:Y:S02]  /*33050*/  IMAD.MOV.U32 R6, RZ, RZ, R8 ;  /* 0x000000ffff067224 */ /* 0x000fe400078e0008 */
[----:B------:R-:W-:Y:S11]  /*33060*/  IMAD.MOV.U32 R7, RZ, RZ, R9 ;  /* 0x000000ffff077224 */ /* 0x000ff600078e0009 */
[----:B------:R-:W-:Y:S09]  /*33070*/  @!UPT UIADD3 URZ, URZ, URZ, URZ ;  /* 0x0000003f3f3ff290 */ /* 0x000ff2000fffe03f */
[----:B------:R2:W-:Y:S01]  /*33080*/  STL.64 [R1+0x570], R12 ;  /* 0x0005700c01007387 */ /* 0x0005e20000100a00 */
[----:B------:R3:W-:Y:S02]  /*33090*/  STL.64 [R1+0x578], R14 ;  /* 0x0005780e01007387 */ /* 0x0007e40000100a00 */
[----:B0-----:R-:W4:Y:S02]  /*330a0*/  LDL.LU.64 R16, [R1+0x560] ;  /* 0x0005600001107983 */ /* 0x001f240000300a00 */
[----:B-1----:R-:W4:Y:S01]  /*330b0*/  LDL.LU.64 R18, [R1+0x568] ;  /* 0x0005680001127983 */ /* 0x002f220000300a00 */
[----:B--2---:R-:W2:Y:S01]  /*330c0*/  LDL.LU.64 R12, [R1+0x550] ;  /* 0x00055000010c7983 */ /* 0x004ea20000300a00 */
[----:B---3--:R-:W2:Y:S02]  /*330d0*/  LDL.LU.64 R14, [R1+0x558] ;  /* 0x00055800010e7983 */ /* 0x008ea40000300a00 */
[----:B------:R-:W3:Y:S02]  /*330e0*/  LDL.LU.64 R8, [R1+0xc10] ;  /* 0x000c100001087983 */ /* 0x000ee40000300a00 */
[----:B------:R-:W2:Y:S02]  /*330f0*/  LDL.LU.64 R10, [R1+0xc18] ;  /* 0x000c1800010a7983 */ /* 0x000ea40000300a00 */
[----:B--2---:R-:W-:Y:S01]  /*33100*/  STL.64 [R1+0x6418], R10 ;  /* 0x0064180a01007387 */ /* 0x004fe20000100a00 */
[----:B---3--:R0:W-:Y:S03]  /*33110*/  STL.64 [R1+0x6410], R8 ;  /* 0x0064100801007387 */ /* 0x0081e60000100a00 */
[----:B0-----:R-:W2:Y:S01]  /*33120*/  LDL.LU.64 R8, [R1+0xc20] ;  /* 0x000c200001087983 */ /* 0x001ea20000300a00 */
[----:B------:R-:W3:Y:S01]  /*33130*/  LDL.LU.64 R10, [R1+0xc28] ;  /* 0x000c2800010a7983 */ /* 0x000ee20000300a00 */
[C---:B----4-:R-:W-:Y:S02]  /*33140*/  HMMA.16816.F32 R24, R20.reuse, R24, R16 ;  /* 0x000000181418723c */ /* 0x050fe40000001810 */
[----:B---3--:R-:W-:Y:S01]  /*33150*/  STL.64 [R1+0x6430], R10 ;  /* 0x0064300a01007387 */ /* 0x008fe20000100a00 */
[----:B--2---:R0:W-:Y:S03]  /*33160*/  STL.64 [R1+0x6428], R8 ;  /* 0x0064280801007387 */ /* 0x0041e60000100a00 */
[----:B0-----:R-:W2:Y:S01]  /*33170*/  LDL.LU.64 R8, [R1+0xc30] ;  /* 0x000c300001087983 */ /* 0x001ea20000300a00 */
[----:B------:R-:W2:Y:S02]  /*33180*/  LDL.LU.64 R10, [R1+0xc38] ;  /* 0x000c3800010a7983 */ /* 0x000ea40000300a00 */
[----:B------:R-:W-:Y:S02]  /*33190*/  STL.64 [R1+0x63e0], R6 ;  /* 0x0063e00601007387 */ /* 0x000fe40000100a00 */
[----:B------:R0:W-:Y:S02]  /*331a0*/  STL.64 [R1+0x63d8], R4 ;  /* 0x0063d80401007387 */ /* 0x0001e40000100a00 */
[----:B0-----:R-:W3:Y:S01]  /*331b0*/  LDL.LU.64 R4, [R1+0x440] ;  /* 0x0004400001047983 */ /* 0x001ee20000300a00 */
[----:B------:R-:W3:Y:S02]  /*331c0*/  LDL.LU.64 R6, [R1+0x448] ;  /* 0x0004480001067983 */ /* 0x000ee40000300a00 */
[----:B------:R-:W4:Y:S02]  /*331d0*/  LDL.LU.64 R18, [R1+0x6460] ;  /* 0x0064600001127983 */ /* 0x000f240000300a00 */
[----:B------:R-:W3:Y:S05]  /*331e0*/  LDL.LU.64 R16, [R1+0x6458] ;  /* 0x0064580001107983 */ /* 0x000eea0000300a00 */
[----:B------:R0:W-:Y:S01]  /*331f0*/  STL.64 [R1+0x560], R24 ;  /* 0x0005601801007387 */ /* 0x0001e20000100a00 */
[----:B------:R-:W-:Y:S03]  /*33200*/  STL.64 [R1+0x568], R26 ;  /* 0x0005681a01007387 */ /* 0x000fe60000100a00 */
[----:B0-----:R-:W2:Y:S02]  /*33210*/  LDL.LU.64 R24, [R1+0x6450] ;  /* 0x0064500001187983 */ /* 0x001ea40000300a00 */
[----:B--2---:R-:W-:Y:S01]  /*33220*/  HMMA.16816.F32 R12, R20, R24, R12 ;  /* 0x00000018140c723c */ /* 0x004fe2000000180c */
[----:B------:R-:W-:-:S02]  /*33230*/  IMAD.MOV.U32 R29, RZ, RZ, R24 ;  /* 0x000000ffff1d7224 */ /* 0x000fc400078e0018 */
[----:B------:R-:W-:Y:S11]  /*33240*/  IMAD.MOV.U32 R0, RZ, RZ, R25 ;  /* 0x000000ffff007224 */ /* 0x000ff600078e0019 */
[----:B------:R-:W-:Y:S09]  /*33250*/  @!UPT UIADD3 URZ, URZ, URZ, URZ ;  /* 0x0000003f3f3ff290 */ /* 0x000ff2000fffe03f */
[----:B------:R0:W-:Y:S01]  /*33260*/  STL.64 [R1+0x550], R12 ;  /* 0x0005500c01007387 */ /* 0x0001e20000100a00 */
[----:B------:R-:W-:Y:S03]  /*33270*/  STL.64 [R1+0x558], R14 ;  /* 0x0005580e01007387 */ /* 0x000fe60000100a00 */
[----:B0-----:R-:W2:Y:S01]  /*33280*/  LDL.LU.64 R12, [R1+0x6448] ;  /* 0x00644800010c7983 */ /* 0x001ea20000300a00 */
[----:B------:R-:W2:Y:S02]  /*33290*/  LDL.LU.64 R26, [R1+0x6440] ;  /* 0x00644000011a7983 */ /* 0x000ea40000300a00 */
[----:B------:R-:W2:Y:S01]  /*332a0*/  LDL.LU.64 R24, [R1+0x6438] ;  /* 0x0064380001187983 */ /* 0x000ea20000300a00 */
[----:B---3--:R-:W-:Y:S01]  /*332b0*/  HMMA.16816.F32 R4, R20, R16, R4 ;  /* 0x000000101404723c */ /* 0x008fe20000001804 */
[----:B------:R-:W3:Y:S01]  /*332c0*/  LDL.LU.64 R20, [R1+0xc00] ;  /* 0x000c000001147983 */ /* 0x000ee20000300a00 */
[----:B------:R-:W3:Y:S11]  /*332d0*/  LDL.LU.64 R22, [R1+0xc08] ;  /* 0x000c080001167983 */ /* 0x000ef60000300a00 */
[----:B------:R-:W-:Y:S10]  /*332e0*/  @!UPT UIADD3 URZ, URZ, URZ, URZ ;  /* 0x0000003f3f3ff290 */ /* 0x000ff4000fffe03f */
[----:B------:R0:W-:Y:S01]  /*332f0*/  STL.64 [R1+0x340], R4 ;  /* 0x0003400401007387 */ /* 0x0001e20000100a00 */
[----:B------:R1:W-:Y:S03]  /*33300*/  STL.64 [R1+0x348], R6 ;  /* 0x0003480601007387 */ /* 0x0003e60000100a00 */
[----:B0-----:R-:W3:Y:S01]  /*33310*/  LDL.LU.64 R4, [R1+0x280] ;  /* 0x0002800001047983 */ /* 0x001ee20000300a00 */
[----:B-1----:R-:W3:Y:S02]  /*33320*/  LDL.LU.64 R6, [R1+0x288] ;  /* 0x0002880001067983 */ /* 0x002ee40000300a00 */
[----:B------:R0:W-:Y:S01]  /*33330*/  STL.64 [R1+0x6340], R16 ;  /* 0x0063401001007387 */ /* 0x0001e20000100a00 */
[C---:B--2---:R-:W-:Y:S01]  /*33340*/  HMMA.16816.F32 R8, R24.reuse, R12, R8 ;  /* 0x0000000c1808723c */ /* 0x044fe20000001808 */
[----:B0-----:R-:W-:Y:S02]  /*33350*/  IMAD.MOV.U32 R17, RZ, RZ, R12 ;  /* 0x000000ffff117224 */ /* 0x001fe400078e000c */
[----:B------:R-:W-:Y:S11]  /*33360*/  IMAD.MOV.U32 R16, RZ, RZ, R13 ;  /* 0x000000ffff107224 */ /* 0x000ff600078e000d */
[----:B------:R-:W-:Y:S09]  /*33370*/  @!UPT UIADD3 URZ, URZ, URZ, URZ ;  /* 0x0000003f3f3ff290 */ /* 0x000ff2000fffe03f */
        /* <DEDUP_REMOVED lines=18> */
[----:B0-----:R-:W2:Y:S01]  /*334a0*/  LDL.LU.64 R14, [R1+0x63f0] ;  /* 0x0063f000010e7983 */ /* 0x001ea20000300a00 */
[----:B------:R-:W3:Y:S02]  /*334b0*/  LDL.LU.64 R12, [R1+0x63e8] ;  /* 0x0063e800010c7983 */ /* 0x000ee40000300a00 */
[C---:B---3--:R-:W-:Y:S11]  /*334c0*/  HMMA.16816.F32 R20, R24.reuse, R12, R20 ;  /* 0x0000000c1814723c */ /* 0x048ff60000001814 */
[----:B------:R-:W-:Y:S11]  /*334d0*/  @!UPT UIADD3 URZ, URZ, URZ, URZ ;  /* 0x0000003f3f3ff290 */ /* 0x000ff6000fffe03f */
[----:B------:R-:W-:Y:S01]  /*334e0*/  @!UPT UIADD3 URZ, URZ, URZ, URZ ;  /* 0x0000003f3f3ff290 */ /* 0x000fe2000fffe03f */
[----:B------:R0:W-:Y:S01]  /*334f0*/  STL.64 [R1+0x200], R20 ;  /* 0x0002001401007387 */ /* 0x0001e20000100a00 */
[----:B------:R1:W-:Y:S03]  /*33500*/  STL.64 [R1+0x208], R22 ;  /* 0x0002081601007387 */ /* 0x0003e60000100a00 */
[----:B0-----:R-:W3:Y:S01]  /*33510*/  LDL.LU.64 R20, [R1+0x270] ;  /* 0x0002700001147983 */ /* 0x001ee20000300a00 */
[----:B-1----:R-:W3:Y:S02]  /*33520*/  LDL.LU.64 R22, [R1+0x278] ;  /* 0x0002780001167983 */ /* 0x002ee40000300a00 */
[----:B--2---:R-:W-:Y:S02]  /*33530*/  STL.64 [R1+0x62e8], R14 ;  /* 0x0062e80e01007387 */ /* 0x004fe40000100a00 */
[----:B------:R0:W-:Y:S02]  /*33540*/  STL.64 [R1+0x62e0], R12 ;  /* 0x0062e00c01007387 */ /* 0x0001e40000100a00 */
[----:B0-----:R-:W2:Y:S01]  /*33550*/  LDL.64 R12, [R1] ;  /* 0x00000000010c7983 */ /* 0x001ea20000100a00 */
[----:B------:R-:W-:Y:S03]  /*33560*/  HMMA.16816.F32 R4, R24, R8, R4 ;  /* 0x000000081804723c */ /* 0x000fe60000001804 */
[----:B--2---:R0:W-:Y:S04]  /*33570*/  STL.64 [R1+0x6300], R12 ;  /* 0x0063000c01007387 */ /* 0x0041e80000100a00 */
[----:B0-----:R-:W2:Y:S04]  /*33580*/  LDL.64 R12, [R1+0x10] ;  /* 0x00001000010c7983 */ /* 0x001ea80000100a00 */
[----:B--2---:R0:W-:Y:S02]  /*33590*/  STL.64 [R1+0x6310], R12 ;  /* 0x0063100c01007387 */ /* 0x0041e40000100a00 */
[----:B0-----:R-:W-:-:S02]  /*335a0*/  IMAD.MOV.U32 R12, RZ, RZ, R17 ;  /* 0x000000ffff0c7224 */ /* 0x001fc400078e0011 */
[----:B------:R-:W-:-:S05]  /*335b0*/  IMAD.MOV.U32 R13, RZ, RZ, R16 ;  /* 0x000000ffff0d7224 */ /* 0x000fca00078e0010 */
[----:B------:R0:W-:Y:S04]  /*335c0*/  STL.64 [R1+0x6338], R12 ;  /* 0x0063380c01007387 */ /* 0x0001e80000100a00 */
[----:B0-----:R-:W2:Y:S01]  /*335d0*/  LDL.64 R12, [R1+0xc0] ;  /* 0x0000c000010c7983 */ /* 0x001ea20000100a00 */
[----:B------:R-:W-:Y:S02]  /*335e0*/  STL.64 [R1+0x1f0], R4 ;  /* 0x0001f00401007387 */ /* 0x000fe40000100a00 */
[----:B------:R0:W-:Y:S02]  /*335f0*/  STL.64 [R1+0x1f8], R6 ;  /* 0x0001f80601007387 */ /* 0x0001e40000100a00 */
[----:B0-----:R-:W2:Y:S01]  /*33600*/  LDL.LU.64 R6, [R1+0x63e0] ;  /* 0x0063e00001067983 */ /* 0x001ea20000300a00 */
[----:B------:R-:W3:Y:S02]  /*33610*/  LDL.LU.64 R4, [R1+0x63d8] ;  /* 0x0063d80001047983 */ /* 0x000ee40000300a00 */
[----:B------:R-:W-:-:S02]  /*33620*/  IMAD.MOV.U32 R16, RZ, RZ, R29 ;  /* 0x000000ffff107224 */ /* 0x000fc400078e001d */
[----:B------:R-:W-:Y:S01]  /*33630*/  IMAD.MOV.U32 R17, RZ, RZ, R0 ;  /* 0x000000ffff117224 */ /* 0x000fe200078e0000 */
[----:B------:R-:W2:Y:S01]  /*33640*/  LDL.LU R29, [R1+0x63d4] ;  /* 0x0063d400011d7983 */ /* 0x000ea20000300800 */
[----:B------:R-:W2:Y:S03]  /*33650*/  LDL.LU R0, [R1+0x63d0] ;  /* 0x0063d00001007983 */ /* 0x000ea60000300800 */
[----:B------:R0:W-:Y:S04]  /*33660*/  STL.64 [R1+0x6358], R16 ;  /* 0x0063581001007387 */ /* 0x0001e80000100a00 */
[----:B0-----:R-:W2:Y:S01]  /*33670*/  LDL.64 R16, [R1+0x60] ;  /* 0x0000600001107983 */ /* 0x001ea20000100a00 */
[----:B---3--:R-:W-:Y:S03]  /*33680*/  HMMA.16816.F32 R20, R24, R4, R20 ;  /* 0x000000041814723c */ /* 0x008fe60000001814 */
[----:B--2---:R-:W-:Y:S01]  /*33690*/  STL.64 [R1+0x6370], R16 ;  /* 0x0063701001007387 */ /* 0x004fe20000100a00 */
[----:B------:R-:W-:Y:S02]  /*336a0*/  STL.64 [R1+0x62f8], R10 ;  /* 0x0062f80a01007387 */ /* 0x000fe40000100a00 */
[----:B------:R0:W-:Y:S02]  /*336b0*/  STL.64 [R1+0x62f0], R8 ;  /* 0x0062f00801007387 */ /* 0x0001e40000100a00 */
[----:B0-----:R-:W2:Y:S01]  /*336c0*/  LDL.LU.64 R8, [R1+0x5f0] ;  /* 0x0005f00001087983 */ /* 0x001ea20000300a00 */
[----:B------:R-:W2:Y:S11]  /*336d0*/  LDL.LU.64 R10, [R1+0x5f8] ;  /* 0x0005f800010a7983 */ /* 0x000eb60000300a00 */
[----:B------:R-:W-:Y:S03]  /*336e0*/  @!UPT UIADD3 URZ, URZ, URZ, URZ ;  /* 0x0000003f3f3ff290 */ /* 0x000fe6000fffe03f */
[----:B------:R-:W-:Y:S02]  /*336f0*/  STL.64 [R1+0x1e0], R20 ;  /* 0x0001e01401007387 */ /* 0x000fe40000100a00 */
[----:B------:R-:W-:Y:S02]  /*33700*/  STL.64 [R1+0x1e8], R22 ;  /* 0x0001e81601007387 */ /* 0x000fe40000100a00 */
[----:B------:R-:W0:Y:S01]  /*33710*/  LDSM.16.MT88.4 R20, [R0+0x20080] ;  /* 0x020080000014783b */ /* 0x000e220000004200 */
[----:B------:R-:W-:Y:S02]  /*33720*/  IMAD.MOV.U32 R16, RZ, RZ, R6 ;  /* 0x000000ffff107224 */ /* 0x000fe400078e0006 */
[----:B------:R-:W-:Y:S02]  /*33730*/  IMAD.MOV.U32 R17, RZ, RZ, R7 ;  /* 0x000000ffff117224 */ /* 0x000fe400078e0007 */
[----:B------:R-:W3:Y:S01]  /*33740*/  LDL.LU R6, [R1+0x63cc] ;  /* 0x0063cc0001067983 */ /* 0x000ee20000300800 */
[----:B------:R-:W2:Y:S02]  /*33750*/  LDL.LU R7, [R1+0x63c8] ;  /* 0x0063c80001077983 */ /* 0x000ea40000300800 */
[----:B------:R-:W-:Y:S02]  /*33760*/  STL.64 [R1+0x6388], R16 ;  /* 0x0063881001007387 */ /* 0x000fe40000100a00 */
[----:B------:R-:W-:Y:S01]  /*33770*/  STL.64 [R1+0x6308], R4 ;  /* 0x0063080401007387 */ /* 0x000fe20000100a00 */
[----:B0-----:R-:W-:Y:S01]  /*33780*/  STL.64 [R1+0x6250], R22 ;  /* 0x0062501601007387 */ /* 0x001fe20000100a00 */
[----:B------:R0:W-:Y:S03]  /*33790*/  STL.64 [R1+0x6248], R20 ;  /* 0x0062481401007387 */ /* 0x0001e60000100a00 */
[----:B0-----:R-:W2:Y:S04]  /*337a0*/  LDL.64 R20, [R1+0x80] ;  /* 0x0000800001147983 */ /* 0x001ea80000100a00 */
[----:B--2---:R4:W-:Y:S02]  /*337b0*/  STL.64 [R1+0x6390], R20 ;  /* 0x0063901401007387 */ /* 0x0049e40000100a00 */
[----:B----4-:R-:W-:-:S02]  /*337c0*/  IMAD.MOV.U32 R20, RZ, RZ, R19 ;  /* 0x000000ffff147224 */ /* 0x010fc400078e0013 */
[----:B------:R-:W-:-:S05]  /*337d0*/  IMAD.MOV.U32 R21, RZ, RZ, R18 ;  /* 0x000000ffff157224 */ /* 0x000fca00078e0012 */
[----:B------:R0:W-:Y:S04]  /*337e0*/  STL.64 [R1+0x63a8], R20 ;  /* 0x0063a81401007387 */ /* 0x0001e80000100a00 */
[----:B0-----:R-:W2:Y:S01]  /*337f0*/  LDL.LU.64 R20, [R1+0x600] ;  /* 0x0006000001147983 */ /* 0x001ea20000300a00 */
[----:B------:R-:W2:Y:S02]  /*33800*/  LDL.LU.64 R22, [R1+0x608] ;  /* 0x0006080001167983 */ /* 0x000ea40000300a00 */
[----:B------:R-:W-:Y:S02]  /*33810*/  IMAD.MOV.U32 R16, RZ, RZ, R29 ;  /* 0x000000ffff107224 */ /* 0x000fe400078e001d */
[----:B------:R-:W-:Y:S01]  /*33820*/  IMAD.MOV.U32 R17, RZ, RZ, R28 ;  /* 0x000000ffff117224 */ /* 0x000fe200078e001c */
[C---:B------:R-:W-:Y:S08]  /*33830*/  HMMA.16816.F32 R8, R24.reuse, R12, R8 ;  /* 0x0000000c1808723c */ /* 0x040ff00000001808 */
[----:B--2---:R-:W-:Y:S07]  /*33840*/  HMMA.16816.F32 R16, R24, R16, R20 ;  /* 0x000000101810723c */ /* 0x004fee0000001814 */
[----:B------:R-:W-:-:S02]  /*33850*/  IMAD.MOV.U32 R20, RZ, RZ, R3 ;  /* 0x000000ffff147224 */ /* 0x000fc400078e0003 */
[----:B------:R-:W-:Y:S11]  /*33860*/  IMAD.MOV.U32 R21, RZ, RZ, R2 ;  /* 0x000000ffff157224 */ /* 0x000ff600078e0002 */
[----:B------:R-:W-:Y:S03]  /*33870*/  @!UPT UIADD3 URZ, URZ, URZ, URZ ;  /* 0x0000003f3f3ff290 */ /* 0x000fe6000fffe03f */
[----:B------:R-:W-:Y:S01]  /*33880*/  STL.64 [R1+0x1d0], R16 ;  /* 0x0001d01001007387 */ /* 0x000fe20000100a00 */
[----:B------:R-:W-:Y:S02]  /*33890*/  STL.64 [R1+0x1d8], R18 ;  /* 0x0001d81201007387 */ /* 0x000fe40000100a00 */
[----:B------:R0:W-:Y:S02]  /*338a0*/  STL.64 [R1+0x63c0], R20 ;  /* 0x0063c01401007387 */ /* 0x0001e40000100a00 */
[----:B------:R-:W-:Y:S01]  /*338b0*/  STL.64 [R1+0x1c0], R8 ;  /* 0x0001c00801007387 */ /* 0x000fe20000100a00 */
[----:B------:R-:W-:Y:S04]  /*338c0*/  STL.64 [R1+0x1c8], R10 ;  /* 0x0001c80a01007387 */ /* 0x000fe80000100a00 */
[----:B0-----:R-:W2:Y:S01]  /*338d0*/  LDL.LU.64 R20, [R1+0x5e0] ;  /* 0x0005e00001147983 */ /* 0x001ea20000300a00 */
[----:B------:R-:W2:Y:S02]  /*338e0*/  LDL.LU.64 R22, [R1+0x5e8] ;  /* 0x0005e80001167983 */ /* 0x000ea40000300a00 */
[----:B------:R-:W4:Y:S02]  /*338f0*/  LDL.LU.64 R16, [R1+0x480] ;  /* 0x0004800001107983 */ /* 0x000f240000300a00 */
[----:B------:R-:W2:Y:S02]  /*33900*/  LDL.LU.64 R18, [R1+0x488] ;  /* 0x0004880001127983 */ /* 0x000ea40000300a00 */
[----:B--2---:R-:W-:Y:S01]  /*33910*/  STL.64 [R1+0x63a0], R18 ;  /* 0x0063a01201007387 */ /* 0x004fe20000100a00 */
[----:B----4-:R0:W-:Y:S03]  /*33920*/  STL.64 [R1+0x6398], R16 ;  /* 0x0063981001007387 */ /* 0x0101e60000100a00 */
[----:B0-----:R-:W2:Y:S01]  /*33930*/  LDL.LU.64 R16, [R1+0x490] ;  /* 0x0004900001107983 */ /* 0x001ea20000300a00 */
[----:B------:R-:W4:Y:S02]  /*33940*/  LDL.LU.64 R18, [R1+0x498] ;  /* 0x0004980001127983 */ /* 0x000f240000300a00 */
[----:B------:R-:W-:-:S02]  /*33950*/  IMAD.MOV.U32 R3, RZ, RZ, R12 ;  /* 0x000000ffff037224 */ /* 0x000fc400078e000c */
[----:B------:R-:W-:Y:S01]  /*33960*/  IMAD.MOV.U32 R2, RZ, RZ, R13 ;  /* 0x000000ffff027224 */ /* 0x000fe200078e000d */
[----:B----4-:R-:W-:Y:S01]  /*33970*/  STL.64 [R1+0x63b8], R18 ;  /* 0x0063b81201007387 */ /* 0x010fe20000100a00 */
[----:B--2---:R0:W-:Y:S03]  /*33980*/  STL.64 [R1+0x63b0], R16 ;  /* 0x0063b01001007387 */ /* 0x0041e60000100a00 */
[----:B0-----:R-:W2:Y:S01]  /*33990*/  LDL.LU.64 R16, [R1+0x4a0] ;  /* 0x0004a00001107983 */ /* 0x001ea20000300a00 */
[----:B------:R-:W2:Y:S02]  /*339a0*/  LDL.LU.64 R18, [R1+0x4a8] ;  /* 0x0004a80001127983 */ /* 0x000ea40000300a00 */
[----:B------:R-:W4:Y:S02]  /*339b0*/  LDL.LU.64 R12, [R1+0x240] ;  /* 0x00024000010c7983 */ /* 0x000f240000300a00 */
[----:B------:R-:W2:Y:S02]  /*339c0*/  LDL.LU.64 R14, [R1+0x248] ;  /* 0x00024800010e7983 */ /* 0x000ea40000300a00 */
[----:B--2---:R-:W-:Y:S01]  /*339d0*/  STL.64 [R1+0x6350], R14 ;  /* 0x0063500e01007387 */ /* 0x004fe20000100a00 */
[----:B----4-:R0:W-:Y:S03]  /*339e0*/  STL.64 [R1+0x6348], R12 ;  /* 0x0063480c01007387 */ /* 0x0101e60000100a00 */
[----:B0-----:R-:W2:Y:S01]  /*339f0*/  LDL.LU.64 R12, [R1+0x2c0] ;  /* 0x0002c000010c7983 */ /* 0x001ea20000300a00 */
[----:B------:R-:W4:Y:S03]  /*33a00*/  LDL.LU.64 R14, [R1+0x2c8] ;  /* 0x0002c800010e7983 */ /* 0x000f260000300a00 */
[----:B----4-:R-:W-:Y:S01]  /*33a10*/  STL.64 [R1+0x6368], R14 ;  /* 0x0063680e01007387 */ /* 0x010fe20000100a00 */
[----:B--2---:R0:W-:Y:S03]  /*33a20*/  STL.64 [R1+0x6360], R12 ;  /* 0x0063600c01007387 */ /* 0x0041e60000100a00 */
[----:B0-----:R-:W2:Y:S01]  /*33a30*/  LDL.LU.64 R12, [R1+0x460] ;  /* 0x00046000010c7983 */ /* 0x001ea20000300a00 */
[----:B------:R-:W4:Y:S02]  /*33a40*/  LDL.LU.64 R14, [R1+0x468] ;  /* 0x00046800010e7983 */ /* 0x000f240000300a00 */
[----:B------:R-:W-:-:S02]  /*33a50*/  IMAD.MOV.U32 R8, RZ, RZ, R7 ;  /* 0x000000ffff087224 */ /* 0x000fc400078e0007 */
[----:B---3--:R-:W-:Y:S01]  /*33a60*/  IMAD.MOV.U32 R9, RZ, RZ, R6 ;  /* 0x000000ffff097224 */ /* 0x008fe200078e0006 */
[----:B----4-:R-:W-:Y:S01]  /*33a70*/  STL.64 [R1+0x6380], R14 ;  /* 0x0063800e01007387 */ /* 0x010fe20000100a00 */
[----:B--2---:R0:W-:Y:S03]  /*33a80*/  STL.64 [R1+0x6378], R12 ;  /* 0x0063780c01007387 */ /* 0x0041e60000100a00 */
[----:B0-----:R-:W2:Y:S01]  /*33a90*/  LDL.LU.64 R12, [R1+0x470] ;  /* 0x00047000010c7983 */ /* 0x001ea20000300a00 */
[----:B------:R-:W2:Y:S02]  /*33aa0*/  LDL.LU.64 R14, [R1+0x478] ;  /* 0x00047800010e7983 */ /* 0x000ea40000300a00 */
[----:B------:R-:W3:Y:S02]  /*33ab0*/  LDL.LU.64 R4, [R1+0xd60] ;  /* 0x000d600001047983 */ /* 0x000ee40000300a00 */
[----:B------:R-:W4:Y:S01]  /*33ac0*/  LDL.LU.64 R6, [R1+0xd68] ;  /* 0x000d680001067983 */ /* 0x000f220000300a00 */
[C---:B------:R-:W-:Y:S01]  /*33ad0*/  HMMA.16816.F32 R8, R24.reuse, R8, R20 ;  /* 0x000000081808723c */ /* 0x040fe20000001814 */
[----:B----4-:R-:W-:Y:S01]  /*33ae0*/  STL.64 [R1+0x6320], R6 ;  /* 0x0063200601007387 */ /* 0x010fe20000100a00 */
[----:B---3--:R0:W-:Y:S03]  /*33af0*/  STL.64 [R1+0x6318], R4 ;  /* 0x0063180401007387 */ /* 0x0081e60000100a00 */
[----:B0-----:R-:W3:Y:S01]  /*33b00*/  LDL.LU.64 R4, [R1+0xd70] ;  /* 0x000d700001047983 */ /* 0x001ee20000300a00 */
[----:B------:R-:W3:Y:S02]  /*33b10*/  LDL.LU.64 R6, [R1+0xd78] ;  /* 0x000d780001067983 */ /* 0x000ee40000300a00 */
[----:B------:R-:W4:Y:S11]  /*33b20*/  LDL.LU.64 R20, [R1+0x63c0] ;  /* 0x0063c00001147983 */ /* 0x000f360000300a00 */
[----:B------:R-:W-:Y:S04]  /*33b30*/  @!UPT UIADD3 URZ, URZ, URZ, URZ ;  /* 0x0000003f3f3ff290 */ /* 0x000fe8000fffe03f */
[----:B------:R0:W-:Y:S01]  /*33b40*/  STL.64 [R1+0x1b0], R8 ;  /* 0x0001b00801007387 */ /* 0x0001e20000100a00 */
[----:B------:R1:W-:Y:S04]  /*33b50*/  STL.64 [R1+0x1b8], R10 ;  /* 0x0001b80a01007387 */ /* 0x0003e80000100a00 */
[----:B0-----:R-:W2:Y:S01]  /*33b60*/  LDL.LU.64 R8, [R1+0xd50] ;  /* 0x000d500001087983 */ /* 0x001ea20000300a00 */
[----:B-1----:R-:W2:Y:S01]  /*33b70*/  LDL.LU.64 R10, [R1+0xd58] ;  /* 0x000d5800010a7983 */ /* 0x002ea20000300a00 */
[C---:B----4-:R-:W-:Y:S02]  /*33b80*/  HMMA.16816.F32 R20, R24.reuse, R20, R16 ;  /* 0x000000141814723c */ /* 0x050fe40000001810 */
[----:B------:R-:W4:Y:S01]  /*33b90*/  LDL.LU.64 R18, [R1+0x63b8] ;  /* 0x0063b80001127983 */ /* 0x000f220000300a00 */
[----:B------:R-:W4:Y:S11]  /*33ba0*/  LDL.LU.64 R16, [R1+0x63b0] ;  /* 0x0063b00001107983 */ /* 0x000f360000300a00 */
[----:B------:R-:W-:Y:S09]  /*33bb0*/  @!UPT UIADD3 URZ, URZ, URZ, URZ ;  /* 0x0000003f3f3ff290 */ /* 0x000ff2000fffe03f */
[----:B------:R0:W-:Y:S01]  /*33bc0*/  STL.64 [R1+0x1a0], R20 ;  /* 0x0001a01401007387 */ /* 0x0001e20000100a00 */
[----:B------:R4:W-:Y:S03]  /*33bd0*/  STL.64 [R1+0x1a8], R22 ;  /* 0x0001a81601007387 */ /* 0x0009e60000100a00 */
[----:B0-----:R-:W4:Y:S02]  /*33be0*/  LDL.LU.64 R20, [R1+0x63a8] ;  /* 0x0063a80001147983 */ /* 0x001f240000300a00 */
[C---:B----4-:R-:W-:Y:S02]  /*33bf0*/  HMMA.16816.F32 R20, R24.reuse, R20, R16 ;  /* 0x000000141814723c */ /* 0x050fe40000001810 */
[----:B------:R-:W4:Y:S01]  /*33c00*/  LDL.LU.64 R18, [R1+0x63a0] ;  /* 0x0063a00001127983 */ /* 0x000f220000300a00 */
[----:B------:R-:W4:Y:S11]  /*33c10*/  LDL.LU.64 R16, [R1+0x6398] ;  /* 0x0063980001107983 */ /* 0x000f360000300a00 */
[----:B------:R-:W-:Y:S09]  /*33c20*/  @!UPT UIADD3 URZ, URZ, URZ, URZ ;  /* 0x0000003f3f3ff290 */ /* 0x000ff2000fffe03f */
[----:B------:R0:W-:Y:S01]  /*33c30*/  STL.64 [R1+0x190], R20 ;  /* 0x0001901401007387 */ /* 0x0001e20000100a00 */
[----:B------:R-:W-:Y:S03]  /*33c40*/  STL.64 [R1+0x198], R22 ;  /* 0x0001981601007387 */ /* 0x000fe60000100a00 */
[----:B0-----:R-:W4:Y:S02]  /*33c50*/  LDL.LU.64 R20, [R1+0x6390] ;  /* 0x0063900001147983 */ /* 0x001f240000300a00 */
[C---:B----4-:R-:W-:Y:S11]  /*33c60*/  HMMA.16816.F32 R16, R24.reuse, R20, R16 ;  /* 0x000000141810723c */ /* 0x050ff60000001810 */
[----:B------:R-:W-:Y:S11]  /*33c70*/  @!UPT UIADD3 URZ, URZ, URZ, URZ ;  /* 0x0000003f3f3ff290 */ /* 0x000ff6000fffe03f */
[----:B------:R-:W-:Y:S01]  /*33c80*/  @!UPT UIADD3 URZ, URZ, URZ, URZ ;  /* 0x0000003f3f3ff290 */ /* 0x000fe2000fffe03f */
[----:B------:R0:W-:Y:S01]  /*33c90*/  STL.64 [R1+0x180], R16 ;  /* 0x0001801001007387 */ /* 0x0001e20000100a00 */
[----:B------:R2:W-:Y:S03]  /*33ca0*/  STL.64 [R1+0x188], R18 ;  /* 0x0001881201007387 */ /* 0x0005e60000100a00 */
[----:B0-----:R-:W2:Y:S01]  /*33cb0*/  LDL.LU.64 R16, [R1+0x6388] ;  /* 0x0063880001107983 */ /* 0x001ea20000300a00 */
[----:B------:R-:W-:Y:S01]  /*33cc0*/  STL [R1+0x6298], R21 ;  /* 0x0062981501007387 */ /* 0x000fe20000100800 */
[C---:B--2---:R-:W-:Y:S02]  /*33cd0*/  HMMA.16816.F32 R16, R24.reuse, R16, R12 ;  /* 0x000000101810723c */ /* 0x044fe4000000180c */
[----:B------:R-:W2:Y:S01]  /*33ce0*/  LDL.LU.64 R14, [R1+0x6380] ;  /* 0x00638000010e7983 */ /* 0x000ea20000300a00 */
[----:B------:R-:W2:Y:S11]  /*33cf0*/  LDL.LU.64 R12, [R1+0x6378] ;  /* 0x00637800010c7983 */ /* 0x000eb60000300a00 */
[----:B------:R-:W-:Y:S09]  /*33d00*/  @!UPT UIADD3 URZ, URZ, URZ, URZ ;  /* 0x0000003f3f3ff290 */ /* 0x000ff2000fffe03f */
[----:B------:R0:W-:Y:S01]  /*33d10*/  STL.64 [R1+0x170], R16 ;  /* 0x0001701001007387 */ /* 0x0001e20000100a00 */
[----:B------:R-:W-:Y:S03]  /*33d20*/  STL.64 [R1+0x178], R18 ;  /* 0x0001781201007387 */ /* 0x000fe60000100a00 */
[----:B0-----:R-:W2:Y:S02]  /*33d30*/  LDL.LU.64 R16, [R1+0x6370] ;  /* 0x0063700001107983 */ /* 0x001ea40000300a00 */
[C---:B--2---:R-:W-:Y:S01]  /*33d40*/  HMMA.16816.F32 R12, R24.reuse, R16, R12 ;  /* 0x00000010180c723c */ /* 0x044fe2000000180c */
[----:B------:R-:W-:Y:S02]  /*33d50*/  IMAD.MOV.U32 R23, RZ, RZ, R16 ;  /* 0x000000ffff177224 */ /* 0x000fe400078e0010 */
        /* <DEDUP_REMOVED lines=14> */
[----:B--2---:R-:W-:Y:S02]  /*33e40*/  HMMA.16816.F32 R24, R24, R16, R12 ;  /* 0x000000101818723c */ /* 0x004fe4000000180c */
[----:B------:R-:W3:Y:S01]  /*33e50*/  LDL.LU.64 R12, [R1+0x6338] ;  /* 0x00633800010c7983 */ /* 0x000ee20000300a00 */
[----:B-1----:R-:W3:Y:S02]  /*33e60*/  LDL.LU.64 R18, [R1+0x6330] ;  /* 0x0063300001127983 */ /* 0x002ee40000300a00 */
[----:B------:R-:W3:Y:S11]  /*33e70*/  LDL.LU.64 R16, [R1+0x6328] ;  /* 0x0063280001107983 */ /* 0x000ef60000300a00 */
[----:B------:R-:W-:Y:S07]  /*33e80*/  @!UPT UIADD3 URZ, URZ, URZ, URZ ;  /* 0x0000003f3f3ff290 */ /* 0x000fee000fffe03f */
[----:B------:R0:W-:Y:S01]  /*33e90*/  STL.64 [R1+0x150], R24 ;  /* 0x0001501801007387 */ /* 0x0001e20000100a00 */
[----:B------:R1:W-:Y:S03]  /*33ea0*/  STL.64 [R1+0x158], R26 ;  /* 0x0001581a01007387 */ /* 0x0003e60000100a00 */
[----:B0-----:R-:W2:Y:S01]  /*33eb0*/  LDL.LU.64 R24, [R1+0xd40] ;  /* 0x000d400001187983 */ /* 0x001ea20000300a00 */
[----:B-1----:R-:W2:Y:S01]  /*33ec0*/  LDL.LU.64 R26, [R1+0xd48] ;  /* 0x000d4800011a7983 */ /* 0x002ea20000300a00 */
[C---:B---3--:R-:W-:Y:S02]  /*33ed0*/  HMMA.16816.F32 R12, R16.reuse, R12, R4 ;  /* 0x0000000c100c723c */ /* 0x048fe40000001804 */
[----:B------:R-:W3:Y:S01]  /*33ee0*/  LDL.LU.64 R6, [R1+0x6320] ;  /* 0x0063200001067983 */ /* 0x000ee20000300a00 */
[----:B------:R-:W3:Y:S11]  /*33ef0*/  LDL.LU.64 R4, [R1+0x6318] ;  /* 0x0063180001047983 */ /* 0x000ef60000300a00 */
[----:B------:R-:W-:Y:S09]  /*33f00*/  @!UPT UIADD3 URZ, URZ, URZ, URZ ;  /* 0x0000003f3f3ff290 */ /* 0x000ff2000fffe03f */
[----:B------:R0:W-:Y:S01]  /*33f10*/  STL.64 [R1+0x4a0], R12 ;  /* 0x0004a00c01007387 */ /* 0x0001e20000100a00 */
[----:B------:R-:W-:Y:S03]  /*33f20*/  STL.64 [R1+0x4a8], R14 ;  /* 0x0004a80e01007387 */ /* 0x000fe60000100a00 */
[----:B0-----:R-:W3:Y:S02]  /*33f30*/  LDL.LU.64 R12, [R1+0x6310] ;  /* 0x00631000010c7983 */ /* 0x001ee40000300a00 */
[C---:B---3--:R-:W-:Y:S01]  /*33f40*/  HMMA.16816.F32 R4, R16.reuse, R12, R4 ;  /* 0x0000000c1004723c */ /* 0x048fe20000001804 */
[----:B------:R-:W-:Y:S11]  /*33f50*/  IMAD.MOV.U32 R28, RZ, RZ, R12 ;  /* 0x000000ffff1c7224 */ /* 0x000ff600078e000c */
[----:B------:R-:W-:Y:S11]  /*33f60*/  @!UPT UIADD3 URZ, URZ, URZ, URZ ;  /* 0x0000003f3f3ff290 */ /* 0x000ff6000fffe03f */
[----:B------:R0:W-:Y:S01]  /*33f70*/  STL.64 [R1+0x490], R4 ;  /* 0x0004900401007387 */ /* 0x0001e20000100a00 */
[----:B------:R1:W-:Y:S03]  /*33f80*/  STL.64 [R1+0x498], R6 ;  /* 0x0004980601007387 */ /* 0x0003e60000100a00 */
[----:B0-----:R-:W3:Y:S01]  /*33f90*/  LDL.LU.64 R4, [R1+0x6308] ;  /* 0x0063080001047983 */ /* 0x001ee20000300a00 */
[----:B-1----:R-:W-:Y:S02]  /*33fa0*/  IMAD.MOV.U32 R7, RZ, RZ, R13 ;  /* 0x000000ffff077224 */ /* 0x002fe400078e000d */
[----:B------:R-:W4:Y:S02]  /*33fb0*/  LDL.LU.64 R12, [R1+0x6300] ;  /* 0x00630000010c7983 */ /* 0x000f240000300a00 */
[----:B----4-:R-:W-:Y:S01]  /*33fc0*/  HMMA.16816.F32 R8, R16, R12, R8 ;  /* 0x0000000c1008723c */ /* 0x010fe20000001808 */
[----:B------:R-:W-:-:S02]  /*33fd0*/  IMAD.MOV.U32 R21, RZ, RZ, R12 ;  /* 0x000000ffff157224 */ /* 0x000fc400078e000c */
[----:B------:R-:W-:Y:S11]  /*33fe0*/  IMAD.MOV.U32 R29, RZ, RZ, R13 ;  /* 0x000000ffff1d7224 */ /* 0x000ff600078e000d */
[----:B------:R-:W-:Y:S09]  /*33ff0*/  @!UPT UIADD3 URZ, URZ, URZ, URZ ;  /* 0x0000003f3f3ff290 */ /* 0x000ff2000fffe03f */
[----:B------:R-:W-:Y:S01]  /*34000*/  STL.64 [R1+0x480], R8 ;  /* 0x0004800801007387 */ /* 0x000fe20000100a00 */
[----:B------:R0:W-:Y:S03]  /*34010*/  STL.64 [R1+0x488], R10 ;  /* 0x0004880a01007387 */ /* 0x0001e60000100a00 */
[----:B0-----:R-:W4:Y:S01]  /*34020*/  LDL.LU.64 R10, [R1+0x62f8] ;  /* 0x0062f800010a7983 */ /* 0x001f220000300a00 */
[----:B------:R-:W2:Y:S02]  /*34030*/  LDL.LU.64 R8, [R1+0x62f0] ;  /* 0x0062f00001087983 */ /* 0x000ea40000300a00 */
[----:B------:R-:W2:Y:S02]  /*34040*/  LDL.LU.64 R14, [R1+0x62e8] ;  /* 0x0062e800010e7983 */ /* 0x000ea40000300a00 */
[----:B------:R-:W2:Y:S01]  /*34050*/  LDL.LU.64 R12, [R1+0x62e0] ;  /* 0x0062e000010c7983 */ /* 0x000ea20000300a00 */
[----:B------:R-:W-:Y:S01]  /*34060*/  STL.64 [R1+0x62a8], R22 ;  /* 0x0062a81601007387 */ /* 0x000fe20000100a00 */
[----:B------:R0:W-:Y:S03]  /*34070*/  STL.64 [R1+0x62a0], R20 ;  /* 0x0062a01401007387 */ /* 0x0001e60000100a00 */
[----:B0-----:R-:W3:Y:S01]  /*34080*/  LDL.LU.64 R20, [R1+0xb90] ;  /* 0x000b900001147983 */ /* 0x001ee20000300a00 */
[----:B------:R-:W3:Y:S01]  /*34090*/  LDL.LU.64 R22, [R1+0xb98] ;  /* 0x000b980001167983 */ /* 0x000ee20000300a00 */
[C---:B--2---:R-:W-:Y:S02]  /*340a0*/  HMMA.16816.F32 R24, R16.reuse, R12, R24 ;  /* 0x0000000c1018723c */ /* 0x044fe40000001818 */
[----:B------:R-:W-:Y:S01]  /*340b0*/  STL.64 [R1+0x6210], R14 ;  /* 0x0062100e01007387 */ /* 0x000fe20000100a00 */
[----:B------:R0:W-:Y:S11]  /*340c0*/  STL.64 [R1+0x6208], R12 ;  /* 0x0062080c01007387 */ /* 0x0001f60000100a00 */
[----:B------:R-:W-:Y:S09]  /*340d0*/  @!UPT UIADD3 URZ, URZ, URZ, URZ ;  /* 0x0000003f3f3ff290 */ /* 0x000ff2000fffe03f */
[----:B------:R1:W-:Y:S01]  /*340e0*/  STL.64 [R1+0x470], R24 ;  /* 0x0004701801007387 */ /* 0x0003e20000100a00 */
[----:B------:R2:W-:Y:S02]  /*340f0*/  STL.64 [R1+0x478], R26 ;  /* 0x0004781a01007387 */ /* 0x0005e40000100a00 */
[----:B0-----:R-:W2:Y:S01]  /*34100*/  LDL.64 R12, [R1+0xb0] ;  /* 0x0000b000010c7983 */ /* 0x001ea20000100a00 */
[----:B---3--:R-:W-:Y:S01]  /*34110*/  HMMA.16816.F32 R20, R16, R8, R20 ;  /* 0x000000081014723c */ /* 0x008fe20000001814 */
[----:B--2---:R0:W-:Y:S01]  /*34120*/  STL.64 [R1+0x62b0], R12 ;  /* 0x0062b00c01007387 */ /* 0x0041e20000100a00 */
[----:B-1----:R-:W2:Y:S02]  /*34130*/  LDL.LU.64 R24, [R1+0xb50] ;  /* 0x000b500001187983 */ /* 0x002ea40000300a00 */
[----:B------:R-:W2:Y:S02]  /*34140*/  LDL.LU.64 R26, [R1+0xb58] ;  /* 0x000b5800011a7983 */ /* 0x000ea40000300a00 */
[----:B0-----:R-:W-:-:S02]  /*34150*/  IMAD.MOV.U32 R12, RZ, RZ, R3 ;  /* 0x000000ffff0c7224 */ /* 0x001fc400078e0003 */
[----:B------:R-:W-:-:S05]  /*34160*/  IMAD.MOV.U32 R13, RZ, RZ, R2 ;  /* 0x000000ffff0d7224 */ /* 0x000fca00078e0002 */
[----:B------:R0:W-:Y:S04]  /*34170*/  STL.64 [R1+0x62c8], R12 ;  /* 0x0062c80c01007387 */ /* 0x0001e80000100a00 */
[----:B0-----:R-:W3:Y:S06]  /*34180*/  LDL.64 R12, [R1+0x30] ;  /* 0x00003000010c7983 */ /* 0x001eec0000100a00 */
[----:B------:R0:W-:Y:S02]  /*34190*/  STL.64 [R1+0x460], R20 ;  /* 0x0004601401007387 */ /* 0x0001e40000100a00 */
[----:B------:R1:W-:Y:S01]  /*341a0*/  STL.64 [R1+0x468], R22 ;  /* 0x0004681601007387 */ /* 0x0003e20000100a00 */
[----:B0-----:R-:W2:Y:S01]  /*341b0*/  LDL.LU.64 R20, [R1+0xa10] ;  /* 0x000a100001147983 */ /* 0x001ea20000300a00 */
[----:B-1----:R-:W2:Y:S03]  /*341c0*/  LDL.LU.64 R22, [R1+0xa18] ;  /* 0x000a180001167983 */ /* 0x002ea60000300a00 */
[----:B--2---:R-:W-:Y:S01]  /*341d0*/  STL.64 [R1+0x62c0], R22 ;  /* 0x0062c01601007387 */ /* 0x004fe20000100a00 */
[----:B------:R0:W-:Y:S03]  /*341e0*/  STL.64 [R1+0x62b8], R20 ;  /* 0x0062b81401007387 */ /* 0x0001e60000100a00 */
[----:B0-----:R-:W2:Y:S01]  /*341f0*/  LDL.LU.64 R20, [R1+0xb70] ;  /* 0x000b700001147983 */ /* 0x001ea20000300a00 */
[----:B------:R-:W2:Y:S01]  /*34200*/  LDL.LU.64 R22, [R1+0xb78] ;  /* 0x000b780001167983 */ /* 0x000ea20000300a00 */
[----:B------:R-:W-:Y:S02]  /*34210*/  HMMA.16816.F32 R24, R16, R4, R24 ;  /* 0x000000041018723c */ /* 0x000fe40000001818 */
[----:B--2---:R-:W-:Y:S01]  /*34220*/  STL.64 [R1+0x62d8], R22 ;  /* 0x0062d81601007387 */ /* 0x004fe20000100a00 */
[----:B------:R0:W-:Y:S03]  /*34230*/  STL.64 [R1+0x62d0], R20 ;  /* 0x0062d01401007387 */ /* 0x0001e60000100a00 */
[----:B0-----:R-:W2:Y:S01]  /*34240*/  LDL.LU.64 R20, [R1+0xb80] ;  /* 0x000b800001147983 */ /* 0x001ea20000300a00 */
[----:B------:R-:W2:Y:S02]  /*34250*/  LDL.LU.64 R22, [R1+0xb88] ;  /* 0x000b880001167983 */ /* 0x000ea40000300a00 */
[----:B----4-:R-:W-:Y:S02]  /*34260*/  STL.64 [R1+0x6200], R10 ;  /* 0x0062000a01007387 */ /* 0x010fe40000100a00 */
[----:B------:R0:W-:Y:S02]  /*34270*/  STL.64 [R1+0x61f8], R8 ;  /* 0x0061f80801007387 */ /* 0x0001e40000100a00 */
[----:B0-----:R-:W4:Y:S01]  /*34280*/  LDL.64 R8, [R1+0xa0] ;  /* 0x0000a00001087983 */ /* 0x001f220000100a00 */
[----:B------:R-:W-:Y:S02]  /*34290*/  STL [R1+0x61f0], R4 ;  /* 0x0061f00401007387 */ /* 0x000fe40000100800 */
[----:B------:R-:W-:Y:S07]  /*342a0*/  STL [R1+0x61ec], R5 ;  /* 0x0061ec0501007387 */ /* 0x000fee0000100800 */
[----:B------:R-:W-:Y:S01]  /*342b0*/  STL.64 [R1+0x450], R24 ;  /* 0x0004501801007387 */ /* 0x000fe20000100a00 */
[----:B------:R-:W-:Y:S02]  /*342c0*/  STL.64 [R1+0x458], R26 ;  /* 0x0004581a01007387 */ /* 0x000fe40000100a00 */
[----:B------:R0:W1:Y:S04]  /*342d0*/  LDSM.16.MT88.4 R24, [R0+0x20100] ;  /* 0x020100000018783b */ /* 0x0000680000004200 */
[----:B---3--:R-:W-:-:S02]  /*342e0*/  IMAD.MOV.U32 R2, RZ, RZ, R12 ;  /* 0x000000ffff027224 */ /* 0x008fc400078e000c */
[----:B0-----:R-:W-:Y:S01]  /*342f0*/  IMAD.MOV.U32 R0, RZ, RZ, R13 ;  /* 0x000000ffff007224 */ /* 0x001fe200078e000d */
[----:B-1----:R-:W-:Y:S01]  /*34300*/  STL.64 [R1+0x6108], R26 ;  /* 0x0061081a01007387 */ /* 0x002fe20000100a00 */
[----:B------:R0:W-:Y:S03]  /*34310*/  STL.64 [R1+0x6100], R24 ;  /* 0x0061001801007387 */ /* 0x0001e60000100a00 */
[----:B0-----:R-:W3:Y:S01]  /*34320*/  LDL.LU.64 R24, [R1+0x40] ;  /* 0x0000400001187983 */ /* 0x001ee20000300a00 */
[C---:B--2---:R-:W-:Y:S11]  /*34330*/  HMMA.16816.F32 R20, R16.reuse, R12, R20 ;  /* 0x0000000c1014723c */ /* 0x044ff60000001814 */
[----:B------:R-:W-:Y:S11]  /*34340*/  @!UPT UIADD3 URZ, URZ, URZ, URZ ;  /* 0x0000003f3f3ff290 */ /* 0x000ff6000fffe03f */
[----:B------:R-:W-:Y:S01]  /*34350*/  @!UPT UIADD3 URZ, URZ, URZ, URZ ;  /* 0x0000003f3f3ff290 */ /* 0x000fe2000fffe03f */
[----:B------:R-:W-:Y:S01]  /*34360*/  STL.64 [R1+0x440], R20 ;  /* 0x0004401401007387 */ /* 0x000fe20000100a00 */
[----:B------:R0:W-:Y:S03]  /*34370*/  STL.64 [R1+0x448], R22 ;  /* 0x0004481601007387 */ /* 0x0001e60000100a00 */
[----:B0-----:R-:W2:Y:S01]  /*34380*/  LDL.LU.64 R22, [R1+0x62d8] ;  /* 0x0062d80001167983 */ /* 0x001ea20000300a00 */
[----:B------:R-:W2:Y:S02]  /*34390*/  LDL.LU.64 R20, [R1+0x62d0] ;  /* 0x0062d00001147983 */ /* 0x000ea40000300a00 */
[----:B------:R-:W2:Y:S02]  /*343a0*/  LDL.LU.64 R12, [R1+0x62c8] ;  /* 0x0062c800010c7983 */ /* 0x000ea40000300a00 */
[----:B------:R-:W-:Y:S01]  /*343b0*/  STL [R1+0x61d8], R0 ;  /* 0x0061d80001007387 */ /* 0x000fe20000100800 */
[----:B------:R-:W-:Y:S01]  /*343c0*/  STL [R1+0x61d4], R2 ;  /* 0x0061d40201007387 */ /* 0x000fe20000100800 */
[C---:B--2---:R-:W-:Y:S03]  /*343d0*/  HMMA.16816.F32 R12, R16.reuse, R12, R20 ;  /* 0x0000000c100c723c */ /* 0x044fe60000001814 */
[----:B------:R-:W2:Y:S01]  /*343e0*/  LDL.LU.64 R22, [R1+0x62c0] ;  /* 0x0062c00001167983 */ /* 0x000ea20000300a00 */
[----:B------:R-:W2:Y:S11]  /*343f0*/  LDL.LU.64 R20, [R1+0x62b8] ;  /* 0x0062b80001147983 */ /* 0x000eb60000300a00 */
[----:B------:R-:W-:Y:S08]  /*34400*/  @!UPT UIADD3 URZ, URZ, URZ, URZ ;  /* 0x0000003f3f3ff290 */ /* 0x000ff0000fffe03f */
[----:B------:R0:W-:Y:S01]  /*34410*/  STL.64 [R1+0x7d0], R12 ;  /* 0x0007d00c01007387 */ /* 0x0001e20000100a00 */
[----:B------:R-:W-:Y:S03]  /*34420*/  STL.64 [R1+0x7d8], R14 ;  /* 0x0007d80e01007387 */ /* 0x000fe60000100a00 */
[----:B0-----:R-:W2:Y:S02]  /*34430*/  LDL.LU.64 R12, [R1+0x62b0] ;  /* 0x0062b000010c7983 */ /* 0x001ea40000300a00 */
[----:B--2---:R-:W-:Y:S11]  /*34440*/  HMMA.16816.F32 R20, R16, R12, R20 ;  /* 0x0000000c1014723c */ /* 0x004ff60000001814 */
[----:B------:R-:W-:Y:S11]  /*34450*/  @!UPT UIADD3 URZ, URZ, URZ, URZ ;  /* 0x0000003f3f3ff290 */ /* 0x000ff6000fffe03f */
[----:B------:R-:W-:Y:S01]  /*34460*/  @!UPT UIADD3 URZ, URZ, URZ, URZ ;  /* 0x0000003f3f3ff290 */ /* 0x000fe2000fffe03f */
[----:B------:R-:W-:Y:S01]  /*34470*/  STL.64 [R1+0x7c0], R20 ;  /* 0x0007c01401007387 */ /* 0x000fe20000100a00 */
[----:B------:R0:W-:Y:S03]  /*34480*/  STL.64 [R1+0x7c8], R22 ;  /* 0x0007c81601007387 */ /* 0x0001e60000100a00 */
[----:B0-----:R-:W2:Y:S01]  /*34490*/  LDL.LU.64 R22, [R1+0x62a8] ;  /* 0x0062a80001167983 */ /* 0x001ea20000300a00 */
[----:B------:R-:W2:Y:S02]  /*344a0*/  LDL.LU.64 R20, [R1+0x62a0] ;  /* 0x0062a00001147983 */ /* 0x000ea40000300a00 */
[----:B------:R-:W-:Y:S02]  /*344b0*/  IMAD.MOV.U32 R6, RZ, RZ, R12 ;  /* 0x000000ffff067224 */ /* 0x000fe400078e000c */
[----:B------:R-:W-:Y:S02]  /*344c0*/  IMAD.MOV.U32 R3, RZ, RZ, R13 ;  /* 0x000000ffff037224 */ /* 0x000fe400078e000d */
[----:B------:R-:W-:-:S02]  /*344d0*/  IMAD.MOV.U32 R13, RZ, RZ, R29 ;  /* 0x000000ffff0d7224 */ /* 0x000fc400078e001d */
[----:B--2---:R-:W-:Y:S02]  /*344e0*/  IMAD.MOV.U32 R12, RZ, RZ, R21 ;  /* 0x000000ffff0c7224 */ /* 0x004fe400078e0015 */
[----:B------:R-:W2:Y:S03]  /*344f0*/  LDL.LU R21, [R1+0x6298] ;  /* 0x0062980001157983 */ /* 0x000ea60000300800 */
[----:B------:R0:W-:Y:S02]  /*34500*/  STL.64 [R1+0x6228], R12 ;  /* 0x0062280c01007387 */ /* 0x0001e40000100a00 */
[----:B0-----:R-:W-:Y:S02]  /*34510*/  IMAD.MOV.U32 R12, RZ, RZ, R28 ;  /* 0x000000ffff0c7224 */ /* 0x001fe400078e001c */
[----:B------:R-:W-:-:S05]  /*34520*/  IMAD.MOV.U32 R13, RZ, RZ, R7 ;  /* 0x000000ffff0d7224 */ /* 0x000fca00078e0007 */
[----:B------:R0:W-:Y:S04]  /*34530*/  STL.64 [R1+0x6240], R12 ;  /* 0x0062400c01007387 */ /* 0x0001e80000100a00 */
[----:B0-----:R-:W2:Y:S01]  /*34540*/  LDL.64 R12, [R1+0x90] ;  /* 0x00009000010c7983 */ /* 0x001ea20000100a00 */
[----:B------:R-:W-:Y:S02]  /*34550*/  STL [R1+0x61e0], R3 ;  /* 0x0061e00301007387 */ /* 0x000fe40000100800 */
[----:B------:R0:W-:Y:S02]  /*34560*/  STL [R1+0x61dc], R6 ;  /* 0x0061dc0601007387 */ /* 0x0001e40000100800 */
[----:B------:R-:W2:Y:S01]  /*34570*/  LDL.LU.64 R4, [R1+0xa00] ;  /* 0x000a000001047983 */ /* 0x000ea20000300a00 */
[----:B0-----:R-:W2:Y:S01]  /*34580*/  LDL.LU.64 R6, [R1+0xa08] ;  /* 0x000a080001067983 */ /* 0x001ea20000300a00 */
[----:B----4-:R-:W-:Y:S01]  /*34590*/  IMAD.MOV.U32 R29, RZ, RZ, R8 ;  /* 0x000000ffff1d7224 */ /* 0x010fe200078e0008 */
[C---:B--2---:R-:W-:Y:S11]  /*345a0*/  HMMA.16816.F32 R4, R16.reuse, R8, R4 ;  /* 0x000000081004723c */ /* 0x044ff60000001804 */
[----:B------:R-:W-:Y:S11]  /*345b0*/  @!UPT UIADD3 URZ, URZ, URZ, URZ ;  /* 0x0000003f3f3ff290 */ /* 0x000ff6000fffe03f */
[----:B------:R-:W-:Y:S01]  /*345c0*/  @!UPT UIADD3 URZ, URZ, URZ, URZ ;  /* 0x0000003f3f3ff290 */ /* 0x000fe2000fffe03f */
[----:B------:R-:W-:Y:S01]  /*345d0*/  STL.64 [R1+0x7b0], R4 ;  /* 0x0007b00401007387 */ /* 0x000fe20000100a00 */
[----:B------:R0:W-:Y:S02]  /*345e0*/  STL.64 [R1+0x7b8], R6 ;  /* 0x0007b80601007387 */ /* 0x0001e40000100a00 */
[----:B0-----:R-:W-:Y:S02]  /*345f0*/  IMAD.MOV.U32 R7, RZ, RZ, R9 ;  /* 0x000000ffff077224 */ /* 0x001fe400078e0009 */
[----:B------:R-:W2:Y:S01]  /*34600*/  LDL.LU.64 R8, [R1+0x9e0] ;  /* 0x0009e00001087983 */ /* 0x000ea20000300a00 */
[----:B------:R-:W2:Y:S02]  /*34610*/  LDL.LU.64 R10, [R1+0x9e8] ;  /* 0x0009e800010a7983 */ /* 0x000ea40000300a00 */
[----:B------:R0:W-:Y:S02]  /*34620*/  STL [R1+0x61e8], R7 ;  /* 0x0061e80701007387 */ /* 0x0001e40000100800 */
[----:B------:R-:W4:Y:S01]  /*34630*/  LDL.LU.64 R4, [R1+0x9f0] ;  /* 0x0009f00001047983 */ /* 0x000f220000300a00 */
[----:B0-----:R-:W4:Y:S01]  /*34640*/  LDL.LU.64 R6, [R1+0x9f8] ;  /* 0x0009f80001067983 */ /* 0x001f220000300a00 */
[----:B------:R-:W-:Y:S01]  /*34650*/  STL [R1+0x61e4], R29 ;  /* 0x0061e41d01007387 */ /* 0x000fe20000100800 */
[C---:B----4-:R-:W-:Y:S11]  /*34660*/  HMMA.16816.F32 R4, R16.reuse, R12, R4 ;  /* 0x0000000c1004723c */ /* 0x050ff60000001804 */
[----:B------:R-:W-:Y:S11]  /*34670*/  @!UPT UIADD3 URZ, URZ, URZ, URZ ;  /* 0x0000003f3f3ff290 */ /* 0x000ff6000fffe03f */
[----:B------:R-:W-:Y:S01]  /*34680*/  @!UPT UIADD3 URZ, URZ, URZ, URZ ;  /* 0x0000003f3f3ff290 */ /* 0x000fe2000fffe03f */
[----:B------:R-:W-:Y:S01]  /*34690*/  STL.64 [R1+0x7a0], R4 ;  /* 0x0007a00401007387 */ /* 0x000fe20000100a00 */
[----:B------:R-:W-:Y:S02]  /*346a0*/  STL.64 [R1+0x7a8], R6 ;  /* 0x0007a80601007387 */ /* 0x000fe40000100a00 */
[----:B------:R-:W4:Y:S01]  /*346b0*/  LDL R27, [R1+0x1bd0] ;  /* 0x001bd000011b7983 */ /* 0x000f220000100800 */
[----:B--2---:R-:W-:Y:S01]  /*346c0*/  HMMA.16816.F32 R8, R16, R20, R8 ;  /* 0x000000141008723c */ /* 0x004fe20000001808 */
[----:B----4-:R-:W-:Y:S01]  /*346d0*/  STL [R1+0x6260], R27 ;  /* 0x0062601b01007387 */ /* 0x010fe20000100800 */
[----:B---3--:R0:W-:Y:S03]  /*346e0*/  STL.64 [R1+0x6258], R24 ;  /* 0x0062581801007387 */ /* 0x0081e60000100a00 */
[----:B0-----:R-:W2:Y:S01]  /*346f0*/  LDL.64 R24, [R1+0x50] ;  /* 0x0000500001187983 */ /* 0x001ea20000100a00 */
[----:B------:R-:W-:-:S03]  /*34700*/  IMAD.MOV.U32 R6, RZ, RZ, R20 ;  /* 0x000000ffff067224 */ /* 0x000fc600078e0014 */
[----:B--2---:R0:W-:Y:S02]  /*34710*/  STL.64 [R1+0x6268], R24 ;  /* 0x0062681801007387 */ /* 0x0041e40000100a00 */
[----:B0-----:R-:W-:Y:S02]  /*34720*/  IMAD.MOV.U32 R24, RZ, RZ, R23 ;  /* 0x000000ffff187224 */ /* 0x001fe400078e0017 */
[----:B------:R-:W-:-:S05]  /*34730*/  IMAD.MOV.U32 R25, RZ, RZ, R22 ;  /* 0x000000ffff197224 */ /* 0x000fca00078e0016 */
[----:B------:R0:W-:Y:S04]  /*34740*/  STL.64 [R1+0x6280], R24 ;  /* 0x0062801801007387 */ /* 0x0001e80000100a00 */
[----:B0-----:R-:W2:Y:S01]  /*34750*/  LDL.64 R24, [R1+0x70] ;  /* 0x0000700001187983 */ /* 0x001ea20000100a00 */
[----:B------:R-:W-:Y:S02]  /*34760*/  STL.64 [R1+0x790], R8 ;  /* 0x0007900801007387 */ /* 0x000fe40000100a00 */
[----:B------:R-:W-:Y:S02]  /*34770*/  STL.64 [R1+0x798], R10 ;  /* 0x0007980a01007387 */ /* 0x000fe40000100a00 */
[----:B------:R0:W-:Y:S01]  /*34780*/  STL [R1+0x6264], R6 ;  /* 0x0062640601007387 */ /* 0x0001e20000100800 */
[----:B------:R-:W3:Y:S04]  /*34790*/  LDL.LU.64 R4, [R1+0x650] ;  /* 0x0006500001047983 */ /* 0x000ee80000300a00 */
[----:B0-----:R-:W4:Y:S04]  /*347a0*/  LDL.LU.64 R6, [R1+0x658] ;  /* 0x0006580001067983 */ /* 0x001f280000300a00 */
[----:B----4-:R-:W-:Y:S01]  /*347b0*/  STL.64 [R1+0x6278], R6 ;  /* 0x0062780601007387 */ /* 0x010fe20000100a00 */
[----:B---3--:R0:W-:Y:S03]  /*347c0*/  STL.64 [R1+0x6270], R4 ;  /* 0x0062700401007387 */ /* 0x0081e60000100a00 */
[----:B0-----:R-:W3:Y:S01]  /*347d0*/  LDL.LU.64 R4, [R1+0x9c0] ;  /* 0x0009c00001047983 */ /* 0x001ee20000300a00 */
[----:B------:R-:W4:Y:S02]  /*347e0*/  LDL.LU.64 R6, [R1+0x9c8] ;  /* 0x0009c80001067983 */ /* 0x000f240000300a00 */
[----:B------:R-:W-:-:S02]  /*347f0*/  IMAD.MOV.U32 R0, RZ, RZ, R21 ;  /* 0x000000ffff007224 */ /* 0x000fc400078e0015 */
[----:B------:R-:W-:Y:S02]  /*34800*/  IMAD.MOV.U32 R2, RZ, RZ, R12 ;  /* 0x000000ffff027224 */ /* 0x000fe400078e000c */
[----:B------:R-:W-:Y:S01]  /*34810*/  IMAD.MOV.U32 R28, RZ, RZ, R13 ;  /* 0x000000ffff1c7224 */ /* 0x000fe200078e000d */
[----:B----4-:R-:W-:Y:S01]  /*34820*/  STL.64 [R1+0x6290], R6 ;  /* 0x0062900601007387 */ /* 0x010fe20000100a00 */
[----:B---3--:R0:W-:Y:S03]  /*34830*/  STL.64 [R1+0x6288], R4 ;  /* 0x0062880401007387 */ /* 0x0081e60000100a00 */
[----:B0-----:R-:W2:Y:S01]  /*34840*/  LDL.LU.64 R4, [R1+0x9d0] ;  /* 0x0009d00001047983 */ /* 0x001ea20000300a00 */
[----:B------:R-:W2:Y:S02]  /*34850*/  LDL.LU.64 R6, [R1+0x9d8] ;  /* 0x0009d80001067983 */ /* 0x000ea40000300a00 */
[----:B------:R-:W3:Y:S02]  /*34860*/  LDL.LU.64 R20, [R1+0x2a0] ;  /* 0x0002a00001147983 */ /* 0x000ee40000300a00 */
[----:B------:R-:W3:Y:S01]  /*34870*/  LDL.LU.64 R22, [R1+0x2a8] ;  /* 0x0002a80001167983 */ /* 0x000ee20000300a00 */
[----:B------:R-:W4:Y:S01]  /*34880*/  LDL.LU.64 R12, [R1+0xcf0] ;  /* 0x000cf000010c7983 */ /* 0x000f220000300a00 */
[----:B------:R-:W4:Y:S02]  /*34890*/  LDL.LU.64 R14, [R1+0xcf8] ;  /* 0x000cf800010e7983 */ /* 0x000f240000300a00 */
[----:B------:R-:W2:Y:S02]  /*348a0*/  LDL.LU.64 R8, [R1+0xcc0] ;  /* 0x000cc00001087983 */ /* 0x000ea40000300a00 */
[----:B------:R-:W2:Y:S02]  /*348b0*/  LDL.LU.64 R10, [R1+0xcc8] ;  /* 0x000cc800010a7983 */ /* 0x000ea40000300a00 */
[----:B--2---:R-:W-:Y:S01]  /*348c0*/  STL.64 [R1+0x6220], R10 ;  /* 0x0062200a01007387 */ /* 0x004fe20000100a00 */
[----:B------:R0:W-:Y:S03]  /*348d0*/  STL.64 [R1+0x6218], R8 ;  /* 0x0062180801007387 */ /* 0x0001e60000100a00 */
[----:B0-----:R-:W2:Y:S01]  /*348e0*/  LDL.LU.64 R8, [R1+0xcd0] ;  /* 0x000cd00001087983 */ /* 0x001ea20000300a00 */
[----:B------:R-:W2:Y:S01]  /*348f0*/  LDL.LU.64 R10, [R1+0xcd8] ;  /* 0x000cd800010a7983 */ /* 0x000ea20000300a00 */
[----:B------:R-:W-:Y:S01]  /*34900*/  HMMA.16816.F32 R4, R16, R24, R4 ;  /* 0x000000181004723c */ /* 0x000fe20000001804 */
[----:B------:R-:W-:-:S02]  /*34910*/  IMAD.MOV.U32 R29, RZ, RZ, R24 ;  /* 0x000000ffff1d7224 */ /* 0x000fc400078e0018 */
[----:B------:R-:W-:Y:S01]  /*34920*/  IMAD.MOV.U32 R3, RZ, RZ, R25 ;  /* 0x000000ffff037224 */ /* 0x000fe200078e0019 */
[----:B--2---:R-:W-:Y:S01]  /*34930*/  STL.64 [R1+0x6238], R10 ;  /* 0x0062380a01007387 */ /* 0x004fe20000100a00 */
[----:B------:R0:W-:Y:S03]  /*34940*/  STL.64 [R1+0x6230], R8 ;  /* 0x0062300801007387 */ /* 0x0001e60000100a00 */
[----:B0-----:R-:W2:Y:S01]  /*34950*/  LDL.LU.64 R8, [R1+0xce0] ;  /* 0x000ce00001087983 */ /* 0x001ea20000300a00 */
[----:B------:R-:W2:Y:S11]  /*34960*/  LDL.LU.64 R10, [R1+0xce8] ;  /* 0x000ce800010a7983 */ /* 0x000eb60000300a00 */
[----:B------:R-:W-:Y:S03]  /*34970*/  @!UPT UIADD3 URZ, URZ, URZ, URZ ;  /* 0x0000003f3f3ff290 */ /* 0x000fe6000fffe03f */
[----:B------:R-:W-:Y:S02]  /*34980*/  STL.64 [R1+0x780], R4 ;  /* 0x0007800401007387 */ /* 0x000fe40000100a00 */
[----:B------:R0:W-:Y:S02]  /*34990*/  STL.64 [R1+0x788], R6 ;  /* 0x0007880601007387 */ /* 0x0001e40000100a00 */
        /* <DEDUP_REMOVED lines=8> */
[----:B------:R-:W-:Y:S03]  /*34a20*/  STL.64 [R1+0x778], R26 ;  /* 0x0007781a01007387 */ /* 0x000fe60000100a00 */
[----:B0-----:R-:W2:Y:S02]  /*34a30*/  LDL.LU.64 R24, [R1+0x6268] ;  /* 0x0062680001187983 */ /* 0x001ea40000300a00 */
[C---:B--2---:R-:W-:Y:S11]  /*34a40*/  HMMA.16816.F32 R4, R16.reuse, R24, R4 ;  /* 0x000000181004723c */ /* 0x044ff60000001804 */
[----:B------:R-:W-:Y:S11]  /*34a50*/  @!UPT UIADD3 URZ, URZ, URZ, URZ ;  /* 0x0000003f3f3ff290 */ /* 0x000ff6000fffe03f */
[----:B------:R-:W-:Y:S01]  /*34a60*/  @!UPT UIADD3 URZ, URZ, URZ, URZ ;  /* 0x0000003f3f3ff290 */ /* 0x000fe2000fffe03f */
[----:B------:R0:W-:Y:S01]  /*34a70*/  STL.64 [R1+0x760], R4 ;  /* 0x0007600401007387 */ /* 0x0001e20000100a00 */
[----:B------:R1:W-:Y:S02]  /*34a80*/  STL.64 [R1+0x768], R6 ;  /* 0x0007680601007387 */ /* 0x0003e40000100a00 */
[----:B0-----:R-:W-:Y:S01]  /*34a90*/  IMAD.MOV.U32 R4, RZ, RZ, R24 ;  /* 0x000000ffff047224 */ /* 0x001fe200078e0018 */
[----:B-1----:R-:W2:Y:S01]  /*34aa0*/  LDL.LU R6, [R1+0x6264] ;  /* 0x0062640001067983 */ /* 0x002ea20000300800 */
[----:B------:R-:W-:Y:S02]  /*34ab0*/  IMAD.MOV.U32 R5, RZ, RZ, R25 ;  /* 0x000000ffff057224 */ /* 0x000fe400078e0019 */
[----:B------:R-:W2:Y:S02]  /*34ac0*/  LDL.LU R27, [R1+0x6260] ;  /* 0x00626000011b7983 */ /* 0x000ea40000300800 */
[----:B------:R-:W3:Y:S02]  /*34ad0*/  LDL.LU.64 R24, [R1+0x6258] ;  /* 0x0062580001187983 */ /* 0x000ee40000300a00 */
[----:B---3--:R-:W-:Y:S01]  /*34ae0*/  HMMA.16816.F32 R16, R16, R24, R20 ;  /* 0x000000181010723c */ /* 0x008fe20000001814 */
[----:B------:R-:W4:Y:S01]  /*34af0*/  LDL.LU.64 R22, [R1+0x6250] ;  /* 0x0062500001167983 */ /* 0x000f220000300a00 */
[----:B------:R-:W4:Y:S11]  /*34b00*/  LDL.LU.64 R20, [R1+0x6248] ;  /* 0x0062480001147983 */ /* 0x000f360000300a00 */
[----:B------:R-:W-:Y:S10]  /*34b10*/  @!UPT UIADD3 URZ, URZ, URZ, URZ ;  /* 0x0000003f3f3ff290 */ /* 0x000ff4000fffe03f */
[----:B------:R0:W-:Y:S01]  /*34b20*/  STL.64 [R1+0x430], R16 ;  /* 0x0004301001007387 */ /* 0x0001e20000100a00 */
[----:B------:R-:W-:Y:S03]  /*34b30*/  STL.64 [R1+0x438], R18 ;  /* 0x0004381201007387 */ /* 0x000fe60000100a00 */
[----:B0-----:R-:W4:Y:S01]  /*34b40*/  LDL.64 R16, [R1+0x20] ;  /* 0x0000200001107983 */ /* 0x001f220000100a00 */
[----:B------:R-:W-:Y:S01]  /*34b50*/  STL.64 [R1+0x6118], R24 ;  /* 0x0061181801007387 */ /* 0x000fe20000100a00 */
[C---:B----4-:R-:W-:Y:S11]  /*34b60*/  HMMA.16816.F32 R12, R20.reuse, R16, R12 ;  /* 0x00000010140c723c */ /* 0x050ff6000000180c */
[----:B------:R-:W-:Y:S11]  /*34b70*/  @!UPT UIADD3 URZ, URZ, URZ, URZ ;  /* 0x0000003f3f3ff290 */ /* 0x000ff6000fffe03f */
[----:B------:R-:W-:Y:S01]  /*34b80*/  @!UPT UIADD3 URZ, URZ, URZ, URZ ;  /* 0x0000003f3f3ff290 */ /* 0x000fe2000fffe03f */
[----:B------:R0:W-:Y:S01]  /*34b90*/  STL.64 [R1+0x6c0], R12 ;  /* 0x0006c00c01007387 */ /* 0x0001e20000100a00 */
[----:B------:R1:W-:Y:S03]  /*34ba0*/  STL.64 [R1+0x6c8], R14 ;  /* 0x0006c80e01007387 */ /* 0x0003e60000100a00 */
[----:B0-----:R-:W1:Y:S01]  /*34bb0*/  LDL.LU.64 R12, [R1+0x6240] ;  /* 0x00624000010c7983 */ /* 0x001e620000300a00 */
[----:B------:R-:W-:Y:S02]  /*34bc0*/  IMAD.MOV.U32 R7, RZ, RZ, R16 ;  /* 0x000000ffff077224 */ /* 0x000fe400078e0010 */
[----:B------:R-:W-:Y:S02]  /*34bd0*/  IMAD.MOV.U32 R26, RZ, RZ, R17 ;  /* 0x000000ffff1a7224 */ /* 0x000fe400078e0011 */
[----:B------:R-:W3:Y:S01]  /*34be0*/  LDL.LU.64 R16, [R1+0xac0] ;  /* 0x000ac00001107983 */ /* 0x000ee20000300a00 */
[----:B------:R-:W3:Y:S01]  /*34bf0*/  LDL.LU.64 R18, [R1+0xac8] ;  /* 0x000ac80001127983 */ /* 0x000ee20000300a00 */
[C---:B-1----:R-:W-:Y:S02]  /*34c00*/  HMMA.16816.F32 R12, R20.reuse, R12, R8 ;  /* 0x0000000c140c723c */ /* 0x042fe40000001808 */
        /* <DEDUP_REMOVED lines=10> */
[----:B------:R-:W-:Y:S01]  /*34cb0*/  STL.64 [R1+0x6a0], R12 ;  /* 0x0006a00c01007387 */ /* 0x000fe20000100a00 */
[----:B------:R0:W-:Y:S03]  /*34cc0*/  STL.64 [R1+0x6a8], R14 ;  /* 0x0006a80e01007387 */ /* 0x0001e60000100a00 */
[----:B0-----:R-:W2:Y:S01]  /*34cd0*/  LDL.LU.64 R14, [R1+0x6210] ;  /* 0x00621000010e7983 */ /* 0x001ea20000300a00 */
[----:B------:R-:W4:Y:S02]  /*34ce0*/  LDL.LU.64 R12, [R1+0x6208] ;  /* 0x00620800010c7983 */ /* 0x000f240000300a00 */
[----:B------:R-:W-:Y:S02]  /*34cf0*/  IMAD.MOV.U32 R24, RZ, RZ, R4 ;  /* 0x000000ffff187224 */ /* 0x000fe400078e0004 */
[----:B------:R-:W-:Y:S01]  /*34d00*/  IMAD.MOV.U32 R25, RZ, RZ, R5 ;  /* 0x000000ffff197224 */ /* 0x000fe200078e0005 */
[C---:B----4-:R-:W-:Y:S11]  /*34d10*/  HMMA.16816.F32 R8, R20.reuse, R12, R8 ;  /* 0x0000000c1408723c */ /* 0x050ff60000001808 */
[----:B------:R-:W-:Y:S11]  /*34d20*/  @!UPT UIADD3 URZ, URZ, URZ, URZ ;  /* 0x0000003f3f3ff290 */ /* 0x000ff6000fffe03f */
[----:B------:R-:W-:Y:S01]  /*34d30*/  @!UPT UIADD3 URZ, URZ, URZ, URZ ;  /* 0x0000003f3f3ff290 */ /* 0x000fe2000fffe03f */
[----:B------:R-:W-:Y:S01]  /*34d40*/  STL.64 [R1+0x690], R8 ;  /* 0x0006900801007387 */ /* 0x000fe20000100a00 */
[----:B------:R0:W-:Y:S03]  /*34d50*/  STL.64 [R1+0x698], R10 ;  /* 0x0006980a01007387 */ /* 0x0001e60000100a00 */
[----:B0-----:R-:W4:Y:S01]  /*34d60*/  LDL.LU.64 R10, [R1+0x6200] ;  /* 0x00620000010a7983 */ /* 0x001f220000300a00 */
[----:B------:R-:W3:Y:S02]  /*34d70*/  LDL.LU.64 R8, [R1+0x61f8] ;  /* 0x0061f80001087983 */ /* 0x000ee40000300a00 */
[----:B------:R-:W3:Y:S02]  /*34d80*/  LDL.LU R4, [R1+0x61f0] ;  /* 0x0061f00001047983 */ /* 0x000ee40000300800 */
[----:B------:R-:W3:Y:S01]  /*34d90*/  LDL.LU R5, [R1+0x61ec] ;  /* 0x0061ec0001057983 */ /* 0x000ee20000300800 */
[----:B------:R-:W-:Y:S01]  /*34da0*/  STL.64 [R1+0x6128], R24 ;  /* 0x0061281801007387 */ /* 0x000fe20000100a00 */
[----:B--2---:R-:W-:Y:S02]  /*34db0*/  STL.64 [R1+0x60d8], R14 ;  /* 0x0060d80e01007387 */ /* 0x004fe40000100a00 */
[----:B------:R0:W-:Y:S02]  /*34dc0*/  STL.64 [R1+0x60d0], R12 ;  /* 0x0060d00c01007387 */ /* 0x0001e40000100a00 */
[----:B0-----:R-:W3:Y:S01]  /*34dd0*/  LDL.LU.64 R12, [R1+0xaf0] ;  /* 0x000af000010c7983 */ /* 0x001ee20000300a00 */
[----:B------:R-:W3:Y:S02]  /*34de0*/  LDL.LU.64 R14, [R1+0xaf8] ;  /* 0x000af800010e7983 */ /* 0x000ee40000300a00 */
[C---:B---3--:R-:W-:Y:S01]  /*34df0*/  HMMA.16816.F32 R12, R20.reuse, R8, R12 ;  /* 0x00000008140c723c */ /* 0x048fe2000000180c */
[----:B----4-:R-:W-:Y:S01]  /*34e00*/  STL.64 [R1+0x60c8], R10 ;  /* 0x0060c80a01007387 */ /* 0x010fe20000100a00 */
[----:B------:R0:W-:Y:S11]  /*34e10*/  STL.64 [R1+0x60c0], R8 ;  /* 0x0060c00801007387 */ /* 0x0001f60000100a00 */
[----:B------:R-:W-:Y:S10]  /*34e20*/  @!UPT UIADD3 URZ, URZ, URZ, URZ ;  /* 0x0000003f3f3ff290 */ /* 0x000ff4000fffe03f */
[----:B------:R-:W-:Y:S01]  /*34e30*/  STL.64 [R1+0x680], R12 ;  /* 0x0006800c01007387 */ /* 0x000fe20000100a00 */
[----:B------:R-:W-:Y:S02]  /*34e40*/  STL.64 [R1+0x688], R14 ;  /* 0x0006880e01007387 */ /* 0x000fe40000100a00 */
[----:B0-----:R-:W2:Y:S02]  /*34e50*/  LDL.LU.64 R8, [R1+0x10] ;  /* 0x0000100001087983 */ /* 0x001ea40000300a00 */
[----:B--2---:R0:W-:Y:S02]  /*34e60*/  STL.64 [R1+0x60f0], R8 ;  /* 0x0060f00801007387 */ /* 0x0041e40000100a00 */
[----:B0-----:R-:W-:Y:S02]  /*34e70*/  IMAD.MOV.U32 R8, RZ, RZ, R7 ;  /* 0x000000ffff087224 */ /* 0x001fe400078e0007 */
[----:B------:R-:W-:Y:S01]  /*34e80*/  IMAD.MOV.U32 R9, RZ, RZ, R26 ;  /* 0x000000ffff097224 */ /* 0x000fe200078e001a */
[----:B------:R-:W2:Y:S04]  /*34e90*/  LDL.LU R7, [R1+0x61e8] ;  /* 0x0061e80001077983 */ /* 0x000ea80000300800 */
[----:B------:R0:W-:Y:S01]  /*34ea0*/  STL.64 [R1+0x6110], R8 ;  /* 0x0061100801007387 */ /* 0x0001e20000100a00 */
[----:B------:R-:W-:Y:S02]  /*34eb0*/  STL.64 [R1+0x60f8], R4 ;  /* 0x0060f80401007387 */ /* 0x000fe40000100a00 */
[----:B------:R-:W3:Y:S01]  /*34ec0*/  LDL.LU.64 R12, [R1] ;  /* 0x00000000010c7983 */ /* 0x000ee20000300a00 */
[----:B0-----:R-:W-:Y:S01]  /*34ed0*/  HMMA.16816.F32 R8, R20, R4, R16 ;  /* 0x000000041408723c */ /* 0x001fe20000001810 */
[----:B------:R0:W1:Y:S11]  /*34ee0*/  LDSM.16.MT88.4 R16, [R27+0x20180] ;  /* 0x020180001b10783b */ /* 0x0000760000004200 */
[----:B------:R-:W-:Y:S11]  /*34ef0*/  @!UPT UIADD3 URZ, URZ, URZ, URZ ;  /* 0x0000003f3f3ff290 */ /* 0x000ff6000fffe03f */
[----:B------:R-:W-:Y:S01]  /*34f00*/  STL.64 [R1+0x670], R8 ;  /* 0x0006700801007387 */ /* 0x000fe20000100a00 */
[----:B------:R-:W-:Y:S03]  /*34f10*/  STL.64 [R1+0x678], R10 ;  /* 0x0006780a01007387 */ /* 0x000fe60000100a00 */
[----:B---3--:R-:W-:Y:S01]  /*34f20*/  STL.64 [R1+0x6120], R12 ;  /* 0x0061200c01007387 */ /* 0x008fe20000100a00 */
[----:B------:R-:W3:Y:S02]  /*34f30*/  LDL.LU.64 R24, [R1+0x9a0] ;  /* 0x0009a00001187983 */ /* 0x000ee40000300a00 */
[----:B0-----:R-:W4:Y:S02]  /*34f40*/  LDL.LU.64 R26, [R1+0x9a8] ;  /* 0x0009a800011a7983 */ /* 0x001f240000300a00 */
[----:B----4-:R-:W-:Y:S01]  /*34f50*/  STL.64 [R1+0x6138], R26 ;  /* 0x0061381a01007387 */ /* 0x010fe20000100a00 */
[----:B---3--:R0:W-:Y:S02]  /*34f60*/  STL.64 [R1+0x6130], R24 ;  /* 0x0061301801007387 */ /* 0x0081e40000100a00 */
[----:B0-----:R-:W-:-:S02]  /*34f70*/  IMAD.MOV.U32 R24, RZ, RZ, R29 ;  /* 0x000000ffff187224 */ /* 0x001fc400078e001d */
[----:B------:R-:W-:Y:S01]  /*34f80*/  IMAD.MOV.U32 R25, RZ, RZ, R3 ;  /* 0x000000ffff197224 */ /* 0x000fe200078e0003 */
[----:B------:R-:W3:Y:S01]  /*34f90*/  LDL.LU R29, [R1+0x61e4] ;  /* 0x0061e400011d7983 */ /* 0x000ee20000300800 */
[----:B------:R-:W4:Y:S03]  /*34fa0*/  LDL.LU R3, [R1+0x61e0] ;  /* 0x0061e00001037983 */ /* 0x000f260000300800 */
[----:B------:R0:W-:Y:S02]  /*34fb0*/  STL.64 [R1+0x6150], R24 ;  /* 0x0061501801007387 */ /* 0x0001e40000100a00 */
[----:B0-----:R-:W-:Y:S02]  /*34fc0*/  IMAD.MOV.U32 R24, RZ, RZ, R6 ;  /* 0x000000ffff187224 */ /* 0x001fe400078e0006 */
[----:B------:R-:W-:Y:S01]  /*34fd0*/  IMAD.MOV.U32 R25, RZ, RZ, R0 ;  /* 0x000000ffff197224 */ /* 0x000fe200078e0000 */
[----:B------:R-:W4:Y:S01]  /*34fe0*/  LDL.LU R6, [R1+0x61dc] ;  /* 0x0061dc0001067983 */ /* 0x000f220000300800 */
[----:B------:R-:W4:Y:S03]  /*34ff0*/  LDL.LU R0, [R1+0x61d8] ;  /* 0x0061d80001007983 */ /* 0x000f260000300800 */
[----:B------:R0:W-:Y:S02]  /*35000*/  STL.64 [R1+0x6168], R24 ;  /* 0x0061681801007387 */ /* 0x0001e40000100a00 */
[----:B0-----:R-:W-:-:S02]  /*35010*/  IMAD.MOV.U32 R24, RZ, RZ, R2 ;  /* 0x000000ffff187224 */ /* 0x001fc400078e0002 */
[----:B------:R-:W-:Y:S01]  /*35020*/  IMAD.MOV.U32 R25, RZ, RZ, R28 ;  /* 0x000000ffff197224 */ /* 0x000fe200078e001c */
[----:B------:R-:W4:Y:S01]  /*35030*/  LDL.LU R2, [R1+0x61d4] ;  /* 0x0061d40001027983 */ /* 0x000f220000300800 */
[----:B------:R-:W4:Y:S03]  /*35040*/  LDL.LU R28, [R1+0x61d0] ;  /* 0x0061d000011c7983 */ /* 0x000f260000300800 */
[----:B------:R2:W-:Y:S01]  /*35050*/  STL.64 [R1+0x6180], R24 ;  /* 0x0061801801007387 */ /* 0x0005e20000100a00 */
[----:B------:R-:W4:Y:S02]  /*35060*/  LDL.64 R4, [R1+0xc0] ;  /* 0x0000c00001047983 */ /* 0x000f240000100a00 */
[----:B--2---:R-:W-:Y:S02]  /*35070*/  IMAD.MOV.U32 R25, RZ, RZ, R7 ;  /* 0x000000ffff197224 */ /* 0x004fe400078e0007 */
[----:B---3--:R-:W-:Y:S01]  /*35080*/  IMAD.MOV.U32 R24, RZ, RZ, R29 ;  /* 0x000000ffff187224 */ /* 0x008fe200078e001d */
[----:B----4-:R-:W-:Y:S04]  /*35090*/  STL.64 [R1+0x61b8], R4 ;  /* 0x0061b80401007387 */ /* 0x010fe80000100a00 */
[----:B------:R0:W-:Y:S02]  /*350a0*/  STL.64 [R1+0x6198], R24 ;  /* 0x0061981801007387 */ /* 0x0001e40000100a00 */
[----:B0-----:R-:W-:-:S02]  /*350b0*/  IMAD.MOV.U32 R24, RZ, RZ, R6 ;  /* 0x000000ffff187224 */ /* 0x001fc400078e0006 */
[----:B------:R-:W-:-:S05]  /*350c0*/  IMAD.MOV.U32 R25, RZ, RZ, R3 ;  /* 0x000000ffff197224 */ /* 0x000fca00078e0003 */
[----:B------:R0:W-:Y:S04]  /*350d0*/  STL.64 [R1+0x61b0], R24 ;  /* 0x0061b01801007387 */ /* 0x0001e80000100a00 */
[----:B0-----:R-:W2:Y:S01]  /*350e0*/  LDL.LU.64 R24, [R1+0xad0] ;  /* 0x000ad00001187983 */ /* 0x001ea20000300a00 */
[----:B------:R-:W3:Y:S03]  /*350f0*/  LDL.LU.64 R26, [R1+0xad8] ;  /* 0x000ad800011a7983 */ /* 0x000ee60000300a00 */
[----:B---3--:R-:W-:Y:S01]  /*35100*/  STL.64 [R1+0x61c8], R26 ;  /* 0x0061c81a01007387 */ /* 0x008fe20000100a00 */
[----:B--2---:R0:W-:Y:S03]  /*35110*/  STL.64 [R1+0x61c0], R24 ;  /* 0x0061c01801007387 */ /* 0x0041e60000100a00 */
[----:B0-----:R-:W2:Y:S01]  /*35120*/  LDL.LU.64 R24, [R1+0xae0] ;  /* 0x000ae00001187983 */ /* 0x001ea20000300a00 */
[----:B------:R-:W2:Y:S02]  /*35130*/  LDL.LU.64 R26, [R1+0xae8] ;  /* 0x000ae800011a7983 */ /* 0x000ea40000300a00 */
[----:B------:R-:W3:Y:S02]  /*35140*/  LDL.LU.64 R12, [R1+0x990] ;  /* 0x00099000010c7983 */ /* 0x000ee40000300a00 */
[----:B------:R-:W4:Y:S02]  /*35150*/  LDL.LU.64 R14, [R1+0x998] ;  /* 0x00099800010e7983 */ /* 0x000f240000300a00 */
[----:B----4-:R-:W-:Y:S01]  /*35160*/  STL.64 [R1+0x6148], R14 ;  /* 0x0061480e01007387 */ /* 0x010fe20000100a00 */
[----:B---3--:R0:W-:Y:S03]  /*35170*/  STL.64 [R1+0x6140], R12 ;  /* 0x0061400c01007387 */ /* 0x0081e60000100a00 */
[----:B0-----:R-:W3:Y:S01]  /*35180*/  LDL.LU.64 R12, [R1+0x9b0] ;  /* 0x0009b000010c7983 */ /* 0x001ee20000300a00 */
[----:B------:R-:W4:Y:S03]  /*35190*/  LDL.LU.64 R14, [R1+0x9b8] ;  /* 0x0009b800010e7983 */ /* 0x000f260000300a00 */
[----:B----4-:R-:W-:Y:S01]  /*351a0*/  STL.64 [R1+0x6160], R14 ;  /* 0x0061600e01007387 */ /* 0x010fe20000100a00 */
[----:B---3--:R0:W-:Y:S03]  /*351b0*/  STL.64 [R1+0x6158], R12 ;  /* 0x0061580c01007387 */ /* 0x0081e60000100a00 */
[----:B0-----:R-:W3:Y:S01]  /*351c0*/  LDL.LU.64 R12, [R1+0x610] ;  /* 0x00061000010c7983 */ /* 0x001ee20000300a00 */
[----:B------:R-:W4:Y:S03]  /*351d0*/  LDL.LU.64 R14, [R1+0x618] ;  /* 0x00061800010e7983 */ /* 0x000f260000300a00 */
[----:B----4-:R-:W-:Y:S01]  /*351e0*/  STL.64 [R1+0x6178], R14 ;  /* 0x0061780e01007387 */ /* 0x010fe20000100a00 */
[----:B---3--:R0:W-:Y:S03]  /*351f0*/  STL.64 [R1+0x6170], R12 ;  /* 0x0061700c01007387 */ /* 0x0081e60000100a00 */
[----:B0-----:R-:W3:Y:S01]  /*35200*/  LDL.LU.64 R12, [R1+0x620] ;  /* 0x00062000010c7983 */ /* 0x001ee20000300a00 */
[----:B------:R-:W4:Y:S02]  /*35210*/  LDL.LU.64 R14, [R1+0x628] ;  /* 0x00062800010e7983 */ /* 0x000f240000300a00 */
[----:B------:R-:W-:-:S02]  /*35220*/  IMAD.MOV.U32 R4, RZ, RZ, R2 ;  /* 0x000000ffff047224 */ /* 0x000fc400078e0002 */
[----:B------:R-:W-:-:S07]  /*35230*/  IMAD.MOV.U32 R5, RZ, RZ, R0 ;  /* 0x000000ffff057224 */ /* 0x000fce00078e0000 */
[C---:B--2---:R-:W-:Y:S01]  /*35240*/  HMMA.16816.F32 R4, R20.reuse, R4, R24 ;  /* 0x000000041404723c */ /* 0x044fe20000001818 */
[----:B----4-:R-:W-:Y:S01]  /*35250*/  STL.64 [R1+0x6190], R14 ;  /* 0x0061900e01007387 */ /* 0x010fe20000100a00 */
[----:B---3--:R0:W-:Y:S03]  /*35260*/  STL.64 [R1+0x6188], R12 ;  /* 0x0061880c01007387 */ /* 0x0081e60000100a00 */
[----:B0-----:R-:W2:Y:S01]  /*35270*/  LDL.LU.64 R12, [R1+0x630] ;  /* 0x00063000010c7983 */ /* 0x001ea20000300a00 */
[----:B------:R-:W3:Y:S03]  /*35280*/  LDL.LU.64 R14, [R1+0x638] ;  /* 0x00063800010e7983 */ /* 0x000ee60000300a00 */
[----:B---3--:R-:W-:Y:S01]  /*35290*/  STL.64 [R1+0x61a8], R14 ;  /* 0x0061a80e01007387 */ /* 0x008fe20000100a00 */
[----:B--2---:R0:W-:Y:S03]  /*352a0*/  STL.64 [R1+0x61a0], R12 ;  /* 0x0061a00c01007387 */ /* 0x0041e60000100a00 */
[----:B0-----:R-:W2:Y:S01]  /*352b0*/  LDL.LU.64 R12, [R1+0x640] ;  /* 0x00064000010c7983 */ /* 0x001ea20000300a00 */
[----:B------:R-:W2:Y:S02]  /*352c0*/  LDL.LU.64 R14, [R1+0x648] ;  /* 0x00064800010e7983 */ /* 0x000ea40000300a00 */
[----:B------:R-:W3:Y:S02]  /*352d0*/  LDL.LU.64 R8, [R1+0x290] ;  /* 0x0002900001087983 */ /* 0x000ee40000300a00 */
[----:B------:R-:W3:Y:S01]  /*352e0*/  LDL.LU.64 R10, [R1+0x298] ;  /* 0x00029800010a7983 */ /* 0x000ee20000300a00 */
[----:B-1----:R-:W-:Y:S01]  /*352f0*/  STL.64 [R1+0x6020], R18 ;  /* 0x0060201201007387 */ /* 0x002fe20000100a00 */
[----:B------:R0:W-:Y:S03]  /*35300*/  STL.64 [R1+0x6018], R16 ;  /* 0x0060181001007387 */ /* 0x0001e60000100a00 */
[----:B0-----:R-:W4:Y:S01]  /*35310*/  LDL.LU.64 R16, [R1+0x60] ;  /* 0x0000600001107983 */ /* 0x001f220000300a00 */
[----:B------:R-:W2:Y:S02]  /*35320*/  LDL.LU.64 R26, [R1+0x61c8] ;  /* 0x0061c800011a7983 */ /* 0x000ea40000300a00 */
[----:B------:R-:W2:Y:S02]  /*35330*/  LDL.LU.64 R24, [R1+0x61c0] ;  /* 0x0061c00001187983 */ /* 0x000ea40000300a00 */
[----:B------:R0:W-:Y:S01]  /*35340*/  STL.64 [R1+0x660], R4 ;  /* 0x0006600401007387 */ /* 0x0001e20000100a00 */
[----:B------:R-:W-:Y:S04]  /*35350*/  STL.64 [R1+0x668], R6 ;  /* 0x0006680601007387 */ /* 0x000fe80000100a00 */
[----:B0-----:R-:W2:Y:S02]  /*35360*/  LDL.LU.64 R4, [R1+0x61b8] ;  /* 0x0061b80001047983 */ /* 0x001ea40000300a00 */
[C---:B--2---:R-:W-:Y:S11]  /*35370*/  HMMA.16816.F32 R24, R20.reuse, R4, R24 ;  /* 0x000000041418723c */ /* 0x044ff60000001818 */
        /* <DEDUP_REMOVED lines=8> */
[----:B------:R-:W2:Y:S01]  /*35400*/  LDL.LU.64 R6, [R1+0xc78] ;  /* 0x000c780001067983 */ /* 0x000ea20000300a00 */
[C---:B-1----:R-:W-:Y:S02]  /*35410*/  HMMA.16816.F32 R24, R20.reuse, R24, R12 ;  /* 0x000000181418723c */ /* 0x042fe4000000180c */
        /* <DEDUP_REMOVED lines=33> */
[----:B0-----:R-:W4:Y:S01]  /*35630*/  LDL.LU.64 R26, [R1+0x6138] ;  /* 0x00613800011a7983 */ /* 0x001f220000300a00 */
[----:B------:R-:W4:Y:S02]  /*35640*/  LDL.LU.64 R24, [R1+0x6130] ;  /* 0x0061300001187983 */ /* 0x000f240000300a00 */
[C---:B----4-:R-:W-:Y:S11]  /*35650*/  HMMA.16816.F32 R24, R20.reuse, R16, R24 ;  /* 0x000000101418723c */ /* 0x050ff60000001818 */
[----:B------:R-:W-:Y:S11]  /*35660*/  @!UPT UIADD3 URZ, URZ, URZ, URZ ;  /* 0x0000003f3f3ff290 */ /* 0x000ff6000fffe03f */
[----:B------:R-:W-:Y:S01]  /*35670*/  @!UPT UIADD3 URZ, URZ, URZ, URZ ;  /* 0x0000003f3f3ff290 */ /* 0x000fe2000fffe03f */
[----:B------:R0:W-:Y:S01]  /*35680*/  STL.64 [R1+0x5f0], R24 ;  /* 0x0005f01801007387 */ /* 0x0001e20000100a00 */
[----:B------:R2:W-:Y:S03]  /*35690*/  STL.64 [R1+0x5f8], R26 ;  /* 0x0005f81a01007387 */ /* 0x0005e60000100a00 */
[----:B0-----:R-:W2:Y:S01]  /*356a0*/  LDL.LU.64 R24, [R1+0x6128] ;  /* 0x0061280001187983 */ /* 0x001ea20000300a00 */
[----:B------:R-:W-:Y:S01]  /*356b0*/  STL.64 [R1+0x6048], R16 ;  /* 0x0060481001007387 */ /* 0x000fe20000100a00 */
[C---:B--2---:R-:W-:Y:S02]  /*356c0*/  HMMA.16816.F32 R24, R20.reuse, R24, R12 ;  /* 0x000000181418723c */ /* 0x044fe4000000180c */
[----:B------:R-:W2:Y:S11]  /*356d0*/  LDL.LU.64 R12, [R1+0x6120] ;  /* 0x00612000010c7983 */ /* 0x000eb60000300a00 */
[----:B------:R-:W-:Y:S10]  /*356e0*/  @!UPT UIADD3 URZ, URZ, URZ, URZ ;  /* 0x0000003f3f3ff290 */ /* 0x000ff4000fffe03f */
[----:B------:R0:W-:Y:S01]  /*356f0*/  STL.64 [R1+0x5e0], R24 ;  /* 0x0005e01801007387 */ /* 0x0001e20000100a00 */
[----:B------:R1:W-:Y:S03]  /*35700*/  STL.64 [R1+0x5e8], R26 ;  /* 0x0005e81a01007387 */ /* 0x0003e60000100a00 */
[----:B0-----:R-:W3:Y:S02]  /*35710*/  LDL.LU.64 R24, [R1+0x6118] ;  /* 0x0061180001187983 */ /* 0x001ee40000300a00 */
[----:B---3--:R-:W-:Y:S02]  /*35720*/  HMMA.16816.F32 R20, R20, R24, R8 ;  /* 0x000000181414723c */ /* 0x008fe40000001808 */
[----:B------:R-:W3:Y:S01]  /*35730*/  LDL.LU.64 R8, [R1+0x6110] ;  /* 0x0061100001087983 */ /* 0x000ee20000300a00 */
[----:B------:R-:W-:Y:S02]  /*35740*/  IMAD.MOV.U32 R2, RZ, RZ, R24 ;  /* 0x000000ffff027224 */ /* 0x000fe400078e0018 */
[----:B------:R-:W-:Y:S11]  /*35750*/  IMAD.MOV.U32 R0, RZ, RZ, R25 ;  /* 0x000000ffff007224 */ /* 0x000ff600078e0019 */
[----:B------:R-:W-:Y:S07]  /*35760*/  @!UPT UIADD3 URZ, URZ, URZ, URZ ;  /* 0x0000003f3f3ff290 */ /* 0x000fee000fffe03f */
[----:B------:R0:W-:Y:S01]  /*35770*/  STL.64 [R1+0x3b0], R20 ;  /* 0x0003b01401007387 */ /* 0x0001e20000100a00 */
[----:B------:R-:W-:Y:S02]  /*35780*/  STL.64 [R1+0x3b8], R22 ;  /* 0x0003b81601007387 */ /* 0x000fe40000100a00 */
[----:B-1----:R-:W3:Y:S02]  /*35790*/  LDL.LU.64 R26, [R1+0x6108] ;  /* 0x00610800011a7983 */ /* 0x002ee40000300a00 */
[----:B------:R-:W3:Y:S01]  /*357a0*/  LDL.LU.64 R24, [R1+0x6100] ;  /* 0x0061000001187983 */ /* 0x000ee20000300a00 */
[----:B0-----:R-:W4:Y:S01]  /*357b0*/  LDL.LU.64 R20, [R1+0x30] ;  /* 0x0000300001147983 */ /* 0x001f220000300a00 */
[C---:B---3--:R-:W-:Y:S03]  /*357c0*/  HMMA.16816.F32 R8, R24.reuse, R8, R4 ;  /* 0x000000081808723c */ /* 0x048fe60000001804 */
[----:B----4-:R0:W-:Y:S04]  /*357d0*/  STL.64 [R1+0x60b8], R20 ;  /* 0x0060b81401007387 */ /* 0x0101e80000100a00 */
[----:B0-----:R-:W3:Y:S01]  /*357e0*/  LDL.LU.64 R20, [R1+0xc60] ;  /* 0x000c600001147983 */ /* 0x001ee20000300a00 */
[----:B------:R-:W3:Y:S02]  /*357f0*/  LDL.LU.64 R22, [R1+0xc68] ;  /* 0x000c680001167983 */ /* 0x000ee40000300a00 */
[----:B------:R-:W4:Y:S11]  /*35800*/  LDL.LU.64 R4, [R1+0x60f8] ;  /* 0x0060f80001047983 */ /* 0x000f360000300a00 */
[----:B------:R-:W-:Y:S02]  /*35810*/  @!UPT UIADD3 URZ, URZ, URZ, URZ ;  /* 0x0000003f3f3ff290 */ /* 0x000fe4000fffe03f */
[----:B------:R0:W-:Y:S01]  /*35820*/  STL.64 [R1+0x330], R8 ;  /* 0x0003300801007387 */ /* 0x0001e20000100a00 */
[----:B------:R-:W-:Y:S04]  /*35830*/  STL.64 [R1+0x338], R10 ;  /* 0x0003380a01007387 */ /* 0x000fe80000100a00 */
[----:B0-----:R-:W3:Y:S02]  /*35840*/  LDL.LU.64 R8, [R1+0x60f0] ;  /* 0x0060f00001087983 */ /* 0x001ee40000300a00 */
[----:B---3--:R-:W-:Y:S01]  /*35850*/  HMMA.16816.F32 R20, R24, R8, R20 ;  /* 0x000000081814723c */ /* 0x008fe20000001814 */
[----:B------:R-:W-:Y:S11]  /*35860*/  IMAD.MOV.U32 R6, RZ, RZ, R9 ;  /* 0x000000ffff067224 */ /* 0x000ff600078e0009 */
[----:B------:R-:W-:Y:S11]  /*35870*/  @!UPT UIADD3 URZ, URZ, URZ, URZ ;  /* 0x0000003f3f3ff290 */ /* 0x000ff6000fffe03f */
[----:B------:R-:W-:Y:S01]  /*35880*/  STL.64 [R1+0x320], R20 ;  /* 0x0003201401007387 */ /* 0x000fe20000100a00 */
[----:B------:R-:W-:Y:S02]  /*35890*/  STL.64 [R1+0x328], R22 ;  /* 0x0003281601007387 */ /* 0x000fe40000100a00 */
[----:B------:R-:W-:Y:S02]  /*358a0*/  STL [R1+0x60e8], R6 ;  /* 0x0060e80601007387 */ /* 0x000fe40000100800 */
[----:B----4-:R0:W-:Y:S02]  /*358b0*/  STL.64 [R1+0x60e0], R4 ;  /* 0x0060e00401007387 */ /* 0x0101e40000100a00 */
[----:B0-----:R-:W3:Y:S01]  /*358c0*/  LDL.LU.64 R4, [R1+0xc50] ;  /* 0x000c500001047983 */ /* 0x001ee20000300a00 */
[----:B------:R-:W3:Y:S02]  /*358d0*/  LDL.LU.64 R6, [R1+0xc58] ;  /* 0x000c580001067983 */ /* 0x000ee40000300a00 */
[----:B------:R-:W-:-:S02]  /*358e0*/  IMAD.MOV.U32 R29, RZ, RZ, R8 ;  /* 0x000000ffff1d7224 */ /* 0x000fc400078e0008 */
[----:B------:R-:W4:Y:S01]  /*358f0*/  LDL.LU.64 R8, [R1+0xc40] ;  /* 0x000c400001087983 */ /* 0x000f220000300a00 */
[----:B------:R-:W4:Y:S02]  /*35900*/  LDL.LU.64 R10, [R1+0xc48] ;  /* 0x000c4800010a7983 */ /* 0x000f240000300a00 */
[----:B------:R-:W4:Y:S02]  /*35910*/  LDL.LU.64 R20, [R1+0x980] ;  /* 0x0009800001147983 */ /* 0x000f240000300a00 */
[----:B------:R-:W4:Y:S01]  /*35920*/  LDL.LU.64 R22, [R1+0x988] ;  /* 0x0009880001167983 */ /* 0x000f220000300a00 */
[----:B------:R-:W4:Y:S01]  /*35930*/  LDL.LU.64 R16, [R1+0x90] ;  /* 0x0000900001107983 */ /* 0x000f220000300a00 */
[----:B--2---:R-:W-:Y:S01]  /*35940*/  IMAD.MOV.U32 R18, RZ, RZ, R12 ;  /* 0x000000ffff127224 */ /* 0x004fe200078e000c */
[C---:B---3--:R-:W-:Y:S11]  /*35950*/  HMMA.16816.F32 R4, R24.reuse, R12, R4 ;  /* 0x0000000c1804723c */ /* 0x048ff60000001804 */
[----:B------:R-:W-:Y:S11]  /*35960*/  @!UPT UIADD3 URZ, URZ, URZ, URZ ;  /* 0x0000003f3f3ff290 */ /* 0x000ff6000fffe03f */
[----:B------:R-:W-:Y:S01]  /*35970*/  @!UPT UIADD3 URZ, URZ, URZ, URZ ;  /* 0x0000003f3f3ff290 */ /* 0x000fe2000fffe03f */
[----:B------:R-:W-:Y:S01]  /*35980*/  STL.64 [R1+0x310], R4 ;  /* 0x0003100401007387 */ /* 0x000fe20000100a00 */
[----:B------:R0:W-:Y:S03]  /*35990*/  STL.64 [R1+0x318], R6 ;  /* 0x0003180601007387 */ /* 0x0001e60000100a00 */
[----:B0-----:R-:W2:Y:S01]  /*359a0*/  LDL.LU R6, [R1+0x60e8] ;  /* 0x0060e80001067983 */ /* 0x001ea20000300800 */
[----:B------:R-:W3:Y:S02]  /*359b0*/  LDL.LU.64 R4, [R1+0x60e0] ;  /* 0x0060e00001047983 */ /* 0x000ee40000300a00 */
[----:B------:R-:W-:Y:S02]  /*359c0*/  IMAD.MOV.U32 R7, RZ, RZ, R13 ;  /* 0x000000ffff077224 */ /* 0x000fe400078e000d */
[----:B------:R-:W2:Y:S01]  /*359d0*/  LDL.LU.64 R14, [R1+0x60d8] ;  /* 0x0060d800010e7983 */ /* 0x000ea20000300a00 */
[----:B------:R-:W2:Y:S01]  /*359e0*/  LDL.LU.64 R12, [R1+0x60d0] ;  /* 0x0060d000010c7983 */ /* 0x000ea20000300a00 */
[----:B------:R-:W-:Y:S02]  /*359f0*/  STL [R1+0x6078], R18 ;  /* 0x0060781201007387 */ /* 0x000fe40000100800 */
[----:B----4-:R0:W-:Y:S02]  /*35a00*/  STL.64 [R1+0x6070], R16 ;  /* 0x0060701001007387 */ /* 0x0101e40000100a00 */
[----:B0-----:R-:W4:Y:S04]  /*35a10*/  LDL.LU.64 R16, [R1+0xa0] ;  /* 0x0000a00001107983 */ /* 0x001f280000300a00 */
[----:B----4-:R0:W-:Y:S04]  /*35a20*/  STL.64 [R1+0x6090], R16 ;  /* 0x0060901001007387 */ /* 0x0101e80000100a00 */
[----:B0-----:R-:W4:Y:S01]  /*35a30*/  LDL.LU.64 R16, [R1+0xb0] ;  /* 0x0000b00001107983 */ /* 0x001f220000300a00 */
[C---:B--2---:R-:W-:Y:S03]  /*35a40*/  HMMA.16816.F32 R8, R24.reuse, R12, R8 ;  /* 0x0000000c1808723c */ /* 0x044fe60000001808 */
[----:B----4-:R-:W-:Y:S11]  /*35a50*/  STL.64 [R1+0x60a0], R16 ;  /* 0x0060a01001007387 */ /* 0x010ff60000100a00 */
[----:B------:R-:W-:Y:S09]  /*35a60*/  @!UPT UIADD3 URZ, URZ, URZ, URZ ;  /* 0x0000003f3f3ff290 */ /* 0x000ff2000fffe03f */
[----:B------:R-:W-:Y:S02]  /*35a70*/  STL.64 [R1+0x300], R8 ;  /* 0x0003000801007387 */ /* 0x000fe40000100a00 */
[----:B------:R0:W-:Y:S02]  /*35a80*/  STL.64 [R1+0x308], R10 ;  /* 0x0003080a01007387 */ /* 0x0001e40000100a00 */
[----:B0-----:R-:W2:Y:S01]  /*35a90*/  LDL.LU.64 R10, [R1+0x60c8] ;  /* 0x0060c800010a7983 */ /* 0x001ea20000300a00 */
[----:B------:R-:W4:Y:S02]  /*35aa0*/  LDL.LU.64 R8, [R1+0x60c0] ;  /* 0x0060c00001087983 */ /* 0x000f240000300a00 */
[----:B------:R-:W-:Y:S02]  /*35ab0*/  STL.64 [R1+0x5fd0], R14 ;  /* 0x005fd00e01007387 */ /* 0x000fe40000100a00 */
[----:B------:R0:W-:Y:S02]  /*35ac0*/  STL.64 [R1+0x5fc8], R12 ;  /* 0x005fc80c01007387 */ /* 0x0001e40000100a00 */
[----:B0-----:R-:W2:Y:S01]  /*35ad0*/  LDL.LU.64 R12, [R1+0x250] ;  /* 0x00025000010c7983 */ /* 0x001ea20000300a00 */
[----:B------:R-:W2:Y:S01]  /*35ae0*/  LDL.LU.64 R14, [R1+0x258] ;  /* 0x00025800010e7983 */ /* 0x000ea20000300a00 */
[C---:B----4-:R-:W-:Y:S11]  /*35af0*/  HMMA.16816.F32 R20, R24.reuse, R8, R20 ;  /* 0x000000081814723c */ /* 0x050ff60000001814 */
[----:B------:R-:W-:Y:S11]  /*35b00*/  @!UPT UIADD3 URZ, URZ, URZ, URZ ;  /* 0x0000003f3f3ff290 */ /* 0x000ff6000fffe03f */
[----:B------:R-:W-:Y:S01]  /*35b10*/  @!UPT UIADD3 URZ, URZ, URZ, URZ ;  /* 0x0000003f3f3ff290 */ /* 0x000fe2000fffe03f */
[----:B------:R0:W-:Y:S01]  /*35b20*/  STL.64 [R1+0x2f0], R20 ;  /* 0x0002f01401007387 */ /* 0x0001e20000100a00 */
[----:B------:R-:W-:Y:S03]  /*35b30*/  STL.64 [R1+0x2f8], R22 ;  /* 0x0002f81601007387 */ /* 0x000fe60000100a00 */
[----:B0-----:R-:W4:Y:S01]  /*35b40*/  LDL.LU.64 R20, [R1+0x60b8] ;  /* 0x0060b80001147983 */ /* 0x001f220000300a00 */
[----:B--2---:R-:W-:Y:S02]  /*35b50*/  STL.64 [R1+0x5fc0], R10 ;  /* 0x005fc00a01007387 */ /* 0x004fe40000100a00 */
[----:B------:R0:W-:Y:S02]  /*35b60*/  STL.64 [R1+0x5fb8], R8 ;  /* 0x005fb80801007387 */ /* 0x0001e40000100a00 */
[----:B0-----:R-:W2:Y:S01]  /*35b70*/  LDL.LU.64 R8, [R1+0x260] ;  /* 0x0002600001087983 */ /* 0x001ea20000300a00 */
[----:B------:R-:W2:Y:S02]  /*35b80*/  LDL.LU.64 R10, [R1+0x268] ;  /* 0x00026800010a7983 */ /* 0x000ea40000300a00 */
[----:B------:R-:W-:Y:S02]  /*35b90*/  STL.64 [R1+0x6088], R6 ;  /* 0x0060880601007387 */ /* 0x000fe40000100a00 */
[----:B---3--:R4:W-:Y:S01]  /*35ba0*/  STL.64 [R1+0x6080], R4 ;  /* 0x0060800401007387 */ /* 0x0089e20000100a00 */
[C---:B--2---:R-:W-:Y:S08]  /*35bb0*/  HMMA.16816.F32 R8, R24.reuse, R4, R8 ;  /* 0x000000041808723c */ /* 0x044ff00000001808 */
[----:B----4-:R-:W-:Y:S07]  /*35bc0*/  HMMA.16816.F32 R4, R24, R20, R12 ;  /* 0x000000141804723c */ /* 0x010fee000000180c */
[----:B------:R-:W-:-:S02]  /*35bd0*/  IMAD.MOV.U32 R15, RZ, RZ, R20 ;  /* 0x000000ffff0f7224 */ /* 0x000fc400078e0014 */
[----:B------:R-:W-:Y:S02]  /*35be0*/  IMAD.MOV.U32 R14, RZ, RZ, R21 ;  /* 0x000000ffff0e7224 */ /* 0x000fe400078e0015 */
[----:B------:R-:W0:Y:S04]  /*35bf0*/  LDSM.16.MT88.4 R20, [R28+0x22000] ;  /* 0x022000001c14783b */ /* 0x000e280000004200 */
[----:B------:R-:W-:Y:S01]  /*35c00*/  STL.64 [R1+0x2e0], R8 ;  /* 0x0002e00801007387 */ /* 0x000fe20000100a00 */
[----:B------:R-:W-:Y:S07]  /*35c10*/  STL.64 [R1+0x2e8], R10 ;  /* 0x0002e80a01007387 */ /* 0x000fee0000100a00 */
[----:B------:R-:W-:Y:S02]  /*35c20*/  STL.64 [R1+0x2d0], R4 ;  /* 0x0002d00401007387 */ /* 0x000fe40000100a00 */
[----:B------:R-:W-:Y:S01]  /*35c30*/  STL.64 [R1+0x2d8], R6 ;  /* 0x0002d80601007387 */ /* 0x000fe20000100a00 */
[----:B------:R1:W-:Y:S01]  /*35c40*/  STL.64 [R1+0x6098], R14 ;  /* 0x0060980e01007387 */ /* 0x0003e20000100a00 */
[----:B------:R-:W2:Y:S03]  /*35c50*/  LDL.LU.64 R12, [R1+0x960] ;  /* 0x00096000010c7983 */ /* 0x000ea60000300a00 */
[----:B-1----:R-:W3:Y:S01]  /*35c60*/  LDL.LU.64 R14, [R1+0x968] ;  /* 0x00096800010e7983 */ /* 0x002ee20000300a00 */
[----:B------:R-:W-:-:S02]  /*35c70*/  IMAD.MOV.U32 R16, RZ, RZ, R19 ;  /* 0x000000ffff107224 */ /* 0x000fc400078e0013 */
[----:B------:R-:W-:Y:S01]  /*35c80*/  IMAD.MOV.U32 R17, RZ, RZ, R3 ;  /* 0x000000ffff117224 */ /* 0x000fe200078e0003 */
[----:B---3--:R-:W-:Y:S01]  /*35c90*/  STL.64 [R1+0x60b0], R14 ;  /* 0x0060b00e01007387 */ /* 0x008fe20000100a00 */
[----:B--2---:R1:W-:Y:S03]  /*35ca0*/  STL.64 [R1+0x60a8], R12 ;  /* 0x0060a80c01007387 */ /* 0x0043e60000100a00 */
[----:B-1----:R-:W2:Y:S01]  /*35cb0*/  LDL.LU.64 R12, [R1+0x970] ;  /* 0x00097000010c7983 */ /* 0x002ea20000300a00 */
[----:B------:R-:W2:Y:S02]  /*35cc0*/  LDL.LU.64 R14, [R1+0x978] ;  /* 0x00097800010e7983 */ /* 0x000ea40000300a00 */
[----:B------:R-:W3:Y:S02]  /*35cd0*/  LDL.LU.64 R4, [R1+0x950] ;  /* 0x0009500001047983 */ /* 0x000ee40000300a00 */
[----:B------:R-:W3:Y:S01]  /*35ce0*/  LDL.LU.64 R6, [R1+0x958] ;  /* 0x0009580001067983 */ /* 0x000ee20000300a00 */
[----:B------:R-:W4:Y:S01]  /*35cf0*/  LDL.LU.64 R8, [R1+0x940] ;  /* 0x0009400001087983 */ /* 0x000f220000300a00 */
[----:B------:R-:W4:Y:S02]  /*35d00*/  LDL.LU.64 R10, [R1+0x948] ;  /* 0x00094800010a7983 */ /* 0x000f240000300a00 */
[----:B------:R-:W-:Y:S02]  /*35d10*/  STL [R1+0x5f84], R28 ;  /* 0x005f841c01007387 */ /* 0x000fe40000100800 */
[----:B0-----:R-:W-:Y:S01]  /*35d20*/  STL.64 [R1+0x5ec8], R22 ;  /* 0x005ec81601007387 */ /* 0x001fe20000100a00 */
[----:B------:R-:W-:Y:S01]  /*35d30*/  STL.64 [R1+0x5ec0], R20 ;  /* 0x005ec01401007387 */ /* 0x000fe20000100a00 */
[C---:B--2---:R-:W-:Y:S03]  /*35d40*/  HMMA.16816.F32 R16, R24.reuse, R16, R12 ;  /* 0x000000101810723c */ /* 0x044fe6000000180c */
[----:B------:R-:W2:Y:S01]  /*35d50*/  LDL.LU.64 R14, [R1+0x60b0] ;  /* 0x0060b000010e7983 */ /* 0x000ea20000300a00 */
[----:B------:R-:W2:Y:S11]  /*35d60*/  LDL.LU.64 R12, [R1+0x60a8] ;  /* 0x0060a800010c7983 */ /* 0x000eb60000300a00 */
[----:B------:R-:W-:Y:S08]  /*35d70*/  @!UPT UIADD3 URZ, URZ, URZ, URZ ;  /* 0x0000003f3f3ff290 */ /* 0x000ff0000fffe03f */
[----:B------:R0:W-:Y:S01]  /*35d80*/  STL.64 [R1+0x2c0], R16 ;  /* 0x0002c01001007387 */ /* 0x0001e20000100a00 */
[----:B------:R-:W-:Y:S03]  /*35d90*/  STL.64 [R1+0x2c8], R18 ;  /* 0x0002c81201007387 */ /* 0x000fe60000100a00 */
[----:B0-----:R-:W2:Y:S01]  /*35da0*/  LDL.LU.64 R16, [R1+0x60a0] ;  /* 0x0060a00001107983 */ /* 0x001ea20000300a00 */
[----:B------:R-:W-:Y:S02]  /*35db0*/  IMAD.MOV.U32 R20, RZ, RZ, R2 ;  /* 0x000000ffff147224 */ /* 0x000fe400078e0002 */
[----:B------:R-:W-:Y:S01]  /*35dc0*/  IMAD.MOV.U32 R21, RZ, RZ, R0 ;  /* 0x000000ffff157224 */ /* 0x000fe200078e0000 */
[C---:B--2---:R-:W-:Y:S01]  /*35dd0*/  HMMA.16816.F32 R12, R24.reuse, R16, R12 ;  /* 0x00000010180c723c */ /* 0x044fe2000000180c */
[----:B------:R-:W-:Y:S02]  /*35de0*/  IMAD.MOV.U32 R2, RZ, RZ, R16 ;  /* 0x000000ffff027224 */ /* 0x000fe400078e0010 */
[----:B------:R-:W-:Y:S11]  /*35df0*/  IMAD.MOV.U32 R0, RZ, RZ, R17 ;  /* 0x000000ffff007224 */ /* 0x000ff600078e0011 */
[----:B------:R-:W-:Y:S09]  /*35e00*/  @!UPT UIADD3 URZ, URZ, URZ, URZ ;  /* 0x0000003f3f3ff290 */ /* 0x000ff2000fffe03f */
[----:B------:R-:W-:Y:S01]  /*35e10*/  STL.64 [R1+0x2a0], R12 ;  /* 0x0002a00c01007387 */ /* 0x000fe20000100a00 */
[----:B------:R0:W-:Y:S03]  /*35e20*/  STL.64 [R1+0x2a8], R14 ;  /* 0x0002a80e01007387 */ /* 0x0001e60000100a00 */
[----:B0-----:R-:W2:Y:S01]  /*35e30*/  LDL.LU.64 R14, [R1+0x6098] ;  /* 0x00609800010e7983 */ /* 0x001ea20000300a00 */
[----:B------:R-:W3:Y:S02]  /*35e40*/  LDL.LU.64 R16, [R1+0x6090] ;  /* 0x0060900001107983 */ /* 0x000ee40000300a00 */
[----:B------:R-:W-:Y:S02]  /*35e50*/  STL [R1+0x5f8c], R0 ;  /* 0x005f8c0001007387 */ /* 0x000fe40000100800 */
[----:B------:R-:W-:Y:S01]  /*35e60*/  STL [R1+0x5f88], R2 ;  /* 0x005f880201007387 */ /* 0x000fe20000100800 */
[----:B---3--:R-:W-:Y:S01]  /*35e70*/  HMMA.16816.F32 R4, R24, R16, R4 ;  /* 0x000000101804723c */ /* 0x008fe20000001804 */
[----:B------:R-:W-:-:S02]  /*35e80*/  IMAD.MOV.U32 R22, RZ, RZ, R16 ;  /* 0x000000ffff167224 */ /* 0x000fc400078e0010 */
[----:B------:R-:W-:Y:S11]  /*35e90*/  IMAD.MOV.U32 R3, RZ, RZ, R17 ;  /* 0x000000ffff037224 */ /* 0x000ff600078e0011 */
[----:B------:R-:W-:Y:S09]  /*35ea0*/  @!UPT UIADD3 URZ, URZ, URZ, URZ ;  /* 0x0000003f3f3ff290 */ /* 0x000ff2000fffe03f */
[----:B------:R-:W-:Y:S01]  /*35eb0*/  STL.64 [R1+0x290], R4 ;  /* 0x0002900401007387 */ /* 0x000fe20000100a00 */
[----:B------:R0:W-:Y:S03]  /*35ec0*/  STL.64 [R1+0x298], R6 ;  /* 0x0002980601007387 */ /* 0x0001e60000100a00 */
[----:B0-----:R-:W3:Y:S01]  /*35ed0*/  LDL.LU.64 R6, [R1+0x6088] ;  /* 0x0060880001067983 */ /* 0x001ee20000300a00 */
[----:B------:R-:W2:Y:S02]  /*35ee0*/  LDL.LU.64 R4, [R1+0x6080] ;  /* 0x0060800001047983 */ /* 0x000ea40000300a00 */
[----:B------:R-:W2:Y:S02]  /*35ef0*/  LDL.LU R18, [R1+0x6078] ;  /* 0x0060780001127983 */ /* 0x000ea40000300800 */
[----:B------:R-:W4:Y:S02]  /*35f00*/  LDL.LU.64 R16, [R1+0x6070] ;  /* 0x0060700001107983 */ /* 0x000f240000300a00 */
[----:B----4-:R-:W-:Y:S01]  /*35f10*/  HMMA.16816.F32 R8, R24, R16, R8 ;  /* 0x000000101808723c */ /* 0x010fe20000001808 */
[----:B--2---:R-:W-:-:S02]  /*35f20*/  IMAD.MOV.U32 R12, RZ, RZ, R18 ;  /* 0x000000ffff0c7224 */ /* 0x004fc400078e0012 */
[----:B---3--:R-:W-:Y:S02]  /*35f30*/  IMAD.MOV.U32 R13, RZ, RZ, R7 ;  /* 0x000000ffff0d7224 */ /* 0x008fe400078e0007 */
[----:B------:R-:W-:Y:S02]  /*35f40*/  IMAD.MOV.U32 R23, RZ, RZ, R17 ;  /* 0x000000ffff177224 */ /* 0x000fe400078e0011 */
[----:B------:R-:W-:Y:S01]  /*35f50*/  IMAD.MOV.U32 R7, RZ, RZ, R16 ;  /* 0x000000ffff077224 */ /* 0x000fe200078e0010 */
[----:B------:R-:W-:Y:S01]  /*35f60*/  STL.64 [R1+0x5fe8], R12 ;  /* 0x005fe80c01007387 */ /* 0x000fe20000100a00 */
[----:B------:R-:W-:Y:S11]  /*35f70*/  STL [R1+0x5f90], R22 ;  /* 0x005f901601007387 */ /* 0x000ff60000100800 */
[----:B------:R-:W-:Y:S03]  /*35f80*/  @!UPT UIADD3 URZ, URZ, URZ, URZ ;  /* 0x0000003f3f3ff290 */ /* 0x000fe6000fffe03f */
[----:B------:R-:W-:Y:S01]  /*35f90*/  STL.64 [R1+0x280], R8 ;  /* 0x0002800801007387 */ /* 0x000fe20000100a00 */
[----:B------:R-:W-:Y:S02]  /*35fa0*/  STL.64 [R1+0x288], R10 ;  /* 0x0002880a01007387 */ /* 0x000fe40000100a00 */
[----:B------:R-:W-:Y:S02]  /*35fb0*/  STL [R1+0x6068], R23 ;  /* 0x0060681701007387 */ /* 0x000fe40000100800 */
[----:B------:R0:W-:Y:S02]  /*35fc0*/  STL.64 [R1+0x6060], R20 ;  /* 0x0060601401007387 */ /* 0x0001e40000100a00 */
[----:B0-----:R-:W2:Y:S01]  /*35fd0*/  LDL.LU.64 R20, [R1+0x930] ;  /* 0x0009300001147983 */ /* 0x001ea20000300a00 */
[----:B------:R-:W2:Y:S02]  /*35fe0*/  LDL.LU.64 R22, [R1+0x938] ;  /* 0x0009380001167983 */ /* 0x000ea40000300a00 */
[----:B------:R-:W-:Y:S02]  /*35ff0*/  STL [R1+0x6058], R7 ;  /* 0x0060580701007387 */ /* 0x000fe40000100800 */
[----:B------:R0:W-:Y:S02]  /*36000*/  STL.64 [R1+0x6050], R4 ;  /* 0x0060500401007387 */ /* 0x0001e40000100a00 */
[----:B0-----:R-:W2:Y:S01]  /*36010*/  LDL.LU.64 R4, [R1+0x80] ;  /* 0x0000800001047983 */ /* 0x001ea20000300a00 */
[----:B------:R-:W-:-:S02]  /*36020*/  IMAD.MOV.U32 R12, RZ, RZ, R29 ;  /* 0x000000ffff0c7224 */ /* 0x000fc400078e001d */
[----:B------:R-:W-:Y:S02]  /*36030*/  IMAD.MOV.U32 R13, RZ, RZ, R6 ;  /* 0x000000ffff0d7224 */ /* 0x000fe400078e0006 */
[----:B------:R-:W3:Y:S01]  /*36040*/  LDL.LU.64 R16, [R1+0x920] ;  /* 0x0009200001107983 */ /* 0x000ee20000300a00 */
[----:B------:R-:W3:Y:S01]  /*36050*/  LDL.LU.64 R18, [R1+0x928] ;  /* 0x0009280001127983 */ /* 0x000ee20000300a00 */
[----:B------:R-:W4:Y:S02]  /*36060*/  LDL.LU.64 R8, [R1+0x910] ;  /* 0x0009100001087983 */ /* 0x000f240000300a00 */
[----:B------:R-:W4:Y:S02]  /*36070*/  LDL.LU.64 R10, [R1+0x918] ;  /* 0x00091800010a7983 */ /* 0x000f240000300a00 */
[----:B------:R-:W-:Y:S01]  /*36080*/  STL.64 [R1+0x6000], R12 ;  /* 0x0060000c01007387 */ /* 0x000fe20000100a00 */
[----:B--2---:R-:W-:Y:S01]  /*36090*/  HMMA.16816.F32 R20, R24, R4, R20 ;  /* 0x000000041814723c */ /* 0x004fe20000001814 */
[----:B------:R-:W-:-:S02]  /*360a0*/  IMAD.MOV.U32 R29, RZ, RZ, R4 ;  /* 0x000000ffff1d7224 */ /* 0x000fc400078e0004 */
[----:B------:R-:W-:Y:S11]  /*360b0*/  IMAD.MOV.U32 R6, RZ, RZ, R5 ;  /* 0x000000ffff067224 */ /* 0x000ff600078e0005 */
[----:B------:R-:W-:Y:S09]  /*360c0*/  @!UPT UIADD3 URZ, URZ, URZ, URZ ;  /* 0x0000003f3f3ff290 */ /* 0x000ff2000fffe03f */
[----:B------:R-:W-:Y:S01]  /*360d0*/  STL.64 [R1+0x270], R20 ;  /* 0x0002701401007387 */ /* 0x000fe20000100a00 */
[----:B------:R0:W-:Y:S03]  /*360e0*/  STL.64 [R1+0x278], R22 ;  /* 0x0002781601007387 */ /* 0x0001e60000100a00 */
[----:B0-----:R-:W2:Y:S01]  /*360f0*/  LDL.LU R23, [R1+0x6068] ;  /* 0x0060680001177983 */ /* 0x001ea20000300800 */
[----:B------:R-:W2:Y:S02]  /*36100*/  LDL.LU.64 R20, [R1+0x6060] ;  /* 0x0060600001147983 */ /* 0x000ea40000300a00 */
[----:B------:R-:W2:Y:S02]  /*36110*/  LDL.LU R7, [R1+0x6058] ;  /* 0x0060580001077983 */ /* 0x000ea40000300800 */
[----:B------:R-:W2:Y:S01]  /*36120*/  LDL.LU.64 R4, [R1+0x6050] ;  /* 0x0060500001047983 */ /* 0x000ea20000300a00 */
[----:B------:R-:W2:Y:S01]  /*36130*/  LDL.LU R12, [R1+0x20] ;  /* 0x00002000010c7983 */ /* 0x000ea20000300800 */
[----:B------:R-:W2:Y:S02]  /*36140*/  LDL.LU R13, [R1+0x24] ;  /* 0x00002400010d7983 */ /* 0x000ea40000300800 */
[----:B------:R-:W-:Y:S01]  /*36150*/  STL.64 [R1+0x6030], R14 ;  /* 0x0060300e01007387 */ /* 0x000fe20000100a00 */
[----:B--2---:R0:W-:Y:S04]  /*36160*/  STL.64 [R1+0x6028], R12 ;  /* 0x0060280c01007387 */ /* 0x0041e80000100a00 */
[----:B0-----:R-:W2:Y:S04]  /*36170*/  LDL R12, [R1+0x50] ;  /* 0x00005000010c7983 */ /* 0x001ea80000100800 */
[----:B------:R-:W2:Y:S01]  /*36180*/  LDL R13, [R1+0x54] ;  /* 0x00005400010d7983 */ /* 0x000ea20000100800 */
[----:B------:R-:W-:Y:S02]  /*36190*/  STL.64 [R1+0x5fb0], R6 ;  /* 0x005fb00601007387 */ /* 0x000fe40000100a00 */
[----:B------:R0:W-:Y:S02]  /*361a0*/  STL.64 [R1+0x5fa8], R4 ;  /* 0x005fa80401007387 */ /* 0x0001e40000100a00 */
[----:B0-----:R-:W3:Y:S02]  /*361b0*/  LDL.LU.64 R4, [R1+0x70] ;  /* 0x0000700001047983 */ /* 0x001ee40000300a00 */
[C---:B---3--:R-:W-:Y:S11]  /*361c0*/  HMMA.16816.F32 R16, R24.reuse, R4, R16 ;  /* 0x000000041810723c */ /* 0x048ff60000001810 */
[----:B------:R-:W-:Y:S11]  /*361d0*/  @!UPT UIADD3 URZ, URZ, URZ, URZ ;  /* 0x0000003f3f3ff290 */ /* 0x000ff6000fffe03f */
[----:B------:R-:W-:Y:S01]  /*361e0*/  @!UPT UIADD3 URZ, URZ, URZ, URZ ;  /* 0x0000003f3f3ff290 */ /* 0x000fe2000fffe03f */
[----:B------:R0:W-:Y:S01]  /*361f0*/  STL.64 [R1+0x260], R16 ;  /* 0x0002601001007387 */ /* 0x0001e20000100a00 */
[----:B------:R-:W-:Y:S03]  /*36200*/  STL.64 [R1+0x268], R18 ;  /* 0x0002681201007387 */ /* 0x000fe60000100a00 */
[----:B0-----:R-:W4:Y:S01]  /*36210*/  LDL.LU.64 R16, [R1+0x6048] ;  /* 0x0060480001107983 */ /* 0x001f220000300a00 */
[----:B------:R-:W-:Y:S02]  /*36220*/  IMAD.MOV.U32 R2, RZ, RZ, R4 ;  /* 0x000000ffff027224 */ /* 0x000fe400078e0004 */
[----:B------:R-:W-:Y:S02]  /*36230*/  IMAD.MOV.U32 R28, RZ, RZ, R5 ;  /* 0x000000ffff1c7224 */ /* 0x000fe400078e0005 */
[----:B----4-:R-:W-:Y:S01]  /*36240*/  HMMA.16816.F32 R4, R24, R16, R8 ;  /* 0x000000101804723c */ /* 0x010fe20000001808 */
[----:B------:R-:W-:-:S02]  /*36250*/  IMAD.MOV.U32 R22, RZ, RZ, R16 ;  /* 0x000000ffff167224 */ /* 0x000fc400078e0010 */
[----:B------:R-:W-:Y:S11]  /*36260*/  IMAD.MOV.U32 R0, RZ, RZ, R17 ;  /* 0x000000ffff007224 */ /* 0x000ff600078e0011 */
[----:B------:R-:W-:Y:S09]  /*36270*/  @!UPT UIADD3 URZ, URZ, URZ, URZ ;  /* 0x0000003f3f3ff290 */ /* 0x000ff2000fffe03f */
[----:B------:R-:W-:Y:S01]  /*36280*/  STL.64 [R1+0x250], R4 ;  /* 0x0002500401007387 */ /* 0x000fe20000100a00 */
[----:B------:R-:W-:Y:S02]  /*36290*/  STL.64 [R1+0x258], R6 ;  /* 0x0002580601007387 */ /* 0x000fe40000100a00 */
[----:B------:R-:W-:Y:S02]  /*362a0*/  STL.64 [R1+0x6040], R22 ;  /* 0x0060401601007387 */ /* 0x000fe40000100a00 */
[----:B------:R0:W-:Y:S02]  /*362b0*/  STL.64 [R1+0x6038], R20 ;  /* 0x0060381401007387 */ /* 0x0001e40000100a00 */
[----:B0-----:R-:W2:Y:S01]  /*362c0*/  LDL.LU.64 R20, [R1+0x900] ;  /* 0x0009000001147983 */ /* 0x001ea20000300a00 */
[----:B------:R-:W2:Y:S02]  /*362d0*/  LDL.LU.64 R22, [R1+0x908] ;  /* 0x0009080001167983 */ /* 0x000ea40000300a00 */
[----:B------:R-:W3:Y:S02]  /*362e0*/  LDL.LU.64 R16, [R1+0x8f0] ;  /* 0x0008f00001107983 */ /* 0x000ee40000300a00 */
[----:B------:R-:W3:Y:S01]  /*362f0*/  LDL.LU.64 R18, [R1+0x8f8] ;  /* 0x0008f80001127983 */ /* 0x000ee20000300a00 */
[----:B------:R-:W4:Y:S01]  /*36300*/  LDL.LU.64 R8, [R1+0xb40] ;  /* 0x000b400001087983 */ /* 0x000f220000300a00 */
[----:B------:R-:W2:Y:S03]  /*36310*/  LDL.LU.64 R10, [R1+0xb48] ;  /* 0x000b4800010a7983 */ /* 0x000ea60000300a00 */
[----:B--2---:R-:W-:Y:S01]  /*36320*/  STL.64 [R1+0x5fe0], R10 ;  /* 0x005fe00a01007387 */ /* 0x004fe20000100a00 */
[----:B----4-:R0:W-:Y:S03]  /*36330*/  STL.64 [R1+0x5fd8], R8 ;  /* 0x005fd80801007387 */ /* 0x0101e60000100a00 */
[----:B0-----:R-:W2:Y:S01]  /*36340*/  LDL.LU.64 R8, [R1+0xb60] ;  /* 0x000b600001087983 */ /* 0x001ea20000300a00 */
[----:B------:R-:W4:Y:S03]  /*36350*/  LDL.LU.64 R10, [R1+0xb68] ;  /* 0x000b6800010a7983 */ /* 0x000f260000300a00 */
[----:B----4-:R-:W-:Y:S01]  /*36360*/  STL.64 [R1+0x5ff8], R10 ;  /* 0x005ff80a01007387 */ /* 0x010fe20000100a00 */
[----:B--2---:R0:W-:Y:S03]  /*36370*/  STL.64 [R1+0x5ff0], R8 ;  /* 0x005ff00801007387 */ /* 0x0041e60000100a00 */
[----:B0-----:R-:W2:Y:S01]  /*36380*/  LDL.LU.64 R8, [R1+0xba0] ;  /* 0x000ba00001087983 */ /* 0x001ea20000300a00 */
[----:B------:R-:W4:Y:S01]  /*36390*/  LDL.LU.64 R10, [R1+0xba8] ;  /* 0x000ba800010a7983 */ /* 0x000f220000300a00 */
[C---:B------:R-:W-:Y:S02]  /*363a0*/  HMMA.16816.F32 R12, R24.reuse, R12, R20 ;  /* 0x0000000c180c723c */ /* 0x040fe40000001814 */
[----:B----4-:R-:W-:Y:S01]  /*363b0*/  STL.64 [R1+0x6010], R10 ;  /* 0x0060100a01007387 */ /* 0x010fe20000100a00 */
[----:B--2---:R0:W-:Y:S03]  /*363c0*/  STL.64 [R1+0x6008], R8 ;  /* 0x0060080801007387 */ /* 0x0041e60000100a00 */
[----:B0-----:R-:W2:Y:S01]  /*363d0*/  LDL.LU.64 R8, [R1+0xbf0] ;  /* 0x000bf00001087983 */ /* 0x001ea20000300a00 */
[----:B------:R-:W2:Y:S02]  /*363e0*/  LDL.LU.64 R10, [R1+0xbf8] ;  /* 0x000bf800010a7983 */ /* 0x000ea40000300a00 */
[----:B------:R-:W4:Y:S02]  /*363f0*/  LDL.LU.64 R4, [R1+0x8e0] ;  /* 0x0008e00001047983 */ /* 0x000f240000300a00 */
[----:B------:R-:W4:Y:S01]  /*36400*/  LDL.LU.64 R6, [R1+0x8e8] ;  /* 0x0008e80001067983 */ /* 0x000f220000300a00 */
[----:B------:R-:W2:Y:S01]  /*36410*/  LDL.LU.64 R22, [R1+0x6040] ;  /* 0x0060400001167983 */ /* 0x000ea20000300a00 */
[----:B------:R-:W3:Y:S10]  /*36420*/  LDL.LU.64 R20, [R1+0x6038] ;  /* 0x0060380001147983 */ /* 0x000ef40000300a00 */
[----:B------:R-:W-:Y:S02]  /*36430*/  STL.64 [R1+0x240], R12 ;  /* 0x0002400c01007387 */ /* 0x000fe40000100a00 */
[----:B------:R0:W-:Y:S02]  /*36440*/  STL.64 [R1+0x248], R14 ;  /* 0x0002480e01007387 */ /* 0x0001e40000100a00 */
[----:B0-----:R-:W2:Y:S01]  /*36450*/  LDL.LU.64 R14, [R1+0x6030] ;  /* 0x00603000010e7983 */ /* 0x001ea20000300a00 */
[----:B------:R-:W2:Y:S01]  /*36460*/  LDL.LU.64 R12, [R1+0x6028] ;  /* 0x00602800010c7983 */ /* 0x000ea20000300a00 */
[----:B---3--:R-:W-:Y:S02]  /*36470*/  HMMA.16816.F32 R24, R24, R20, R16 ;  /* 0x000000141818723c */ /* 0x008fe40000001810 */
[----:B------:R-:W3:Y:S01]  /*36480*/  LDL.LU.64 R18, [R1+0x6020] ;  /* 0x0060200001127983 */ /* 0x000ee20000300a00 */
[----:B------:R-:W3:Y:S11]  /*36490*/  LDL.LU.64 R16, [R1+0x6018] ;  /* 0x0060180001107983 */ /* 0x000ef60000300a00 */
[----:B------:R-:W-:Y:S09]  /*364a0*/  @!UPT UIADD3 URZ, URZ, URZ, URZ ;  /* 0x0000003f3f3ff290 */ /* 0x000ff2000fffe03f */
[----:B------:R2:W-:Y:S02]  /*364b0*/  STL.64 [R1+0x140], R24 ;  /* 0x0001401801007387 */ /* 0x0005e40000100a00 */
[----:B--2---:R-:W-:Y:S02]  /*364c0*/  IMAD.MOV.U32 R24, RZ, RZ, R15 ;  /* 0x000000ffff187224 */ /* 0x004fe400078e000f */
[----:B------:R-:W-:Y:S01]  /*364d0*/  IMAD.MOV.U32 R25, RZ, RZ, R14 ;  /* 0x000000ffff197224 */ /* 0x000fe200078e000e */
[----:B------:R-:W-:Y:S04]  /*364e0*/  STL.64 [R1+0x148], R26 ;  /* 0x0001481a01007387 */ /* 0x000fe80000100a00 */
[----:B------:R0:W-:Y:S04]  /*364f0*/  STL.64 [R1+0x5fa0], R24 ;  /* 0x005fa01801007387 */ /* 0x0001e80000100a00 */
[----:B0-----:R-:W2:Y:S01]  /*36500*/  LDL.LU.64 R24, [R1+0x8d0] ;  /* 0x0008d00001187983 */ /* 0x001ea20000300a00 */
[----:B------:R-:W2:Y:S02]  /*36510*/  LDL.LU.64 R26, [R1+0x8d8] ;  /* 0x0008d800011a7983 */ /* 0x000ea40000300a00 */
[----:B------:R0:W-:Y:S02]  /*36520*/  STL.64 [R1+0x5ee0], R20 ;  /* 0x005ee01401007387 */ /* 0x0001e40000100a00 */
[----:B------:R1:W-:Y:S01]  /*36530*/  STL.64 [R1+0x5f98], R22 ;  /* 0x005f981601007387 */ /* 0x0003e20000100a00 */
[----:B0-----:R-:W2:Y:S01]  /*36540*/  LDL.LU.64 R20, [R1+0x870] ;  /* 0x0008700001147983 */ /* 0x001ea20000300a00 */
[----:B-1----:R-:W2:Y:S01]  /*36550*/  LDL.LU.64 R22, [R1+0x878] ;  /* 0x0008780001167983 */ /* 0x002ea20000300a00 */
[C---:B---3--:R-:W-:Y:S02]  /*36560*/  HMMA.16816.F32 R12, R16.reuse, R12, R8 ;  /* 0x0000000c100c723c */ /* 0x048fe40000001808 */
[----:B------:R-:W3:Y:S01]  /*36570*/  LDL.LU.64 R10, [R1+0x6010] ;  /* 0x00601000010a7983 */ /* 0x000ee20000300a00 */
[----:B------:R-:W3:Y:S11]  /*36580*/  LDL.LU.64 R8, [R1+0x6008] ;  /* 0x0060080001087983 */ /* 0x000ef60000300a00 */
[----:B------:R-:W-:Y:S09]  /*36590*/  @!UPT UIADD3 URZ, URZ, URZ, URZ ;  /* 0x0000003f3f3ff290 */ /* 0x000ff2000fffe03f */
[----:B------:R0:W-:Y:S01]  /*365a0*/  STL.64 [R1+0x130], R12 ;  /* 0x0001300c01007387 */ /* 0x0001e20000100a00 */
[----:B------:R3:W-:Y:S03]  /*365b0*/  STL.64 [R1+0x138], R14 ;  /* 0x0001380e01007387 */ /* 0x0007e60000100a00 */
[----:B0-----:R-:W3:Y:S02]  /*365c0*/  LDL.LU.64 R12, [R1+0x6000] ;  /* 0x00600000010c7983 */ /* 0x001ee40000300a00 */
        /* <DEDUP_REMOVED lines=18> */
[----:B------:R-:W-:Y:S01]  /*366f0*/  STL.64 [R1+0x100], R8 ;  /* 0x0001000801007387 */ /* 0x000fe20000100a00 */
[----:B------:R0:W-:Y:S03]  /*36700*/  STL.64 [R1+0x108], R10 ;  /* 0x0001080a01007387 */ /* 0x0001e60000100a00 */
[----:B0-----:R-:W3:Y:S01]  /*36710*/  LDL.LU.64 R10, [R1+0x5fc0] ;  /* 0x005fc000010a7983 */ /* 0x001ee20000300a00 */
[----:B------:R-:W4:Y:S02]  /*36720*/  LDL.LU.64 R8, [R1+0x5fb8] ;  /* 0x005fb80001087983 */ /* 0x000f240000300a00 */
[C---:B----4-:R-:W-:Y:S11]  /*36730*/  HMMA.16816.F32 R4, R16.reuse, R8, R4 ;  /* 0x000000081004723c */ /* 0x050ff60000001804 */
[----:B------:R-:W-:Y:S11]  /*36740*/  @!UPT UIADD3 URZ, URZ, URZ, URZ ;  /* 0x0000003f3f3ff290 */ /* 0x000ff6000fffe03f */
[----:B------:R-:W-:Y:S01]  /*36750*/  @!UPT UIADD3 URZ, URZ, URZ, URZ ;  /* 0x0000003f3f3ff290 */ /* 0x000fe2000fffe03f */
[----:B------:R-:W-:Y:S01]  /*36760*/  STL.64 [R1+0xf0], R4 ;  /* 0x0000f00401007387 */ /* 0x000fe20000100a00 */
[----:B------:R0:W-:Y:S03]  /*36770*/  STL.64 [R1+0xf8], R6 ;  /* 0x0000f80601007387 */ /* 0x0001e60000100a00 */
[----:B0-----:R-:W4:Y:S01]  /*36780*/  LDL.LU.64 R6, [R1+0x5fb0] ;  /* 0x005fb00001067983 */ /* 0x001f220000300a00 */
[----:B------:R-:W2:Y:S02]  /*36790*/  LDL.LU.64 R4, [R1+0x5fa8] ;  /* 0x005fa80001047983 */ /* 0x000ea40000300a00 */
[C---:B--2---:R-:W-:Y:S11]  /*367a0*/  HMMA.16816.F32 R24, R16.reuse, R4, R24 ;  /* 0x000000041018723c */ /* 0x044ff60000001818 */
[----:B------:R-:W-:Y:S11]  /*367b0*/  @!UPT UIADD3 URZ, URZ, URZ, URZ ;  /* 0x0000003f3f3ff290 */ /* 0x000ff6000fffe03f */
[----:B------:R-:W-:Y:S01]  /*367c0*/  @!UPT UIADD3 URZ, URZ, URZ, URZ ;  /* 0x0000003f3f3ff290 */ /* 0x000fe2000fffe03f */
[----:B------:R0:W-:Y:S01]  /*367d0*/  STL.64 [R1+0xe0], R24 ;  /* 0x0000e01801007387 */ /* 0x0001e20000100a00 */
[----:B------:R1:W-:Y:S03]  /*367e0*/  STL.64 [R1+0xe8], R26 ;  /* 0x0000e81a01007387 */ /* 0x0003e60000100a00 */
[----:B0-----:R-:W1:Y:S02]  /*367f0*/  LDL.LU.64 R24, [R1+0x5fa0] ;  /* 0x005fa00001187983 */ /* 0x001e640000300a00 */
[----:B-1----:R-:W-:Y:S02]  /*36800*/  HMMA.16816.F32 R24, R16, R24, R20 ;  /* 0x000000181018723c */ /* 0x002fe40000001814 */
[----:B------:R-:W2:Y:S01]  /*36810*/  LDL.LU.64 R22, [R1+0x5f98] ;  /* 0x005f980001167983 */ /* 0x000ea20000300a00 */
[----:B---3--:R0:W-:Y:S11]  /*36820*/  STL.64 [R1+0x5e90], R10 ;  /* 0x005e900a01007387 */ /* 0x0081f60000100a00 */
[----:B------:R-:W-:Y:S10]  /*36830*/  @!UPT UIADD3 URZ, URZ, URZ, URZ ;  /* 0x0000003f3f3ff290 */ /* 0x000ff4000fffe03f */
[----:B------:R-:W-:Y:S02]  /*36840*/  IMAD.MOV.U32 R9, RZ, RZ, R26 ;  /* 0x000000ffff097224 */ /* 0x000fe400078e001a */
[----:B------:R-:W-:-:S05]  /*36850*/  IMAD.MOV.U32 R8, RZ, RZ, R27 ;  /* 0x000000ffff087224 */ /* 0x000fca00078e001b */
[----:B------:R-:W-:Y:S01]  /*36860*/  STL.64 [R1+0x5e88], R8 ;  /* 0x005e880801007387 */ /* 0x000fe20000100a00 */
[----:B0-----:R-:W3:Y:S02]  /*36870*/  LDL R10, [R1+0x18] ;  /* 0x00001800010a7983 */ /* 0x001ee40000100800 */
[----:B------:R-:W3:Y:S02]  /*36880*/  LDL R11, [R1+0x1c] ;  /* 0x00001c00010b7983 */ /* 0x000ee40000100800 */
[----:B------:R-:W-:Y:S02]  /*36890*/  IMAD.MOV.U32 R13, RZ, RZ, R24 ;  /* 0x000000ffff0d7224 */ /* 0x000fe400078e0018 */
[----:B------:R-:W-:Y:S01]  /*368a0*/  IMAD.MOV.U32 R12, RZ, RZ, R25 ;  /* 0x000000ffff0c7224 */ /* 0x000fe200078e0019 */
[----:B---3--:R-:W-:Y:S01]  /*368b0*/  STL.64 [R1+0x5ea0], R10 ;  /* 0x005ea00a01007387 */ /* 0x008fe20000100a00 */
[----:B------:R0:W-:Y:S03]  /*368c0*/  STL.64 [R1+0x5e80], R14 ;  /* 0x005e800e01007387 */ /* 0x0001e60000100a00 */
[----:B------:R1:W-:Y:S01]  /*368d0*/  STL.64 [R1+0x5e78], R12 ;  /* 0x005e780c01007387 */ /* 0x0003e20000100a00 */
[----:B0-----:R-:W3:Y:S04]  /*368e0*/  LDL.64 R14, [R1+0x8] ;  /* 0x00000800010e7983 */ /* 0x001ee80000100a00 */
[----:B---3--:R0:W-:Y:S01]  /*368f0*/  STL.64 [R1+0x5e98], R14 ;  /* 0x005e980e01007387 */ /* 0x0081e20000100a00 */
[----:B-1----:R-:W3:Y:S02]  /*36900*/  LDL.LU R12, [R1+0x510] ;  /* 0x00051000010c7983 */ /* 0x002ee40000300800 */
[----:B------:R-:W3:Y:S01]  /*36910*/  LDL.LU R13, [R1+0x514] ;  /* 0x00051400010d7983 */ /* 0x000ee20000300800 */
[----:B0-----:R-:W2:Y:S01]  /*36920*/  LDL.LU R14, [R1+0x518] ;  /* 0x00051800010e7983 */ /* 0x001ea20000300800 */
[----:B------:R-:W2:Y:S02]  /*36930*/  LDL.LU R15, [R1+0x51c] ;  /* 0x00051c00010f7983 */ /* 0x000ea40000300800 */
[----:B------:R-:W3:Y:S02]  /*36940*/  LDL.LU R20, [R1+0xc0] ;  /* 0x0000c00001147983 */ /* 0x000ee40000300800 */
[----:B------:R-:W4:Y:S01]  /*36950*/  LDL.LU R21, [R1+0xc4] ;  /* 0x0000c40001157983 */ /* 0x000f220000300800 */
[----:B--2---:R-:W-:Y:S01]  /*36960*/  STL.64 [R1+0x5eb0], R14 ;  /* 0x005eb00e01007387 */ /* 0x004fe20000100a00 */
[----:B---3--:R0:W-:Y:S03]  /*36970*/  STL.64 [R1+0x5ea8], R12 ;  /* 0x005ea80c01007387 */ /* 0x0081e60000100a00 */
[----:B0-----:R-:W2:Y:S01]  /*36980*/  LDL.LU R12, [R1+0x520] ;  /* 0x00052000010c7983 */ /* 0x001ea20000300800 */
[----:B------:R-:W2:Y:S02]  /*36990*/  LDL.LU R13, [R1+0x524] ;  /* 0x00052400010d7983 */ /* 0x000ea40000300800 */
[----:B------:R-:W3:Y:S02]  /*369a0*/  LDL.LU R14, [R1+0x528] ;  /* 0x00052800010e7983 */ /* 0x000ee40000300800 */
[----:B------:R-:W3:Y:S02]  /*369b0*/  LDL.LU R15, [R1+0x52c] ;  /* 0x00052c00010f7983 */ /* 0x000ee40000300800 */
[----:B---3--:R-:W-:Y:S01]  /*369c0*/  STL.64 [R1+0x5ed8], R14 ;  /* 0x005ed80e01007387 */ /* 0x008fe20000100a00 */
[----:B--2---:R0:W-:Y:S03]  /*369d0*/  STL.64 [R1+0x5ed0], R12 ;  /* 0x005ed00c01007387 */ /* 0x0041e60000100a00 */
[----:B0-----:R-:W2:Y:S01]  /*369e0*/  LDL.LU.64 R12, [R1+0x890] ;  /* 0x00089000010c7983 */ /* 0x001ea20000300a00 */
[----:B------:R-:W2:Y:S02]  /*369f0*/  LDL.LU.64 R14, [R1+0x898] ;  /* 0x00089800010e7983 */ /* 0x000ea40000300a00 */
[----:B------:R-:W3:Y:S02]  /*36a00*/  LDL.64 R10, [R1+0x28] ;  /* 0x00002800010a7983 */ /* 0x000ee40000100a00 */
[----:B------:R-:W-:-:S02]  /*36a10*/  IMAD.MOV.U32 R8, RZ, RZ, R22 ;  /* 0x000000ffff087224 */ /* 0x000fc400078e0016 */
[----:B------:R-:W-:Y:S01]  /*36a20*/  IMAD.MOV.U32 R9, RZ, RZ, R0 ;  /* 0x000000ffff097224 */ /* 0x000fe200078e0000 */
[----:B---3--:R-:W-:Y:S01]  /*36a30*/  STL.64 [R1+0x5ee8], R10 ;  /* 0x005ee80a01007387 */ /* 0x008fe20000100a00 */
[----:B------:R-:W3:Y:S02]  /*36a40*/  LDL.LU R22, [R1+0x5f90] ;  /* 0x005f900001167983 */ /* 0x000ee40000300800 */
[----:B------:R-:W2:Y:S02]  /*36a50*/  LDL.LU R0, [R1+0x5f8c] ;  /* 0x005f8c0001007983 */ /* 0x000ea40000300800 */
[----:B------:R0:W-:Y:S02]  /*36a60*/  STL.64 [R1+0x5f00], R8 ;  /* 0x005f000801007387 */ /* 0x0001e40000100a00 */
[----:B0-----:R-:W-:Y:S02]  /*36a70*/  IMAD.MOV.U32 R8, RZ, RZ, R2 ;  /* 0x000000ffff087224 */ /* 0x001fe400078e0002 */
[----:B------:R-:W-:Y:S01]  /*36a80*/  IMAD.MOV.U32 R9, RZ, RZ, R28 ;  /* 0x000000ffff097224 */ /* 0x000fe200078e001c */
[----:B------:R-:W2:Y:S01]  /*36a90*/  LDL.LU R2, [R1+0x5f88] ;  /* 0x005f880001027983 */ /* 0x000ea20000300800 */
[----:B------:R-:W2:Y:S03]  /*36aa0*/  LDL.LU R28, [R1+0x5f84] ;  /* 0x005f8400011c7983 */ /* 0x000ea60000300800 */
[----:B------:R0:W-:Y:S02]  /*36ab0*/  STL.64 [R1+0x5f18], R8 ;  /* 0x005f180801007387 */ /* 0x0001e40000100a00 */
[----:B0-----:R-:W-:-:S02]  /*36ac0*/  IMAD.MOV.U32 R8, RZ, RZ, R29 ;  /* 0x000000ffff087224 */ /* 0x001fc400078e001d */
[----:B----4-:R-:W-:Y:S01]  /*36ad0*/  IMAD.MOV.U32 R9, RZ, RZ, R6 ;  /* 0x000000ffff097224 */ /* 0x010fe200078e0006 */
[----:B------:R-:W4:Y:S01]  /*36ae0*/  LDL.LU R29, [R1+0x5f80] ;  /* 0x005f8000011d7983 */ /* 0x000f220000300800 */
[----:B------:R-:W4:Y:S03]  /*36af0*/  LDL.LU R6, [R1+0x5f7c] ;  /* 0x005f7c0001067983 */ /* 0x000f260000300800 */
[----:B------:R0:W-:Y:S02]  /*36b00*/  STL.64 [R1+0x5f30], R8 ;  /* 0x005f300801007387 */ /* 0x0001e40000100a00 */
[----:B0-----:R-:W-:Y:S02]  /*36b10*/  IMAD.MOV.U32 R8, RZ, RZ, R7 ;  /* 0x000000ffff087224 */ /* 0x001fe400078e0007 */
[----:B------:R-:W-:Y:S01]  /*36b20*/  IMAD.MOV.U32 R9, RZ, RZ, R23 ;  /* 0x000000ffff097224 */ /* 0x000fe200078e0017 */
[----:B------:R-:W4:Y:S04]  /*36b30*/  LDL.LU R7, [R1+0x5f78] ;  /* 0x005f780001077983 */ /* 0x000f280000300800 */
[----:B------:R0:W-:Y:S02]  /*36b40*/  STL.64 [R1+0x5f48], R8 ;  /* 0x005f480801007387 */ /* 0x0001e40000100a00 */
[----:B0-----:R-:W-:-:S02]  /*36b50*/  IMAD.MOV.U32 R9, RZ, RZ, R3 ;  /* 0x000000ffff097224 */ /* 0x001fc400078e0003 */
[----:B--2---:R-:W0:Y:S01]  /*36b60*/  LDSM.16.MT88.4 R24, [R28+0x22080] ;  /* 0x022080001c18783b */ /* 0x004e220000004200 */
[----:B---3--:R-:W-:-:S05]  /*36b70*/  IMAD.MOV.U32 R8, RZ, RZ, R22 ;  /* 0x000000ffff087224 */ /* 0x008fca00078e0016 */
[----:B------:R-:W-:Y:S04]  /*36b80*/  STL.64 [R1+0x5f60], R8 ;  /* 0x005f600801007387 */ /* 0x000fe80000100a00 */
[----:B0-----:R-:W-:Y:S01]  /*36b90*/  STL.64 [R1+0x5da8], R26 ;  /* 0x005da81a01007387 */ /* 0x001fe20000100a00 */
[----:B------:R0:W-:Y:S03]  /*36ba0*/  STL.64 [R1+0x5da0], R24 ;  /* 0x005da01801007387 */ /* 0x0001e60000100a00 */
[----:B0-----:R-:W2:Y:S01]  /*36bb0*/  LDL.LU.64 R24, [R1+0x50] ;  /* 0x0000500001187983 */ /* 0x001ea20000300a00 */
[----:B------:R-:W3:Y:S03]  /*36bc0*/  LDL.64 R26, [R1+0x58] ;  /* 0x00005800011a7983 */ /* 0x000ee60000100a00 */
[----:B---3--:R-:W-:Y:S01]  /*36bd0*/  STL.64 [R1+0x5ef8], R26 ;  /* 0x005ef81a01007387 */ /* 0x008fe20000100a00 */
[----:B--2---:R0:W-:Y:S03]  /*36be0*/  STL.64 [R1+0x5ef0], R24 ;  /* 0x005ef01801007387 */ /* 0x0041e60000100a00 */
[----:B0-----:R-:W2:Y:S01]  /*36bf0*/  LDL.LU.64 R24, [R1+0x4b0] ;  /* 0x0004b00001187983 */ /* 0x001ea20000300a00 */
[----:B------:R-:W3:Y:S03]  /*36c00*/  LDL.LU.64 R26, [R1+0x4b8] ;  /* 0x0004b800011a7983 */ /* 0x000ee60000300a00 */
        /* <DEDUP_REMOVED lines=15> */
[----:B------:R-:W3:Y:S01]  /*36d00*/  LDL.LU.64 R26, [R1+0x8c8] ;  /* 0x0008c800011a7983 */ /* 0x000ee20000300a00 */
[----:B------:R-:W-:Y:S01]  /*36d10*/  HMMA.16816.F32 R12, R16, R20, R12 ;  /* 0x00000014100c723c */ /* 0x000fe2000000180c */
[----:B------:R-:W-:-:S02]  /*36d20*/  IMAD.MOV.U32 R8, RZ, RZ, R2 ;  /* 0x000000ffff087224 */ /* 0x000fc400078e0002 */
[----:B------:R-:W-:Y:S01]  /*36d30*/  IMAD.MOV.U32 R9, RZ, RZ, R0 ;  /* 0x000000ffff097224 */ /* 0x000fe200078e0000 */
[----:B---3--:R-:W-:Y:S01]  /*36d40*/  STL.64 [R1+0x5f70], R26 ;  /* 0x005f701a01007387 */ /* 0x008fe20000100a00 */
[----:B--2---:R0:W-:Y:S03]  /*36d50*/  STL.64 [R1+0x5f68], R24 ;  /* 0x005f681801007387 */ /* 0x0041e60000100a00 */
[----:B0-----:R-:W2:Y:S01]  /*36d60*/  LDL.LU.64 R24, [R1+0x8a0] ;  /* 0x0008a00001187983 */ /* 0x001ea20000300a00 */
[----:B------:R-:W2:Y:S11]  /*36d70*/  LDL.LU.64 R26, [R1+0x8a8] ;  /* 0x0008a800011a7983 */ /* 0x000eb60000300a00 */
[----:B------:R-:W-:Y:S04]  /*36d80*/  @!UPT UIADD3 URZ, URZ, URZ, URZ ;  /* 0x0000003f3f3ff290 */ /* 0x000fe8000fffe03f */
[----:B------:R-:W-:Y:S02]  /*36d90*/  IMAD.MOV.U32 R0, RZ, RZ, R15 ;  /* 0x000000ffff007224 */ /* 0x000fe400078e000f */
[----:B------:R-:W-:Y:S01]  /*36da0*/  IMAD.MOV.U32 R2, RZ, RZ, R14 ;  /* 0x000000ffff027224 */ /* 0x000fe200078e000e */
[----:B------:R-:W3:Y:S01]  /*36db0*/  LDL.LU.64 R20, [R1+0x2b0] ;  /* 0x0002b00001147983 */ /* 0x000ee20000300a00 */
[----:B------:R-:W-:Y:S02]  /*36dc0*/  IMAD.MOV.U32 R5, RZ, RZ, R12 ;  /* 0x000000ffff057224 */ /* 0x000fe400078e000c */
[----:B------:R-:W-:Y:S02]  /*36dd0*/  IMAD.MOV.U32 R3, RZ, RZ, R13 ;  /* 0x000000ffff037224 */ /* 0x000fe400078e000d */
[----:B------:R-:W3:Y:S01]  /*36de0*/  LDL.LU.64 R22, [R1+0x2b8] ;  /* 0x0002b80001167983 */ /* 0x000ee20000300a00 */
[----:B------:R-:W3:Y:S01]  /*36df0*/  LDL.LU.64 R12, [R1+0xd0] ;  /* 0x0000d000010c7983 */ /* 0x000ee20000300a00 */
[----:B------:R-:W3:Y:S02]  /*36e00*/  LDL.LU.64 R14, [R1+0xd8] ;  /* 0x0000d800010e7983 */ /* 0x000ee40000300a00 */
[----:B------:R-:W-:Y:S02]  /*36e10*/  STL [R1+0x5754], R0 ;  /* 0x0057540001007387 */ /* 0x000fe40000100800 */
[----:B------:R-:W-:Y:S01]  /*36e20*/  STL [R1+0x5750], R2 ;  /* 0x0057500201007387 */ /* 0x000fe20000100800 */
[----:B------:R-:W-:Y:S01]  /*36e30*/  STL [R1+0x5614], R5 ;  /* 0x0056140501007387 */ /* 0x000fe20000100800 */
[----:B------:R-:W-:Y:S01]  /*36e40*/  STL [R1+0x5610], R3 ;  /* 0x0056100301007387 */ /* 0x000fe20000100800 */
        /* <DEDUP_REMOVED lines=39> */
[----:B------:R-:W-:Y:S01]  /*370c0*/  STL.64 [R1+0xf80], R8 ;  /* 0x000f800801007387 */ /* 0x000fe20000100a00 */
[----:B------:R0:W-:Y:S03]  /*370d0*/  STL.64 [R1+0xf88], R10 ;  /* 0x000f880a01007387 */ /* 0x0001e60000100a00 */
[----:B0-----:R-:W2:Y:S01]  /*370e0*/  LDL.LU.64 R10, [R1+0x5ee8] ;  /* 0x005ee800010a7983 */ /* 0x001ea20000300a00 */
[C---:B---3--:R-:W-:Y:S11]  /*370f0*/  HMMA.16816.F32 R20, R16.reuse, R24, R20 ;  /* 0x000000181014723c */ /* 0x048ff60000001814 */
[----:B------:R-:W-:Y:S11]  /*37100*/  @!UPT UIADD3 URZ, URZ, URZ, URZ ;  /* 0x0000003f3f3ff290 */ /* 0x000ff6000fffe03f */
[----:B------:R-:W-:Y:S01]  /*37110*/  @!UPT UIADD3 URZ, URZ, URZ, URZ ;  /* 0x0000003f3f3ff290 */ /* 0x000fe2000fffe03f */
[----:B------:R0:W-:Y:S01]  /*37120*/  STL.64 [R1+0xf70], R20 ;  /* 0x000f701401007387 */ /* 0x0001e20000100a00 */
[----:B------:R-:W-:Y:S03]  /*37130*/  STL.64 [R1+0xf78], R22 ;  /* 0x000f781601007387 */ /* 0x000fe60000100a00 */
[----:B0-----:R-:W3:Y:S01]  /*37140*/  LDL.LU.64 R20, [R1+0x5ee0] ;  /* 0x005ee00001147983 */ /* 0x001ee20000300a00 */
[----:B--2---:R0:W-:Y:S02]  /*37150*/  STL.64 [R1+0x5dc0], R26 ;  /* 0x005dc01a01007387 */ /* 0x0041e40000100a00 */
[----:B------:R-:W2:Y:S02]  /*37160*/  LDL.LU R24, [R1+0x500] ;  /* 0x0005000001187983 */ /* 0x000ea40000300800 */
[----:B------:R-:W2:Y:S01]  /*37170*/  LDL.LU R25, [R1+0x504] ;  /* 0x0005040001197983 */ /* 0x000ea20000300800 */
[----:B0-----:R-:W2:Y:S01]  /*37180*/  LDL.LU R26, [R1+0x508] ;  /* 0x00050800011a7983 */ /* 0x001ea20000300800 */
[----:B------:R-:W2:Y:S01]  /*37190*/  LDL.LU R27, [R1+0x50c] ;  /* 0x00050c00011b7983 */ /* 0x000ea20000300800 */
[----:B---3--:R-:W-:Y:S02]  /*371a0*/  HMMA.16816.F32 R16, R16, R20, R12 ;  /* 0x000000141010723c */ /* 0x008fe4000000180c */
[----:B------:R-:W3:Y:S01]  /*371b0*/  LDL.LU.64 R14, [R1+0x5ed8] ;  /* 0x005ed800010e7983 */ /* 0x000ee20000300a00 */
[----:B------:R-:W3:Y:S02]  /*371c0*/  LDL.LU.64 R12, [R1+0x5ed0] ;  /* 0x005ed000010c7983 */ /* 0x000ee40000300a00 */
[----:B------:R-:W3:Y:S02]  /*371d0*/  LDL.LU.64 R22, [R1+0x5ec8] ;  /* 0x005ec80001167983 */ /* 0x000ee40000300a00 */
[----:B------:R-:W3:Y:S02]  /*371e0*/  LDL.LU.64 R20, [R1+0x5ec0] ;  /* 0x005ec00001147983 */ /* 0x000ee40000300a00 */
[----:B------:R-:W-:-:S02]  /*371f0*/  IMAD.MOV.U32 R2, RZ, RZ, R10 ;  /* 0x000000ffff027224 */ /* 0x000fc400078e000a */
[----:B------:R-:W-:Y:S11]  /*37200*/  IMAD.MOV.U32 R0, RZ, RZ, R11 ;  /* 0x000000ffff007224 */ /* 0x000ff600078e000b */
[----:B------:R-:W-:Y:S01]  /*37210*/  @!UPT UIADD3 URZ, URZ, URZ, URZ ;  /* 0x0000003f3f3ff290 */ /* 0x000fe2000fffe03f */
[----:B------:R0:W-:Y:S01]  /*37220*/  STL.64 [R1+0xb70], R16 ;  /* 0x000b701001007387 */ /* 0x0001e20000100a00 */
[----:B------:R4:W-:Y:S03]  /*37230*/  STL.64 [R1+0xb78], R18 ;  /* 0x000b781201007387 */ /* 0x0009e60000100a00 */
[----:B0-----:R-:W2:Y:S01]  /*37240*/  LDL.LU R16, [R1+0x4f0] ;  /* 0x0004f00001107983 */ /* 0x001ea20000300800 */
[----:B------:R-:W2:Y:S02]  /*37250*/  LDL.LU R17, [R1+0x4f4] ;  /* 0x0004f40001117983 */ /* 0x000ea40000300800 */
[----:B----4-:R-:W-:Y:S02]  /*37260*/  IMAD.MOV.U32 R18, RZ, RZ, R7 ;  /* 0x000000ffff127224 */ /* 0x010fe400078e0007 */
[----:B------:R-:W-:Y:S01]  /*37270*/  IMAD.MOV.U32 R19, RZ, RZ, R6 ;  /* 0x000000ffff137224 */ /* 0x000fe200078e0006 */
[----:B------:R-:W4:Y:S01]  /*37280*/  LDL.LU R7, [R1+0x5ebc] ;  /* 0x005ebc0001077983 */ /* 0x000f220000300800 */
[----:B------:R-:W4:Y:S01]  /*37290*/  LDL.LU R6, [R1+0x5eb8] ;  /* 0x005eb80001067983 */ /* 0x000f220000300800 */
[C---:B---3--:R-:W-:Y:S11]  /*372a0*/  HMMA.16816.F32 R12, R20.reuse, R10, R12 ;  /* 0x0000000a140c723c */ /* 0x048ff6000000180c */
[----:B------:R-:W-:Y:S11]  /*372b0*/  @!UPT UIADD3 URZ, URZ, URZ, URZ ;  /* 0x0000003f3f3ff290 */ /* 0x000ff6000fffe03f */
[----:B------:R-:W-:Y:S01]  /*372c0*/  @!UPT UIADD3 URZ, URZ, URZ, URZ ;  /* 0x0000003f3f3ff290 */ /* 0x000fe2000fffe03f */
[----:B------:R-:W-:Y:S01]  /*372d0*/  STL.64 [R1+0xb60], R12 ;  /* 0x000b600c01007387 */ /* 0x000fe20000100a00 */
[----:B------:R0:W-:Y:S03]  /*372e0*/  STL.64 [R1+0xb68], R14 ;  /* 0x000b680e01007387 */ /* 0x0001e60000100a00 */
[----:B0-----:R-:W3:Y:S01]  /*372f0*/  LDL.LU.64 R14, [R1+0x5eb0] ;  /* 0x005eb000010e7983 */ /* 0x001ee20000300a00 */
[----:B------:R-:W3:Y:S02]  /*37300*/  LDL.LU.64 R12, [R1+0x5ea8] ;  /* 0x005ea800010c7983 */ /* 0x000ee40000300a00 */
[----:B------:R-:W3:Y:S02]  /*37310*/  LDL.LU.64 R10, [R1+0x5ea0] ;  /* 0x005ea000010a7983 */ /* 0x000ee40000300a00 */
[C---:B---3--:R-:W-:Y:S01]  /*37320*/  HMMA.16816.F32 R8, R20.reuse, R10, R12 ;  /* 0x0000000a1408723c */ /* 0x048fe2000000180c */
[----:B------:R-:W2:Y:S11]  /*37330*/  LDL.LU.64 R14, [R1+0x5e98] ;  /* 0x005e9800010e7983 */ /* 0x000eb60000300a00 */
[----:B------:R-:W-:Y:S11]  /*37340*/  @!UPT UIADD3 URZ, URZ, URZ, URZ ;  /* 0x0000003f3f3ff290 */ /* 0x000ff6000fffe03f */
[----:B------:R-:W-:Y:S01]  /*37350*/  STL.64 [R1+0xb50], R8 ;  /* 0x000b500801007387 */ /* 0x000fe20000100a00 */
[----:B------:R0:W-:Y:S03]  /*37360*/  STL.64 [R1+0xb58], R10 ;  /* 0x000b580a01007387 */ /* 0x0001e60000100a00 */
[----:B0-----:R-:W3:Y:S01]  /*37370*/  LDL.LU.64 R10, [R1+0x5e90] ;  /* 0x005e9000010a7983 */ /* 0x001ee20000300a00 */
[----:B------:R-:W3:Y:S01]  /*37380*/  LDL.LU.64 R8, [R1+0x5e88] ;  /* 0x005e880001087983 */ /* 0x000ee20000300a00 */
[C---:B--2---:R-:W-:Y:S01]  /*37390*/  HMMA.16816.F32 R24, R20.reuse, R14, R24 ;  /* 0x0000000e1418723c */ /* 0x044fe20000001818 */
[----:B------:R-:W-:Y:S11]  /*373a0*/  IMAD.MOV.U32 R4, RZ, RZ, R15 ;  /* 0x000000ffff047224 */ /* 0x000ff600078e000f */
[----:B------:R-:W-:Y:S11]  /*373b0*/  @!UPT UIADD3 URZ, URZ, URZ, URZ ;  /* 0x0000003f3f3ff290 */ /* 0x000ff6000fffe03f */
[----:B------:R0:W-:Y:S01]  /*373c0*/  STL.64 [R1+0xb40], R24 ;  /* 0x000b401801007387 */ /* 0x0001e20000100a00 */
[----:B------:R-:W-:Y:S02]  /*373d0*/  STL.64 [R1+0xb48], R26 ;  /* 0x000b481a01007387 */ /* 0x000fe40000100a00 */
[----:B0-----:R-:W-:Y:S02]  /*373e0*/  IMAD.MOV.U32 R24, RZ, RZ, R14 ;  /* 0x000000ffff187224 */ /* 0x001fe400078e000e */
[----:B------:R-:W2:Y:S01]  /*373f0*/  LDL.LU.64 R14, [R1+0x5e80] ;  /* 0x005e8000010e7983 */ /* 0x000ea20000300a00 */
[----:B------:R-:W3:Y:S02]  /*37400*/  LDL.LU.64 R12, [R1+0x5e78] ;  /* 0x005e7800010c7983 */ /* 0x000ee40000300a00 */
[----:B----4-:R-:W-:Y:S02]  /*37410*/  STL.64 [R1+0x5e68], R6 ;  /* 0x005e680601007387 */ /* 0x010fe40000100a00 */
[----:B------:R0:W-:Y:S02]  /*37420*/  STL [R1+0x5e60], R4 ;  /* 0x005e600401007387 */ /* 0x0001e40000100800 */
[----:B0-----:R-:W4:Y:S01]  /*37430*/  LDL.LU R4, [R1+0x4e0] ;  /* 0x0004e00001047983 */ /* 0x001f220000300800 */
[----:B------:R-:W4:Y:S02]  /*37440*/  LDL.LU R5, [R1+0x4e4] ;  /* 0x0004e40001057983 */ /* 0x000f240000300800 */
[----:B------:R-:W4:Y:S02]  /*37450*/  LDL.LU R6, [R1+0x4e8] ;  /* 0x0004e80001067983 */ /* 0x000f240000300800 */
[----:B------:R-:W4:Y:S01]  /*37460*/  LDL.LU R7, [R1+0x4ec] ;  /* 0x0004ec0001077983 */ /* 0x000f220000300800 */
[----:B------:R0:W-:Y:S01]  /*37470*/  STL [R1+0x5e08], R24 ;  /* 0x005e081801007387 */ /* 0x0001e20000100800 */
[----:B------:R-:W3:Y:S01]  /*37480*/  LDL R26, [R1+0xa8] ;  /* 0x0000a800011a7983 */ /* 0x000ee20000100800 */
[----:B--2---:R-:W-:Y:S11]  /*37490*/  HMMA.16816.F32 R16, R20, R14, R16 ;  /* 0x0000000e1410723c */ /* 0x004ff60000001810 */
[----:B------:R-:W-:Y:S11]  /*374a0*/  @!UPT UIADD3 URZ, URZ, URZ, URZ ;  /* 0x0000003f3f3ff290 */ /* 0x000ff6000fffe03f */
[----:B------:R-:W-:Y:S01]  /*374b0*/  @!UPT UIADD3 URZ, URZ, URZ, URZ ;  /* 0x0000003f3f3ff290 */ /* 0x000fe2000fffe03f */
[----:B------:R-:W-:Y:S01]  /*374c0*/  STL.64 [R1+0xb30], R16 ;  /* 0x000b301001007387 */ /* 0x000fe20000100a00 */
[----:B------:R-:W-:Y:S02]  /*374d0*/  STL.64 [R1+0xb38], R18 ;  /* 0x000b381201007387 */ /* 0x000fe40000100a00 */
[----:B------:R-:W3:Y:S02]  /*374e0*/  LDL R27, [R1+0xac] ;  /* 0x0000ac00011b7983 */ /* 0x000ee40000100800 */
[----:B---3--:R1:W-:Y:S01]  /*374f0*/  STL.64 [R1+0x5e18], R26 ;  /* 0x005e181a01007387 */ /* 0x0083e20000100a00 */
[----:B0-----:R-:W2:Y:S02]  /*37500*/  LDL.LU R24, [R1+0x840] ;  /* 0x0008400001187983 */ /* 0x001ea40000300800 */
[----:B------:R-:W2:Y:S01]  /*37510*/  LDL.LU R25, [R1+0x844] ;  /* 0x0008440001197983 */ /* 0x000ea20000300800 */
[----:B-1----:R-:W3:Y:S01]  /*37520*/  LDL.LU R26, [R1+0x848] ;  /* 0x00084800011a7983 */ /* 0x002ee20000300800 */
[----:B------:R-:W3:Y:S02]  /*37530*/  LDL.LU R27, [R1+0x84c] ;  /* 0x00084c00011b7983 */ /* 0x000ee40000300800 */
[----:B------:R-:W2:Y:S02]  /*37540*/  LDL.LU R16, [R1+0x4d0] ;  /* 0x0004d00001107983 */ /* 0x000ea40000300800 */
[----:B------:R-:W4:Y:S01]  /*37550*/  LDL.LU R17, [R1+0x4d4] ;  /* 0x0004d40001117983 */ /* 0x000f220000300800 */
[----:B------:R-:W4:Y:S01]  /*37560*/  LDL.LU R18, [R1+0x4d8] ;  /* 0x0004d80001127983 */ /* 0x000f220000300800 */
[----:B------:R-:W4:Y:S03]  /*37570*/  LDL.LU R19, [R1+0x4dc] ;  /* 0x0004dc0001137983 */ /* 0x000f260000300800 */
[----:B---3--:R0:W-:Y:S01]  /*37580*/  STL.64 [R1+0x5e38], R26 ;  /* 0x005e381a01007387 */ /* 0x0081e20000100a00 */
[----:B--2---:R-:W-:Y:S03]  /*37590*/  STL.64 [R1+0x5e30], R24 ;  /* 0x005e301801007387 */ /* 0x004fe60000100a00 */
[----:B0-----:R-:W2:Y:S04]  /*375a0*/  LDL.64 R26, [R1+0xc8] ;  /* 0x0000c800011a7983 */ /* 0x001ea80000100a00 */
[----:B--2---:R0:W-:Y:S04]  /*375b0*/  STL.64 [R1+0x5e40], R26 ;  /* 0x005e401a01007387 */ /* 0x0041e80000100a00 */
[----:B0-----:R-:W2:Y:S01]  /*375c0*/  LDL.64 R26, [R1+0x38] ;  /* 0x00003800011a7983 */ /* 0x001ea20000100a00 */
[----:B------:R0:W-:Y:S02]  /*375d0*/  STL.64 [R1+0x5d58], R14 ;  /* 0x005d580e01007387 */ /* 0x0001e40000100a00 */
[----:B------:R1:W-:Y:S02]  /*375e0*/  STL.64 [R1+0x5d50], R12 ;  /* 0x005d500c01007387 */ /* 0x0003e40000100a00 */
[----:B0-----:R-:W-:Y:S01]  /*375f0*/  IMAD.MOV.U32 R14, RZ, RZ, R10 ;  /* 0x000000ffff0e7224 */ /* 0x001fe200078e000a */
[----:B-1----:R-:W3:Y:S01]  /*37600*/  LDL.LU R12, [R1+0x850] ;  /* 0x00085000010c7983 */ /* 0x002ee20000300800 */
[----:B------:R-:W3:Y:S02]  /*37610*/  LDL.LU R13, [R1+0x854] ;  /* 0x00085400010d7983 */ /* 0x000ee40000300800 */
[----:B------:R-:W4:Y:S02]  /*37620*/  LDL.LU R10, [R1+0x5e74] ;  /* 0x005e7400010a7983 */ /* 0x000f240000300800 */
[----:B------:R-:W-:-:S02]  /*37630*/  IMAD.MOV.U32 R15, RZ, RZ, R11 ;  /* 0x000000ffff0f7224 */ /* 0x000fc400078e000b */
[----:B------:R-:W4:Y:S03]  /*37640*/  LDL.LU R11, [R1+0x5e70] ;  /* 0x005e7000010b7983 */ /* 0x000f260000300800 */
[----:B------:R-:W-:Y:S01]  /*37650*/  STL.64 [R1+0x5e50], R14 ;  /* 0x005e500e01007387 */ /* 0x000fe20000100a00 */
[----:B----4-:R-:W-:Y:S01]  /*37660*/  HMMA.16816.F32 R4, R20, R10, R4 ;  /* 0x0000000a1404723c */ /* 0x010fe20000001804 */
[----:B---3--:R0:W-:Y:S04]  /*37670*/  STL.64 [R1+0x5e48], R12 ;  /* 0x005e480c01007387 */ /* 0x0081e80000100a00 */
[----:B0-----:R-:W2:Y:S01]  /*37680*/  LDL.LU R12, [R1+0x860] ;  /* 0x00086000010c7983 */ /* 0x001ea20000300800 */
[----:B------:R-:W2:Y:S02]  /*37690*/  LDL.LU R13, [R1+0x864] ;  /* 0x00086400010d7983 */ /* 0x000ea40000300800 */
[----:B------:R-:W2:Y:S02]  /*376a0*/  LDL.LU R14, [R1+0x868] ;  /* 0x00086800010e7983 */ /* 0x000ea40000300800 */
[----:B------:R-:W2:Y:S11]  /*376b0*/  LDL.LU R15, [R1+0x86c] ;  /* 0x00086c00010f7983 */ /* 0x000eb60000300800 */
[----:B------:R-:W-:Y:S02]  /*376c0*/  @!UPT UIADD3 URZ, URZ, URZ, URZ ;  /* 0x0000003f3f3ff290 */ /* 0x000fe4000fffe03f */
[----:B------:R-:W-:Y:S01]  /*376d0*/  STL.64 [R1+0x4b0], R4 ;  /* 0x0004b00401007387 */ /* 0x000fe20000100a00 */
[----:B------:R0:W-:Y:S03]  /*376e0*/  STL.64 [R1+0x4b8], R6 ;  /* 0x0004b80601007387 */ /* 0x0001e60000100a00 */
[----:B0-----:R-:W3:Y:S01]  /*376f0*/  LDL.LU.64 R6, [R1+0x5e68] ;  /* 0x005e680001067983 */ /* 0x001ee20000300a00 */
[----:B------:R-:W4:Y:S02]  /*37700*/  LDL.LU R4, [R1+0x5e60] ;  /* 0x005e600001047983 */ /* 0x000f240000300800 */
[----:B------:R3:W-:Y:S02]  /*37710*/  STL.64 [R1+0x5d48], R10 ;  /* 0x005d480a01007387 */ /* 0x0007e40000100a00 */
[----:B------:R0:W-:Y:S02]  /*37720*/  STL.64 [R1+0x5d40], R8 ;  /* 0x005d400801007387 */ /* 0x0001e40000100a00 */
[----:B---3--:R-:W-:-:S02]  /*37730*/  IMAD.MOV.U32 R10, RZ, RZ, R6 ;  /* 0x000000ffff0a7224 */ /* 0x008fc400078e0006 */
[----:B------:R-:W-:Y:S01]  /*37740*/  IMAD.MOV.U32 R11, RZ, RZ, R7 ;  /* 0x000000ffff0b7224 */ /* 0x000fe200078e0007 */
[----:B------:R-:W3:Y:S01]  /*37750*/  LDL.LU R6, [R1+0x5e5c] ;  /* 0x005e5c0001067983 */ /* 0x000ee20000300800 */
[----:B------:R-:W3:Y:S03]  /*37760*/  LDL.LU R7, [R1+0x5e58] ;  /* 0x005e580001077983 */ /* 0x000ee60000300800 */
[----:B------:R1:W-:Y:S01]  /*37770*/  STL.64 [R1+0x5e10], R10 ;  /* 0x005e100a01007387 */ /* 0x0003e20000100a00 */
[----:B0-----:R-:W4:Y:S02]  /*37780*/  LDL.LU R8, [R1+0x830] ;  /* 0x0008300001087983 */ /* 0x001f240000300800 */
[----:B------:R-:W4:Y:S01]  /*37790*/  LDL.LU R9, [R1+0x834] ;  /* 0x0008340001097983 */ /* 0x000f220000300800 */
[----:B-1----:R-:W4:Y:S01]  /*377a0*/  LDL.LU R10, [R1+0x838] ;  /* 0x00083800010a7983 */ /* 0x002f220000300800 */
[----:B------:R-:W-:Y:S01]  /*377b0*/  IMAD.MOV.U32 R11, RZ, RZ, R29 ;  /* 0x000000ffff0b7224 */ /* 0x000fe200078e001d */
[C---:B--2---:R-:W-:Y:S08]  /*377c0*/  HMMA.16816.F32 R12, R20.reuse, R26, R12 ;  /* 0x0000001a140c723c */ /* 0x044ff0000000180c */
[C---:B---3--:R-:W-:Y:S01]  /*377d0*/  HMMA.16816.F32 R16, R20.reuse, R6, R16 ;  /* 0x000000061410723c */ /* 0x048fe20000001810 */
[----:B----4-:R0:W-:Y:S01]  /*377e0*/  STL.64 [R1+0x5e28], R10 ;  /* 0x005e280a01007387 */ /* 0x0101e20000100a00 */
[----:B------:R-:W-:Y:S03]  /*377f0*/  STL.64 [R1+0x5e20], R8 ;  /* 0x005e200801007387 */ /* 0x000fe60000100a00 */
[----:B0-----:R-:W2:Y:S11]  /*37800*/  LDL.64 R10, [R1+0xb8] ;  /* 0x0000b800010a7983 */ /* 0x001eb60000100a00 */
[----:B------:R-:W-:Y:S07]  /*37810*/  @!UPT UIADD3 URZ, URZ, URZ, URZ ;  /* 0x0000003f3f3ff290 */ /* 0x000fee000fffe03f */
[----:B------:R-:W-:Y:S02]  /*37820*/  STL.64 [R1+0xb20], R16 ;  /* 0x000b201001007387 */ /* 0x000fe40000100a00 */
[----:B------:R-:W-:Y:S02]  /*37830*/  STL.64 [R1+0xb28], R18 ;  /* 0x000b281201007387 */ /* 0x000fe40000100a00 */
[----:B------:R-:W0:Y:S04]  /*37840*/  LDSM.16.MT88.4 R16, [R28+0x22100] ;  /* 0x022100001c10783b */ /* 0x000e280000004200 */
[----:B0-----:R0:W-:Y:S01]  /*37850*/  STL.64 [R1+0x5c88], R18 ;  /* 0x005c881201007387 */ /* 0x0011e20000100a00 */
[----:B------:R1:W-:Y:S03]  /*37860*/  STL.64 [R1+0x5c80], R16 ;  /* 0x005c801001007387 */ /* 0x0003e60000100a00 */
[----:B0-----:R-:W3:Y:S01]  /*37870*/  LDL.64 R18, [R1+0x48] ;  /* 0x0000480001127983 */ /* 0x001ee20000100a00 */
[----:B------:R-:W-:Y:S02]  /*37880*/  STL.64 [R1+0xf60], R12 ;  /* 0x000f600c01007387 */ /* 0x000fe40000100a00 */
[----:B------:R0:W-:Y:S02]  /*37890*/  STL.64 [R1+0xf68], R14 ;  /* 0x000f680e01007387 */ /* 0x0001e40000100a00 */
[----:B-1----:R-:W-:Y:S01]  /*378a0*/  IMAD.MOV.U32 R17, RZ, RZ, R27 ;  /* 0x000000ffff117224 */ /* 0x002fe200078e001b */
[----:B0-----:R-:W4:Y:S01]  /*378b0*/  LDL.LU.64 R14, [R1+0x5e50] ;  /* 0x005e5000010e7983 */ /* 0x001f220000300a00 */
[----:B------:R-:W4:Y:S02]  /*378c0*/  LDL.LU.64 R12, [R1+0x5e48] ;  /* 0x005e4800010c7983 */ /* 0x000f240000300a00 */
[----:B------:R-:W4:Y:S02]  /*378d0*/  LDL.LU.64 R26, [R1+0x5e40] ;  /* 0x005e4000011a7983 */ /* 0x000f240000300a00 */
[----:B----4-:R-:W-:Y:S11]  /*378e0*/  HMMA.16816.F32 R12, R20, R26, R12 ;  /* 0x0000001a140c723c */ /* 0x010ff6000000180c */
[----:B------:R-:W-:Y:S11]  /*378f0*/  @!UPT UIADD3 URZ, URZ, URZ, URZ ;  /* 0x0000003f3f3ff290 */ /* 0x000ff6000fffe03f */
[----:B------:R-:W-:Y:S01]  /*37900*/  @!UPT UIADD3 URZ, URZ, URZ, URZ ;  /* 0x0000003f3f3ff290 */ /* 0x000fe2000fffe03f */
[----:B------:R0:W-:Y:S01]  /*37910*/  STL.64 [R1+0xf50], R12 ;  /* 0x000f500c01007387 */ /* 0x0001e20000100a00 */
[----:B------:R-:W-:Y:S02]  /*37920*/  STL.64 [R1+0xf58], R14 ;  /* 0x000f580e01007387 */ /* 0x000fe40000100a00 */
[----:B0-----:R-:W-:Y:S02]  /*37930*/  IMAD.MOV.U32 R13, RZ, RZ, R26 ;  /* 0x000000ffff0d7224 */ /* 0x001fe400078e001a */
[----:B------:R-:W-:Y:S02]  /*37940*/  IMAD.MOV.U32 R12, RZ, RZ, R27 ;  /* 0x000000ffff0c7224 */ /* 0x000fe400078e001b */
[----:B------:R-:W4:Y:S01]  /*37950*/  LDL.LU.64 R26, [R1+0x5e38] ;  /* 0x005e3800011a7983 */ /* 0x000f220000300a00 */
[----:B------:R-:W4:Y:S02]  /*37960*/  LDL.LU.64 R24, [R1+0x5e30] ;  /* 0x005e300001187983 */ /* 0x000f240000300a00 */
[----:B--2---:R-:W-:-:S02]  /*37970*/  IMAD.MOV.U32 R16, RZ, RZ, R10 ;  /* 0x000000ffff107224 */ /* 0x004fc400078e000a */
[----:B------:R-:W-:Y:S01]  /*37980*/  IMAD.MOV.U32 R5, RZ, RZ, R11 ;  /* 0x000000ffff057224 */ /* 0x000fe200078e000b */
[C---:B----4-:R-:W-:Y:S01]  /*37990*/  HMMA.16816.F32 R24, R20.reuse, R10, R24 ;  /* 0x0000000a1418723c */ /* 0x050fe20000001818 */
[----:B------:R-:W2:Y:S01]  /*379a0*/  LDL.LU.64 R10, [R1+0x5e28] ;  /* 0x005e2800010a7983 */ /* 0x000ea20000300a00 */
[----:B------:R-:W2:Y:S11]  /*379b0*/  LDL.LU.64 R8, [R1+0x5e20] ;  /* 0x005e200001087983 */ /* 0x000eb60000300a00 */
[----:B------:R-:W-:Y:S10]  /*379c0*/  @!UPT UIADD3 URZ, URZ, URZ, URZ ;  /* 0x0000003f3f3ff290 */ /* 0x000ff4000fffe03f */
[----:B------:R-:W-:Y:S01]  /*379d0*/  STL.64 [R1+0xf40], R24 ;  /* 0x000f401801007387 */ /* 0x000fe20000100a00 */
[----:B------:R0:W-:Y:S02]  /*379e0*/  STL [R1+0xf48], R26 ;  /* 0x000f481a01007387 */ /* 0x0001e40000100800 */
[----:B------:R-:W-:Y:S02]  /*379f0*/  IMAD.MOV.U32 R29, RZ, RZ, R27 ;  /* 0x000000ffff1d7224 */ /* 0x000fe400078e001b */
[----:B0-----:R-:W2:Y:S01]  /*37a00*/  LDL.LU.64 R26, [R1+0x5e18] ;  /* 0x005e1800011a7983 */ /* 0x001ea20000300a00 */
[----:B------:R-:W-:Y:S02]  /*37a10*/  STL.64 [R1+0x5dd0], R6 ;  /* 0x005dd00601007387 */ /* 0x000fe40000100a00 */
[----:B------:R-:W-:Y:S02]  /*37a20*/  STL [R1+0x5dc8], R5 ;  /* 0x005dc80501007387 */ /* 0x000fe40000100800 */
[----:B---3--:R-:W-:Y:S01]  /*37a30*/  STL.64 [R1+0x5db8], R18 ;  /* 0x005db81201007387 */ /* 0x008fe20000100a00 */
[----:B------:R0:W-:Y:S04]  /*37a40*/  STL.64 [R1+0x5db0], R16 ;  /* 0x005db01001007387 */ /* 0x0001e80000100a00 */
[----:B0-----:R-:W3:Y:S01]  /*37a50*/  LDL.LU R16, [R1+0x820] ;  /* 0x0008200001107983 */ /* 0x001ee20000300800 */
[----:B------:R-:W3:Y:S02]  /*37a60*/  LDL.LU R17, [R1+0x824] ;  /* 0x0008240001117983 */ /* 0x000ee40000300800 */
[----:B------:R-:W3:Y:S02]  /*37a70*/  LDL.LU R18, [R1+0x828] ;  /* 0x0008280001127983 */ /* 0x000ee40000300800 */
[----:B------:R-:W3:Y:S01]  /*37a80*/  LDL.LU R19, [R1+0x82c] ;  /* 0x00082c0001137983 */ /* 0x000ee20000300800 */
[----:B------:R-:W-:Y:S01]  /*37a90*/  STL [R1+0x55f0], R29 ;  /* 0x0055f01d01007387 */ /* 0x000fe20000100800 */
[C---:B--2---:R-:W-:Y:S03]  /*37aa0*/  HMMA.16816.F32 R24, R20.reuse, R26, R8 ;  /* 0x0000001a1418723c */ /* 0x044fe60000001808 */
[----:B------:R-:W3:Y:S11]  /*37ab0*/  LDL.LU.64 R10, [R1+0x5e10] ;  /* 0x005e1000010a7983 */ /* 0x000ef60000300a00 */
[----:B------:R-:W-:Y:S09]  /*37ac0*/  @!UPT UIADD3 URZ, URZ, URZ, URZ ;  /* 0x0000003f3f3ff290 */ /* 0x000ff2000fffe03f */
[----:B------:R0:W-:Y:S01]  /*37ad0*/  STL.64 [R1+0xf30], R24 ;  /* 0x000f301801007387 */ /* 0x0001e20000100a00 */
[----:B------:R1:W-:Y:S03]  /*37ae0*/  STL.64 [R1+0xf38], R26 ;  /* 0x000f381a01007387 */ /* 0x0003e60000100a00 */
[----:B0-----:R-:W2:Y:S01]  /*37af0*/  LDL.LU R24, [R1+0x5e08] ;  /* 0x005e080001187983 */ /* 0x001ea20000300800 */
[----:B------:R-:W4:Y:S01]  /*37b00*/  LDL R3, [R1+0x1bd0] ;  /* 0x001bd00001037983 */ /* 0x000f220000100800 */
[C---:B---3--:R-:W-:Y:S02]  /*37b10*/  HMMA.16816.F32 R8, R20.reuse, R10, R16 ;  /* 0x0000000a1408723c */ /* 0x048fe40000001810 */
[----:B----4-:R-:W-:Y:S11]  /*37b20*/  STL [R1+0x5c10], R3 ;  /* 0x005c100301007387 */ /* 0x010ff60000100800 */
[----:B------:R-:W-:Y:S10]  /*37b30*/  @!UPT UIADD3 URZ, URZ, URZ, URZ ;  /* 0x0000003f3f3ff290 */ /* 0x000ff4000fffe03f */
[----:B------:R-:W-:Y:S02]  /*37b40*/  STL.64 [R1+0xf20], R8 ;  /* 0x000f200801007387 */ /* 0x000fe40000100a00 */
[----:B------:R-:W-:Y:S02]  /*37b50*/  STL.64 [R1+0xf28], R10 ;  /* 0x000f280a01007387 */ /* 0x000fe40000100a00 */
[----:B------:R-:W3:Y:S01]  /*37b60*/  LDL.LU R16, [R1+0x7e0] ;  /* 0x0007e00001107983 */ /* 0x000ee20000300800 */
[----:B------:R-:W3:Y:S01]  /*37b70*/  LDL.LU R17, [R1+0x7e4] ;  /* 0x0007e40001117983 */ /* 0x000ee20000300800 */
[----:B------:R-:W4:Y:S02]  /*37b80*/  LDL.LU R18, [R1+0x7e8] ;  /* 0x0007e80001127983 */ /* 0x000f240000300800 */
[----:B------:R-:W4:Y:S02]  /*37b90*/  LDL.LU R19, [R1+0x7ec] ;  /* 0x0007ec0001137983 */ /* 0x000f240000300800 */
[----:B----4-:R-:W-:Y:S01]  /*37ba0*/  STL.64 [R1+0x5de0], R18 ;  /* 0x005de01201007387 */ /* 0x010fe20000100a00 */
[----:B---3--:R-:W-:Y:S02]  /*37bb0*/  STL.64 [R1+0x5dd8], R16 ;  /* 0x005dd81001007387 */ /* 0x008fe40000100a00 */
[----:B-1----:R-:W3:Y:S02]  /*37bc0*/  LDL R26, [R1+0x68] ;  /* 0x00006800011a7983 */ /* 0x002ee40000100800 */
[----:B------:R-:W3:Y:S02]  /*37bd0*/  LDL R27, [R1+0x6c] ;  /* 0x00006c00011b7983 */ /* 0x000ee40000100800 */
[----:B--2---:R-:W-:Y:S01]  /*37be0*/  IMAD.MOV.U32 R14, RZ, RZ, R24 ;  /* 0x000000ffff0e7224 */ /* 0x004fe200078e0018 */
[----:B---3--:R0:W-:Y:S01]  /*37bf0*/  STL.64 [R1+0x5de8], R26 ;  /* 0x005de81a01007387 */ /* 0x0081e20000100a00 */
[----:B------:R-:W2:Y:S02]  /*37c00*/  LDL.LU R24, [R1+0x800] ;  /* 0x0008000001187983 */ /* 0x000ea40000300800 */
[----:B------:R-:W2:Y:S01]  /*37c10*/  LDL.LU R25, [R1+0x804] ;  /* 0x0008040001197983 */ /* 0x000ea20000300800 */
[----:B0-----:R-:W3:Y:S01]  /*37c20*/  LDL.LU R26, [R1+0x808] ;  /* 0x00080800011a7983 */ /* 0x001ee20000300800 */
[----:B------:R-:W3:Y:S03]  /*37c30*/  LDL.LU R27, [R1+0x80c] ;  /* 0x00080c00011b7983 */ /* 0x000ee60000300800 */
[----:B---3--:R0:W-:Y:S01]  /*37c40*/  STL.64 [R1+0x5df8], R26 ;  /* 0x005df81a01007387 */ /* 0x0081e20000100a00 */
[----:B--2---:R-:W-:Y:S02]  /*37c50*/  STL.64 [R1+0x5df0], R24 ;  /* 0x005df01801007387 */ /* 0x004fe40000100a00 */
[----:B------:R-:W2:Y:S02]  /*37c60*/  LDL.64 R18, [R1+0x78] ;  /* 0x0000780001127983 */ /* 0x000ea40000100a00 */
[----:B------:R-:W-:Y:S01]  /*37c70*/  IMAD.MOV.U32 R15, RZ, RZ, R4 ;  /* 0x000000ffff0f7224 */ /* 0x000fe200078e0004 */
[----:B0-----:R-:W3:Y:S04]  /*37c80*/  LDL R26, [R1+0x88] ;  /* 0x00008800011a7983 */ /* 0x001ee80000100800 */
[----:B------:R-:W3:Y:S04]  /*37c90*/  LDL R27, [R1+0x8c] ;  /* 0x00008c00011b7983 */ /* 0x000ee80000100800 */
[----:B--2---:R0:W-:Y:S01]  /*37ca0*/  STL.64 [R1+0x5e00], R18 ;  /* 0x005e001201007387 */ /* 0x0041e20000100a00 */
[----:B------:R-:W3:Y:S02]  /*37cb0*/  LDL.LU R16, [R1+0x810] ;  /* 0x0008100001107983 */ /* 0x000ee40000300800 */
[----:B------:R-:W3:Y:S01]  /*37cc0*/  LDL.LU R17, [R1+0x814] ;  /* 0x0008140001117983 */ /* 0x000ee20000300800 */
[----:B0-----:R-:W3:Y:S01]  /*37cd0*/  LDL.LU R18, [R1+0x818] ;  /* 0x0008180001127983 */ /* 0x001ee20000300800 */
[----:B------:R-:W3:Y:S02]  /*37ce0*/  LDL.LU R19, [R1+0x81c] ;  /* 0x00081c0001137983 */ /* 0x000ee40000300800 */
[----:B------:R-:W2:Y:S02]  /*37cf0*/  LDL.LU R4, [R1+0x7f0] ;  /* 0x0007f00001047983 */ /* 0x000ea40000300800 */
[----:B------:R-:W2:Y:S01]  /*37d00*/  LDL.LU R5, [R1+0x7f4] ;  /* 0x0007f40001057983 */ /* 0x000ea20000300800 */
[----:B------:R-:W2:Y:S01]  /*37d10*/  LDL.LU R6, [R1+0x7f8] ;  /* 0x0007f80001067983 */ /* 0x000ea20000300800 */
[----:B------:R-:W2:Y:S02]  /*37d20*/  LDL.LU R7, [R1+0x7fc] ;  /* 0x0007fc0001077983 */ /* 0x000ea40000300800 */
[----:B------:R0:W-:Y:S02]  /*37d30*/  STL.64 [R1+0x5d70], R14 ;  /* 0x005d700e01007387 */ /* 0x0001e40000100a00 */
[----:B------:R-:W4:Y:S01]  /*37d40*/  LDL.LU R8, [R1+0x3f0] ;  /* 0x0003f00001087983 */ /* 0x000f220000300800 */
[----:B------:R-:W4:Y:S01]  /*37d50*/  LDL.LU R9, [R1+0x3f4] ;  /* 0x0003f40001097983 */ /* 0x000f220000300800 */
[----:B------:R-:W2:Y:S02]  /*37d60*/  LDL.LU R10, [R1+0x3f8] ;  /* 0x0003f800010a7983 */ /* 0x000ea40000300800 */
[----:B------:R-:W2:Y:S01]  /*37d70*/  LDL.LU R11, [R1+0x3fc] ;  /* 0x0003fc00010b7983 */ /* 0x000ea20000300800 */
[----:B0-----:R-:W2:Y:S04]  /*37d80*/  LDL R14, [R1+0x18] ;  /* 0x00001800010e7983 */ /* 0x001ea80000100800 */
[----:B------:R-:W2:Y:S04]  /*37d90*/  LDL R15, [R1+0x1c] ;  /* 0x00001c00010f7983 */ /* 0x000ea80000100800 */
[----:B--2---:R-:W-:Y:S01]  /*37da0*/  STL.64 [R1+0x5d88], R14 ;  /* 0x005d880e01007387 */ /* 0x004fe20000100a00 */
[----:B------:R-:W-:Y:S02]  /*37db0*/  STL.64 [R1+0x5d68], R10 ;  /* 0x005d680a01007387 */ /* 0x000fe40000100a00 */
[----:B----4-:R0:W-:Y:S02]  /*37dc0*/  STL.64 [R1+0x5d60], R8 ;  /* 0x005d600801007387 */ /* 0x0101e40000100a00 */
[----:B0-----:R-:W2:Y:S01]  /*37dd0*/  LDL.LU R8, [R1+0x400] ;  /* 0x0004000001087983 */ /* 0x001ea20000300800 */
[----:B------:R-:W2:Y:S02]  /*37de0*/  LDL.LU R9, [R1+0x404] ;  /* 0x0004040001097983 */ /* 0x000ea40000300800 */
[----:B------:R-:W4:Y:S02]  /*37df0*/  LDL.LU R10, [R1+0x408] ;  /* 0x00040800010a7983 */ /* 0x000f240000300800 */
[----:B------:R-:W4:Y:S01]  /*37e00*/  LDL.LU R11, [R1+0x40c] ;  /* 0x00040c00010b7983 */ /* 0x000f220000300800 */
[C---:B---3--:R-:W-:Y:S01]  /*37e10*/  HMMA.16816.F32 R24, R20.reuse, R26, R16 ;  /* 0x0000001a1418723c */ /* 0x048fe20000001810 */
[----:B----4-:R-:W-:Y:S01]  /*37e20*/  STL.64 [R1+0x5d80], R10 ;  /* 0x005d800a01007387 */ /* 0x010fe20000100a00 */
[----:B--2---:R0:W-:Y:S03]  /*37e30*/  STL.64 [R1+0x5d78], R8 ;  /* 0x005d780801007387 */ /* 0x0041e60000100a00 */
[----:B0-----:R-:W2:Y:S01]  /*37e40*/  LDL.LU R8, [R1+0x410] ;  /* 0x0004100001087983 */ /* 0x001ea20000300800 */
[----:B------:R-:W2:Y:S02]  /*37e50*/  LDL.LU R9, [R1+0x414] ;  /* 0x0004140001097983 */ /* 0x000ea40000300800 */
[----:B------:R-:W3:Y:S02]  /*37e60*/  LDL.LU R10, [R1+0x418] ;  /* 0x00041800010a7983 */ /* 0x000ee40000300800 */
[----:B------:R-:W3:Y:S02]  /*37e70*/  LDL.LU R11, [R1+0x41c] ;  /* 0x00041c00010b7983 */ /* 0x000ee40000300800 */
[----:B---3--:R-:W-:Y:S01]  /*37e80*/  STL.64 [R1+0x5d98], R10 ;  /* 0x005d980a01007387 */ /* 0x008fe20000100a00 */
[----:B--2---:R0:W-:Y:S03]  /*37e90*/  STL.64 [R1+0x5d90], R8 ;  /* 0x005d900801007387 */ /* 0x0041e60000100a00 */
[----:B0-----:R-:W2:Y:S01]  /*37ea0*/  LDL.LU R8, [R1+0x420] ;  /* 0x0004200001087983 */ /* 0x001ea20000300800 */
[----:B------:R-:W2:Y:S02]  /*37eb0*/  LDL.LU R9, [R1+0x424] ;  /* 0x0004240001097983 */ /* 0x000ea40000300800 */
[----:B------:R-:W2:Y:S02]  /*37ec0*/  LDL.LU R10, [R1+0x428] ;  /* 0x00042800010a7983 */ /* 0x000ea40000300800 */
[----:B------:R-:W2:Y:S01]  /*37ed0*/  LDL.LU R11, [R1+0x42c] ;  /* 0x00042c00010b7983 */ /* 0x000ea20000300800 */
[----:B------:R-:W3:Y:S01]  /*37ee0*/  LDL.LU.64 R18, [R1+0x5e00] ;  /* 0x005e000001127983 */ /* 0x000ee20000300a00 */
[----:B------:R-:W-:Y:S02]  /*37ef0*/  STL.64 [R1+0xf10], R24 ;  /* 0x000f101801007387 */ /* 0x000fe40000100a00 */
[----:B------:R0:W-:Y:S02]  /*37f00*/  STL.64 [R1+0xf18], R26 ;  /* 0x000f181a01007387 */ /* 0x0001e40000100a00 */
[----:B0-----:R-:W3:Y:S01]  /*37f10*/  LDL.LU.64 R26, [R1+0x5df8] ;  /* 0x005df800011a7983 */ /* 0x001ee20000300a00 */
[----:B------:R-:W3:Y:S02]  /*37f20*/  LDL.LU.64 R24, [R1+0x5df0] ;  /* 0x005df00001187983 */ /* 0x000ee40000300a00 */
[----:B---3--:R-:W-:Y:S11]  /*37f30*/  HMMA.16816.F32 R24, R20, R18, R24 ;  /* 0x000000121418723c */ /* 0x008ff60000001818 */
[----:B------:R-:W-:Y:S11]  /*37f40*/  @!UPT UIADD3 URZ, URZ, URZ, URZ ;  /* 0x0000003f3f3ff290 */ /* 0x000ff6000fffe03f */
[----:B------:R-:W-:Y:S01]  /*37f50*/  @!UPT UIADD3 URZ, URZ, URZ, URZ ;  /* 0x0000003f3f3ff290 */ /* 0x000fe2000fffe03f */
[----:B------:R-:W-:Y:S01]  /*37f60*/  STL.64 [R1+0xf00], R24 ;  /* 0x000f001801007387 */ /* 0x000fe20000100a00 */
[----:B------:R0:W-:Y:S03]  /*37f70*/  STL.64 [R1+0xf08], R26 ;  /* 0x000f081a01007387 */ /* 0x0001e60000100a00 */
[----:B0-----:R-:W3:Y:S01]  /*37f80*/  LDL.LU.64 R26, [R1+0x5de8] ;  /* 0x005de800011a7983 */ /* 0x001ee20000300a00 */
[----:B------:R-:W-:Y:S02]  /*37f90*/  IMAD.MOV.U32 R14, RZ, RZ, R2 ;  /* 0x000000ffff0e7224 */ /* 0x000fe400078e0002 */
[----:B------:R-:W-:Y:S02]  /*37fa0*/  IMAD.MOV.U32 R15, RZ, RZ, R0 ;  /* 0x000000ffff0f7224 */ /* 0x000fe400078e0000 */
[----:B------:R-:W-:Y:S02]  /*37fb0*/  IMAD.MOV.U32 R2, RZ, RZ, R18 ;  /* 0x000000ffff027224 */ /* 0x000fe400078e0012 */
[----:B------:R-:W-:-:S02]  /*37fc0*/  IMAD.MOV.U32 R0, RZ, RZ, R19 ;  /* 0x000000ffff007224 */ /* 0x000fc400078e0013 */
[----:B------:R-:W4:Y:S01]  /*37fd0*/  LDL.LU.64 R18, [R1+0x5de0] ;  /* 0x005de00001127983 */ /* 0x000f220000300a00 */
[----:B------:R-:W4:Y:S01]  /*37fe0*/  LDL.LU.64 R16, [R1+0x5dd8] ;  /* 0x005dd80001107983 */ /* 0x000f220000300a00 */
[C---:B---3--:R-:W-:Y:S02]  /*37ff0*/  HMMA.16816.F32 R24, R20.reuse, R26, R4 ;  /* 0x0000001a1418723c */ /* 0x048fe40000001804 */
[----:B------:R-:W3:Y:S01]  /*38000*/  LDL.LU.64 R6, [R1+0x5dd0] ;  /* 0x005dd00001067983 */ /* 0x000ee20000300a00 */
[----:B------:R-:W2:Y:S11]  /*38010*/  LDL.LU R5, [R1+0x5dc8] ;  /* 0x005dc80001057983 */ /* 0x000eb60000300800 */
[----:B------:R-:W-:Y:S09]  /*38020*/  @!UPT UIADD3 URZ, URZ, URZ, URZ ;  /* 0x0000003f3f3ff290 */ /* 0x000ff2000fffe03f */
[----:B------:R-:W-:Y:S01]  /*38030*/  STL.64 [R1+0xef0], R24 ;  /* 0x000ef01801007387 */ /* 0x000fe20000100a00 */
[----:B------:R0:W-:Y:S03]  /*38040*/  STL.64 [R1+0xef8], R26 ;  /* 0x000ef81a01007387 */ /* 0x0001e60000100a00 */
[----:B0-----:R-:W4:Y:S02]  /*38050*/  LDL.LU.64 R26, [R1+0x5dc0] ;  /* 0x005dc000011a7983 */ /* 0x001f240000300a00 */
[C---:B----4-:R-:W-:Y:S01]  /*38060*/  HMMA.16816.F32 R16, R20.reuse, R26, R16 ;  /* 0x0000001a1410723c */ /* 0x050fe20000001810 */
[----:B------:R-:W-:Y:S02]  /*38070*/  IMAD.MOV.U32 R4, RZ, RZ, R26 ;  /* 0x000000ffff047224 */ /* 0x000fe400078e001a */
[----:B------:R-:W-:Y:S11]  /*38080*/  IMAD.MOV.U32 R3, RZ, RZ, R27 ;  /* 0x000000ffff037224 */ /* 0x000ff600078e001b */
[----:B------:R-:W-:Y:S09]  /*38090*/  @!UPT UIADD3 URZ, URZ, URZ, URZ ;  /* 0x0000003f3f3ff290 */ /* 0x000ff2000fffe03f */
[----:B------:R-:W-:Y:S01]  /*380a0*/  STL.64 [R1+0xee0], R16 ;  /* 0x000ee01001007387 */ /* 0x000fe20000100a00 */
[----:B------:R0:W-:Y:S03]  /*380b0*/  STL.64 [R1+0xee8], R18 ;  /* 0x000ee81201007387 */ /* 0x0001e60000100a00 */
[----:B0-----:R-:W4:Y:S01]  /*380c0*/  LDL.LU.64 R18, [R1+0x5db8] ;  /* 0x005db80001127983 */ /* 0x001f220000300a00 */
[----:B------:R-:W4:Y:S02]  /*380d0*/  LDL.LU.64 R16, [R1+0x5db0] ;  /* 0x005db00001107983 */ /* 0x000f240000300a00 */
[----:B------:R-:W4:Y:S02]  /*380e0*/  LDL.LU.64 R26, [R1+0x5da8] ;  /* 0x005da800011a7983 */ /* 0x000f240000300a00 */
[----:B------:R-:W4:Y:S01]  /*380f0*/  LDL.LU.64 R24, [R1+0x5da0] ;  /* 0x005da00001187983 */ /* 0x000f220000300a00 */
[----:B---3--:R-:W-:Y:S01]  /*38100*/  STL.64 [R1+0x5d38], R6 ;  /* 0x005d380601007387 */ /* 0x008fe20000100a00 */
[----:B--2---:R0:W-:Y:S03]  /*38110*/  STL.64 [R1+0x5d30], R4 ;  /* 0x005d300401007387 */ /* 0x0041e60000100a00 */
[----:B0-----:R-:W4:Y:S01]  /*38120*/  LDL.LU R4, [R1+0x4c0] ;  /* 0x0004c00001047983 */ /* 0x001f220000300800 */
[----:B------:R-:W4:Y:S02]  /*38130*/  LDL.LU R5, [R1+0x4c4] ;  /* 0x0004c40001057983 */ /* 0x000f240000300800 */
[----:B------:R-:W4:Y:S02]  /*38140*/  LDL.LU R6, [R1+0x4c8] ;  /* 0x0004c80001067983 */ /* 0x000f240000300800 */
[----:B------:R-:W4:Y:S02]  /*38150*/  LDL.LU R7, [R1+0x4cc] ;  /* 0x0004cc0001077983 */ /* 0x000f240000300800 */
[----:B----4-:R-:W-:Y:S01]  /*38160*/  HMMA.16816.F32 R20, R20, R18, R4 ;  /* 0x000000121414723c */ /* 0x010fe20000001804 */
[----:B------:R-:W2:Y:S11]  /*38170*/  LDL.LU R4, [R1+0x3e0] ;  /* 0x0003e00001047983 */ /* 0x000eb60000300800 */
[----:B------:R-:W-:Y:S11]  /*38180*/  @!UPT UIADD3 URZ, URZ, URZ, URZ ;  /* 0x0000003f3f3ff290 */ /* 0x000ff6000fffe03f */
[----:B------:R-:W-:Y:S01]  /*38190*/  STL.64 [R1+0xb10], R20 ;  /* 0x000b101401007387 */ /* 0x000fe20000100a00 */
[----:B------:R-:W-:Y:S02]  /*381a0*/  STL.64 [R1+0xb18], R22 ;  /* 0x000b181601007387 */ /* 0x000fe40000100a00 */
[----:B------:R-:W2:Y:S02]  /*381b0*/  LDL.LU R5, [R1+0x3e4] ;  /* 0x0003e40001057983 */ /* 0x000ea40000300800 */
[----:B------:R-:W2:Y:S01]  /*381c0*/  LDL.LU R6, [R1+0x3e8] ;  /* 0x0003e80001067983 */ /* 0x000ea20000300800 */
[----:B------:R-:W2:Y:S01]  /*381d0*/  LDL.LU R7, [R1+0x3ec] ;  /* 0x0003ec0001077983 */ /* 0x000ea20000300800 */
[----:B------:R0:W-:Y:S03]  /*381e0*/  STL.64 [R1+0x5c98], R18 ;  /* 0x005c981201007387 */ /* 0x0001e60000100a00 */
[----:B0-----:R-:W3:Y:S04]  /*381f0*/  LDL.64 R18, [R1+0xa8] ;  /* 0x0000a80001127983 */ /* 0x001ee80000100a00 */
[----:B---3--:R0:W-:Y:S01]  /*38200*/  STL.64 [R1+0x5d00], R18 ;  /* 0x005d001201007387 */ /* 0x0081e20000100a00 */
[----:B------:R-:W3:Y:S02]  /*38210*/  LDL.LU R20, [R1+0x3d0] ;  /* 0x0003d00001147983 */ /* 0x000ee40000300800 */
[----:B------:R-:W3:Y:S02]  /*38220*/  LDL.LU R21, [R1+0x3d4] ;  /* 0x0003d40001157983 */ /* 0x000ee40000300800 */
[----:B------:R-:W3:Y:S01]  /*38230*/  LDL.LU R22, [R1+0x3d8] ;  /* 0x0003d80001167983 */ /* 0x000ee20000300800 */
[----:B------:R-:W3:Y:S01]  /*38240*/  LDL.LU R23, [R1+0x3dc] ;  /* 0x0003dc0001177983 */ /* 0x000ee20000300800 */
[----:B0-----:R-:W-:-:S02]  /*38250*/  IMAD.MOV.U32 R18, RZ, RZ, R13 ;  /* 0x000000ffff127224 */ /* 0x001fc400078e000d */
[----:B------:R-:W-:Y:S02]  /*38260*/  IMAD.MOV.U32 R19, RZ, RZ, R12 ;  /* 0x000000ffff137224 */ /* 0x000fe400078e000c */
[C---:B------:R-:W-:Y:S03]  /*38270*/  HMMA.16816.F32 R12, R24.reuse, R14, R8 ;  /* 0x0000000e180c723c */ /* 0x040fe60000001808 */
[----:B------:R-:W-:Y:S01]  /*38280*/  STL.64 [R1+0x5d18], R18 ;  /* 0x005d181201007387 */ /* 0x000fe20000100a00 */
[----:B------:R-:W4:Y:S02]  /*38290*/  LDL.LU.64 R10, [R1+0x5d98] ;  /* 0x005d9800010a7983 */ /* 0x000f240000300a00 */
[----:B------:R-:W4:Y:S11]  /*382a0*/  LDL.LU.64 R8, [R1+0x5d90] ;  /* 0x005d900001087983 */ /* 0x000f360000300a00 */
[----:B------:R-:W-:Y:S06]  /*382b0*/  @!UPT UIADD3 URZ, URZ, URZ, URZ ;  /* 0x0000003f3f3ff290 */ /* 0x000fec000fffe03f */
[----:B------:R-:W-:Y:S01]  /*382c0*/  STL.64 [R1+0xa90], R12 ;  /* 0x000a900c01007387 */ /* 0x000fe20000100a00 */
        /* <DEDUP_REMOVED lines=15> */
[----:B0-----:R-:W4:Y:S01]  /*383c0*/  LDL.LU.64 R14, [R1+0x5d58] ;  /* 0x005d5800010e7983 */ /* 0x001f220000300a00 */
[----:B------:R-:W2:Y:S02]  /*383d0*/  LDL.LU.64 R12, [R1+0x5d50] ;  /* 0x005d5000010c7983 */ /* 0x000ea40000300a00 */
[----:B------:R-:W2:Y:S01]  /*383e0*/  LDL R18, [R1+0x38] ;  /* 0x0000380001127983 */ /* 0x000ea20000100800 */
[C---:B----4-:R-:W-:Y:S11]  /*383f0*/  HMMA.16816.F32 R8, R24.reuse, R14, R8 ;  /* 0x0000000e1808723c */ /* 0x050ff60000001808 */
[----:B------:R-:W-:Y:S11]  /*38400*/  @!UPT UIADD3 URZ, URZ, URZ, URZ ;  /* 0x0000003f3f3ff290 */ /* 0x000ff6000fffe03f */
[----:B------:R-:W-:Y:S01]  /*38410*/  @!UPT UIADD3 URZ, URZ, URZ, URZ ;  /* 0x0000003f3f3ff290 */ /* 0x000fe2000fffe03f */
[----:B------:R-:W-:Y:S01]  /*38420*/  STL.64 [R1+0xa60], R8 ;  /* 0x000a600801007387 */ /* 0x000fe20000100a00 */
[----:B------:R0:W-:Y:S03]  /*38430*/  STL.64 [R1+0xa68], R10 ;  /* 0x000a680a01007387 */ /* 0x0001e60000100a00 */
[----:B0-----:R-:W4:Y:S01]  /*38440*/  LDL.LU.64 R10, [R1+0x5d48] ;  /* 0x005d4800010a7983 */ /* 0x001f220000300a00 */
[----:B------:R-:W3:Y:S02]  /*38450*/  LDL.LU.64 R8, [R1+0x5d40] ;  /* 0x005d400001087983 */ /* 0x000ee40000300a00 */
[----:B------:R-:W-:Y:S02]  /*38460*/  STL.64 [R1+0x5c38], R14 ;  /* 0x005c380e01007387 */ /* 0x000fe40000100a00 */
[----:B--2---:R0:W-:Y:S02]  /*38470*/  STL.64 [R1+0x5c30], R12 ;  /* 0x005c300c01007387 */ /* 0x0041e40000100a00 */
[----:B0-----:R-:W2:Y:S01]  /*38480*/  LDL.LU R12, [R1+0x720] ;  /* 0x00072000010c7983 */ /* 0x001ea20000300800 */
[----:B------:R-:W2:Y:S02]  /*38490*/  LDL.LU R13, [R1+0x724] ;  /* 0x00072400010d7983 */ /* 0x000ea40000300800 */
[----:B------:R-:W2:Y:S02]  /*384a0*/  LDL.LU R14, [R1+0x728] ;  /* 0x00072800010e7983 */ /* 0x000ea40000300800 */
[----:B------:R-:W2:Y:S02]  /*384b0*/  LDL.LU R15, [R1+0x72c] ;  /* 0x00072c00010f7983 */ /* 0x000ea40000300800 */
[----:B--2---:R-:W-:Y:S01]  /*384c0*/  STL.64 [R1+0x5d10], R14 ;  /* 0x005d100e01007387 */ /* 0x004fe20000100a00 */
[----:B------:R0:W-:Y:S03]  /*384d0*/  STL.64 [R1+0x5d08], R12 ;  /* 0x005d080c01007387 */ /* 0x0001e60000100a00 */
[----:B0-----:R-:W2:Y:S01]  /*384e0*/  LDL.LU R12, [R1+0x740] ;  /* 0x00074000010c7983 */ /* 0x001ea20000300800 */
[----:B------:R-:W2:Y:S02]  /*384f0*/  LDL.LU R13, [R1+0x744] ;  /* 0x00074400010d7983 */ /* 0x000ea40000300800 */
[----:B------:R-:W2:Y:S02]  /*38500*/  LDL.LU R14, [R1+0x748] ;  /* 0x00074800010e7983 */ /* 0x000ea40000300800 */
[----:B------:R-:W2:Y:S01]  /*38510*/  LDL.LU R15, [R1+0x74c] ;  /* 0x00074c00010f7983 */ /* 0x000ea20000300800 */
[----:B----4-:R-:W-:Y:S01]  /*38520*/  HMMA.16816.F32 R4, R24, R10, R4 ;  /* 0x0000000a1804723c */ /* 0x010fe20000001804 */
[----:B--2---:R-:W-:Y:S01]  /*38530*/  STL.64 [R1+0x5d28], R14 ;  /* 0x005d280e01007387 */ /* 0x004fe20000100a00 */
[----:B------:R0:W-:Y:S03]  /*38540*/  STL.64 [R1+0x5d20], R12 ;  /* 0x005d200c01007387 */ /* 0x0001e60000100a00 */
[----:B0-----:R-:W2:Y:S01]  /*38550*/  LDL.LU R12, [R1+0x750] ;  /* 0x00075000010c7983 */ /* 0x001ea20000300800 */
[----:B------:R-:W2:Y:S02]  /*38560*/  LDL.LU R13, [R1+0x754] ;  /* 0x00075400010d7983 */ /* 0x000ea40000300800 */
[----:B------:R-:W2:Y:S02]  /*38570*/  LDL.LU R14, [R1+0x758] ;  /* 0x00075800010e7983 */ /* 0x000ea40000300800 */
[----:B------:R-:W2:Y:S11]  /*38580*/  LDL.LU R15, [R1+0x75c] ;  /* 0x00075c00010f7983 */ /* 0x000eb60000300800 */
[----:B------:R-:W-:Y:S02]  /*38590*/  @!UPT UIADD3 URZ, URZ, URZ, URZ ;  /* 0x0000003f3f3ff290 */ /* 0x000fe4000fffe03f */
[----:B------:R-:W-:Y:S01]  /*385a0*/  STL.64 [R1+0xa50], R4 ;  /* 0x000a500401007387 */ /* 0x000fe20000100a00 */
[----:B------:R0:W-:Y:S03]  /*385b0*/  STL.64 [R1+0xa58], R6 ;  /* 0x000a580601007387 */ /* 0x0001e60000100a00 */
[----:B0-----:R-:W4:Y:S01]  /*385c0*/  LDL.LU.64 R6, [R1+0x5d38] ;  /* 0x005d380001067983 */ /* 0x001f220000300a00 */
[----:B------:R-:W2:Y:S02]  /*385d0*/  LDL.LU.64 R4, [R1+0x5d30] ;  /* 0x005d300001047983 */ /* 0x000ea40000300a00 */
[----:B------:R0:W-:Y:S02]  /*385e0*/  STL.64 [R1+0x5c28], R10 ;  /* 0x005c280a01007387 */ /* 0x0001e40000100a00 */
[----:B---3--:R-:W-:Y:S02]  /*385f0*/  STL.64 [R1+0x5c20], R8 ;  /* 0x005c200801007387 */ /* 0x008fe40000100a00 */
[----:B------:R-:W-:-:S02]  /*38600*/  IMAD.MOV.U32 R19, RZ, RZ, R17 ;  /* 0x000000ffff137224 */ /* 0x000fc400078e0011 */
[----:B0-----:R-:W-:Y:S01]  /*38610*/  IMAD.MOV.U32 R10, RZ, RZ, R16 ;  /* 0x000000ffff0a7224 */ /* 0x001fe200078e0010 */
[C---:B----4-:R-:W-:Y:S01]  /*38620*/  HMMA.16816.F32 R20, R24.reuse, R6, R20 ;  /* 0x000000061814723c */ /* 0x050fe20000001814 */
[----:B------:R-:W-:Y:S11]  /*38630*/  STL.64 [R1+0x5cd8], R6 ;  /* 0x005cd80601007387 */ /* 0x000ff60000100a00 */
[----:B------:R-:W-:Y:S11]  /*38640*/  @!UPT UIADD3 URZ, URZ, URZ, URZ ;  /* 0x0000003f3f3ff290 */ /* 0x000ff6000fffe03f */
[----:B------:R-:W-:Y:S01]  /*38650*/  STL.64 [R1+0xa40], R20 ;  /* 0x000a401401007387 */ /* 0x000fe20000100a00 */
[----:B------:R-:W-:Y:S02]  /*38660*/  STL.64 [R1+0xa48], R22 ;  /* 0x000a481601007387 */ /* 0x000fe40000100a00 */
[----:B------:R-:W0:Y:S01]  /*38670*/  LDSM.16.MT88.4 R20, [R28+0x22180] ;  /* 0x022180001c14783b */ /* 0x000e220000004200 */
[C---:B--2---:R-:W-:Y:S01]  /*38680*/  HMMA.16816.F32 R16, R24.reuse, R18, R12 ;  /* 0x000000121810723c */ /* 0x044fe2000000180c */
[----:B0-----:R0:W-:Y:S02]  /*38690*/  STL [R1+0x5b34], R20 ;  /* 0x005b341401007387 */ /* 0x0011e40000100800 */
[----:B------:R1:W-:Y:S02]  /*386a0*/  STL [R1+0x5b30], R21 ;  /* 0x005b301501007387 */ /* 0x0003e40000100800 */
[----:B------:R2:W-:Y:S02]  /*386b0*/  STL [R1+0x5b2c], R22 ;  /* 0x005b2c1601007387 */ /* 0x0005e40000100800 */
[----:B------:R3:W-:Y:S01]  /*386c0*/  STL [R1+0x5b28], R23 ;  /* 0x005b281701007387 */ /* 0x0007e20000100800 */
[----:B0-----:R-:W4:Y:S01]  /*386d0*/  LDL.LU R20, [R1+0x730] ;  /* 0x0007300001147983 */ /* 0x001f220000300800 */
[----:B-1----:R-:W4:Y:S02]  /*386e0*/  LDL.LU R21, [R1+0x734] ;  /* 0x0007340001157983 */ /* 0x002f240000300800 */
[----:B--2---:R-:W4:Y:S02]  /*386f0*/  LDL.LU R22, [R1+0x738] ;  /* 0x0007380001167983 */ /* 0x004f240000300800 */
[----:B---3--:R-:W4:Y:S01]  /*38700*/  LDL.LU R23, [R1+0x73c] ;  /* 0x00073c0001177983 */ /* 0x008f220000300800 */
[----:B------:R-:W-:Y:S01]  /*38710*/  STL [R1+0x58e8], R28 ;  /* 0x0058e81c01007387 */ /* 0x000fe20000100800 */
[----:B------:R-:W2:Y:S02]  /*38720*/  LDL.LU.64 R14, [R1+0x5d28] ;  /* 0x005d2800010e7983 */ /* 0x000ea40000300a00 */
[----:B------:R-:W2:Y:S06]  /*38730*/  LDL.LU.64 R12, [R1+0x5d20] ;  /* 0x005d2000010c7983 */ /* 0x000eac0000300a00 */
[----:B------:R-:W-:Y:S01]  /*38740*/  STL.64 [R1+0xe40], R16 ;  /* 0x000e401001007387 */ /* 0x000fe20000100a00 */
[----:B------:R0:W-:Y:S04]  /*38750*/  STL.64 [R1+0xe48], R18 ;  /* 0x000e481201007387 */ /* 0x0001e80000100a00 */
[----:B0-----:R-:W2:Y:S02]  /*38760*/  LDL.LU.64 R18, [R1+0x5d18] ;  /* 0x005d180001127983 */ /* 0x001ea40000300a00 */
[----:B--2---:R-:W-:Y:S02]  /*38770*/  HMMA.16816.F32 R16, R24, R18, R12 ;  /* 0x000000121810723c */ /* 0x004fe4000000180c */
[----:B------:R-:W2:Y:S01]  /*38780*/  LDL.LU.64 R14, [R1+0x5d10] ;  /* 0x005d1000010e7983 */ /* 0x000ea20000300a00 */
[----:B------:R-:W2:Y:S11]  /*38790*/  LDL.LU.64 R12, [R1+0x5d08] ;  /* 0x005d0800010c7983 */ /* 0x000eb60000300a00 */
[----:B------:R-:W-:Y:S09]  /*387a0*/  @!UPT UIADD3 URZ, URZ, URZ, URZ ;  /* 0x0000003f3f3ff290 */ /* 0x000ff2000fffe03f */
[----:B------:R-:W-:Y:S01]  /*387b0*/  STL.64 [R1+0xe30], R16 ;  /* 0x000e301001007387 */ /* 0x000fe20000100a00 */
[----:B------:R0:W-:Y:S03]  /*387c0*/  STL.64 [R1+0xe38], R18 ;  /* 0x000e381201007387 */ /* 0x0001e60000100a00 */
[----:B0-----:R-:W2:Y:S01]  /*387d0*/  LDL.LU.64 R18, [R1+0x5d00] ;  /* 0x005d000001127983 */ /* 0x001ea20000300a00 */
[----:B------:R-:W-:-:S07]  /*387e0*/  IMAD.MOV.U32 R11, RZ, RZ, R5 ;  /* 0x000000ffff0b7224 */ /* 0x000fce00078e0005 */
[C---:B----4-:R-:W-:Y:S11]  /*387f0*/  HMMA.16816.F32 R20, R24.reuse, R10, R20 ;  /* 0x0000000a1814723c */ /* 0x050ff60000001814 */
[----:B------:R-:W-:Y:S11]  /*38800*/  @!UPT UIADD3 URZ, URZ, URZ, URZ ;  /* 0x0000003f3f3ff290 */ /* 0x000ff6000fffe03f */
[----:B------:R-:W-:Y:S01]  /*38810*/  @!UPT UIADD3 URZ, URZ, URZ, URZ ;  /* 0x0000003f3f3ff290 */ /* 0x000fe2000fffe03f */
[----:B------:R-:W-:Y:S01]  /*38820*/  STL.64 [R1+0xe20], R20 ;  /* 0x000e201401007387 */ /* 0x000fe20000100a00 */
[----:B------:R-:W-:Y:S01]  /*38830*/  STL.64 [R1+0xe28], R22 ;  /* 0x000e281601007387 */ /* 0x000fe20000100a00 */
[----:B--2---:R-:W-:Y:S11]  /*38840*/  HMMA.16816.F32 R8, R24, R18, R12 ;  /* 0x000000121808723c */ /* 0x004ff6000000180c */
[----:B------:R-:W-:Y:S11]  /*38850*/  @!UPT UIADD3 URZ, URZ, URZ, URZ ;  /* 0x0000003f3f3ff290 */ /* 0x000ff6000fffe03f */
[----:B------:R-:W-:Y:S01]  /*38860*/  @!UPT UIADD3 URZ, URZ, URZ, URZ ;  /* 0x0000003f3f3ff290 */ /* 0x000fe2000fffe03f */
[----:B------:R0:W-:Y:S01]  /*38870*/  STL.64 [R1+0xe10], R8 ;  /* 0x000e100801007387 */ /* 0x0001e20000100a00 */
[----:B------:R1:W-:Y:S02]  /*38880*/  STL.64 [R1+0xe18], R10 ;  /* 0x000e180a01007387 */ /* 0x0003e40000100a00 */
[----:B------:R-:W2:Y:S02]  /*38890*/  LDL.64 R14, [R1+0x8] ;  /* 0x00000800010e7983 */ /* 0x000ea40000100a00 */
[----:B--2---:R2:W-:Y:S01]  /*388a0*/  STL.64 [R1+0x5c50], R14 ;  /* 0x005c500e01007387 */ /* 0x0045e20000100a00 */
[----:B0-----:R-:W3:Y:S02]  /*388b0*/  LDL.LU R8, [R1+0x370] ;  /* 0x0003700001087983 */ /* 0x001ee40000300800 */
[----:B------:R-:W3:Y:S02]  /*388c0*/  LDL.LU R9, [R1+0x374] ;  /* 0x0003740001097983 */ /* 0x000ee40000300800 */
[----:B-1----:R-:W4:Y:S01]  /*388d0*/  LDL.LU R10, [R1+0x378] ;  /* 0x00037800010a7983 */ /* 0x002f220000300800 */
[----:B------:R-:W4:Y:S04]  /*388e0*/  LDL.LU R11, [R1+0x37c] ;  /* 0x00037c00010b7983 */ /* 0x000f280000300800 */
[----:B--2---:R-:W2:Y:S04]  /*388f0*/  LDL.64 R14, [R1+0x18] ;  /* 0x00001800010e7983 */ /* 0x004ea80000100a00 */
[----:B--2---:R0:W-:Y:S04]  /*38900*/  STL.64 [R1+0x5c68], R14 ;  /* 0x005c680e01007387 */ /* 0x0041e80000100a00 */
[----:B0-----:R-:W2:Y:S04]  /*38910*/  LDL.64 R14, [R1+0x28] ;  /* 0x00002800010e7983 */ /* 0x001ea80000100a00 */
[----:B--2---:R0:W-:Y:S01]  /*38920*/  STL.64 [R1+0x5c90], R14 ;  /* 0x005c900e01007387 */ /* 0x0041e20000100a00 */
[----:B------:R-:W2:Y:S02]  /*38930*/  LDL.LU R12, [R1+0x3c0] ;  /* 0x0003c000010c7983 */ /* 0x000ea40000300800 */
[----:B------:R-:W2:Y:S01]  /*38940*/  LDL.LU R13, [R1+0x3c4] ;  /* 0x0003c400010d7983 */ /* 0x000ea20000300800 */
[----:B0-----:R-:W2:Y:S01]  /*38950*/  LDL.LU R14, [R1+0x3c8] ;  /* 0x0003c800010e7983 */ /* 0x001ea20000300800 */
[----:B------:R-:W2:Y:S02]  /*38960*/  LDL.LU R15, [R1+0x3cc] ;  /* 0x0003cc00010f7983 */ /* 0x000ea40000300800 */
[----:B------:R-:W-:-:S02]  /*38970*/  IMAD.MOV.U32 R28, RZ, RZ, R18 ;  /* 0x000000ffff1c7224 */ /* 0x000fc400078e0012 */
[----:B------:R-:W-:Y:S02]  /*38980*/  IMAD.MOV.U32 R23, RZ, RZ, R19 ;  /* 0x000000ffff177224 */ /* 0x000fe400078e0013 */
[----:B------:R-:W-:Y:S02]  /*38990*/  IMAD.MOV.U32 R18, RZ, RZ, R4 ;  /* 0x000000ffff127224 */ /* 0x000fe400078e0004 */
[----:B------:R-:W-:Y:S01]  /*389a0*/  IMAD.MOV.U32 R19, RZ, RZ, R3 ;  /* 0x000000ffff137224 */ /* 0x000fe200078e0003 */
[----:B--2---:R-:W-:Y:S01]  /*389b0*/  STL.64 [R1+0x5ca8], R14 ;  /* 0x005ca80e01007387 */ /* 0x004fe20000100a00 */
[----:B------:R-:W-:Y:S03]  /*389c0*/  STL.64 [R1+0x5ca0], R12 ;  /* 0x005ca00c01007387 */ /* 0x000fe60000100a00 */
[----:B------:R0:W-:Y:S02]  /*389d0*/  STL.64 [R1+0x5cb0], R18 ;  /* 0x005cb01201007387 */ /* 0x0001e40000100a00 */
[----:B------:R-:W2:Y:S01]  /*389e0*/  LDL.LU R16, [R1+0x6e0] ;  /* 0x0006e00001107983 */ /* 0x000ea20000300800 */
[----:B------:R-:W2:Y:S04]  /*389f0*/  LDL.LU R17, [R1+0x6e4] ;  /* 0x0006e40001117983 */ /* 0x000ea80000300800 */
[----:B0-----:R-:W2:Y:S01]  /*38a00*/  LDL.LU R18, [R1+0x6e8] ;  /* 0x0006e80001127983 */ /* 0x001ea20000300800 */
[----:B------:R-:W2:Y:S03]  /*38a10*/  LDL.LU R19, [R1+0x6ec] ;  /* 0x0006ec0001137983 */ /* 0x000ea60000300800 */
[----:B--2---:R0:W-:Y:S01]  /*38a20*/  STL.64 [R1+0x5cc0], R18 ;  /* 0x005cc01201007387 */ /* 0x0041e20000100a00 */
[----:B------:R1:W-:Y:S02]  /*38a30*/  STL.64 [R1+0x5cb8], R16 ;  /* 0x005cb81001007387 */ /* 0x0003e40000100a00 */
[----:B0-----:R-:W-:-:S02]  /*38a40*/  IMAD.MOV.U32 R18, RZ, RZ, R2 ;  /* 0x000000ffff127224 */ /* 0x001fc400078e0002 */
[----:B------:R-:W-:-:S05]  /*38a50*/  IMAD.MOV.U32 R19, RZ, RZ, R0 ;  /* 0x000000ffff137224 */ /* 0x000fca00078e0000 */
[----:B------:R0:W-:Y:S01]  /*38a60*/  STL.64 [R1+0x5ce0], R18 ;  /* 0x005ce01201007387 */ /* 0x0001e20000100a00 */
[----:B------:R-:W2:Y:S02]  /*38a70*/  LDL.LU R12, [R1+0x6d0] ;  /* 0x0006d000010c7983 */ /* 0x000ea40000300800 */
[----:B------:R-:W2:Y:S02]  /*38a80*/  LDL.LU R13, [R1+0x6d4] ;  /* 0x0006d400010d7983 */ /* 0x000ea40000300800 */
[----:B------:R-:W2:Y:S01]  /*38a90*/  LDL.LU R14, [R1+0x6d8] ;  /* 0x0006d800010e7983 */ /* 0x000ea20000300800 */
[----:B------:R-:W2:Y:S01]  /*38aa0*/  LDL.LU R15, [R1+0x6dc] ;  /* 0x0006dc00010f7983 */ /* 0x000ea20000300800 */
[----:B-1----:R-:W2:Y:S02]  /*38ab0*/  LDL.LU R16, [R1+0x700] ;  /* 0x0007000001107983 */ /* 0x002ea40000300800 */
[----:B------:R-:W2:Y:S01]  /*38ac0*/  LDL.LU R17, [R1+0x704] ;  /* 0x0007040001117983 */ /* 0x000ea20000300800 */
[----:B0-----:R-:W2:Y:S01]  /*38ad0*/  LDL.LU R18, [R1+0x708] ;  /* 0x0007080001127983 */ /* 0x001ea20000300800 */
[----:B------:R-:W2:Y:S03]  /*38ae0*/  LDL.LU R19, [R1+0x70c] ;  /* 0x00070c0001137983 */ /* 0x000ea60000300800 */
[----:B--2---:R0:W-:Y:S01]  /*38af0*/  STL.64 [R1+0x5cf0], R18 ;  /* 0x005cf01201007387 */ /* 0x0041e20000100a00 */
[----:B------:R-:W-:Y:S02]  /*38b00*/  STL.64 [R1+0x5ce8], R16 ;  /* 0x005ce81001007387 */ /* 0x000fe40000100a00 */
[----:B------:R-:W2:Y:S01]  /*38b10*/  LDL.64 R6, [R1+0x88] ;  /* 0x0000880001067983 */ /* 0x000ea20000100a00 */
[----:B0-----:R-:W3:Y:S04]  /*38b20*/  LDL.64 R18, [R1+0x98] ;  /* 0x0000980001127983 */ /* 0x001ee80000100a00 */
[----:B--2---:R0:W-:Y:S01]  /*38b30*/  STL.64 [R1+0x5cf8], R6 ;  /* 0x005cf80601007387 */ /* 0x0041e20000100a00 */
[----:B------:R-:W2:Y:S02]  /*38b40*/  LDL.LU R4, [R1+0x710] ;  /* 0x0007100001047983 */ /* 0x000ea40000300800 */
[----:B------:R-:W2:Y:S01]  /*38b50*/  LDL.LU R5, [R1+0x714] ;  /* 0x0007140001057983 */ /* 0x000ea20000300800 */
[----:B0-----:R-:W2:Y:S01]  /*38b60*/  LDL.LU R6, [R1+0x718] ;  /* 0x0007180001067983 */ /* 0x001ea20000300800 */
[----:B------:R-:W2:Y:S02]  /*38b70*/  LDL.LU R7, [R1+0x71c] ;  /* 0x00071c0001077983 */ /* 0x000ea40000300800 */
[----:B------:R-:W-:Y:S02]  /*38b80*/  STL.64 [R1+0x5cd0], R14 ;  /* 0x005cd00e01007387 */ /* 0x000fe40000100a00 */
[----:B------:R0:W-:Y:S02]  /*38b90*/  STL.64 [R1+0x5cc8], R12 ;  /* 0x005cc80c01007387 */ /* 0x0001e40000100a00 */
[----:B0-----:R-:W2:Y:S01]  /*38ba0*/  LDL.LU R12, [R1+0x6f0] ;  /* 0x0006f000010c7983 */ /* 0x001ea20000300800 */
[----:B------:R-:W2:Y:S02]  /*38bb0*/  LDL.LU R13, [R1+0x6f4] ;  /* 0x0006f400010d7983 */ /* 0x000ea40000300800 */
[----:B------:R-:W2:Y:S02]  /*38bc0*/  LDL.LU R14, [R1+0x6f8] ;  /* 0x0006f800010e7983 */ /* 0x000ea40000300800 */
[----:B------:R-:W2:Y:S01]  /*38bd0*/  LDL.LU R15, [R1+0x6fc] ;  /* 0x0006fc00010f7983 */ /* 0x000ea20000300800 */
[----:B----4-:R-:W-:Y:S01]  /*38be0*/  STL.64 [R1+0x5c48], R10 ;  /* 0x005c480a01007387 */ /* 0x010fe20000100a00 */
[----:B---3--:R0:W-:Y:S03]  /*38bf0*/  STL.64 [R1+0x5c40], R8 ;  /* 0x005c400801007387 */ /* 0x0081e60000100a00 */
[----:B0-----:R-:W3:Y:S01]  /*38c00*/  LDL.LU R8, [R1+0x380] ;  /* 0x0003800001087983 */ /* 0x001ee20000300800 */
[----:B------:R-:W3:Y:S02]  /*38c10*/  LDL.LU R9, [R1+0x384] ;  /* 0x0003840001097983 */ /* 0x000ee40000300800 */
[----:B------:R-:W4:Y:S02]  /*38c20*/  LDL.LU R10, [R1+0x388] ;  /* 0x00038800010a7983 */ /* 0x000f240000300800 */
[----:B------:R-:W4:Y:S02]  /*38c30*/  LDL.LU R11, [R1+0x38c] ;  /* 0x00038c00010b7983 */ /* 0x000f240000300800 */
[----:B----4-:R-:W-:Y:S01]  /*38c40*/  STL.64 [R1+0x5c60], R10 ;  /* 0x005c600a01007387 */ /* 0x010fe20000100a00 */
[----:B---3--:R0:W-:Y:S03]  /*38c50*/  STL.64 [R1+0x5c58], R8 ;  /* 0x005c580801007387 */ /* 0x0081e60000100a00 */
[----:B0-----:R-:W3:Y:S01]  /*38c60*/  LDL.LU R8, [R1+0x390] ;  /* 0x0003900001087983 */ /* 0x001ee20000300800 */
[----:B------:R-:W3:Y:S02]  /*38c70*/  LDL.LU R9, [R1+0x394] ;  /* 0x0003940001097983 */ /* 0x000ee40000300800 */
[----:B------:R-:W4:Y:S02]  /*38c80*/  LDL.LU R10, [R1+0x398] ;  /* 0x00039800010a7983 */ /* 0x000f240000300800 */
[----:B------:R-:W4:Y:S01]  /*38c90*/  LDL.LU R11, [R1+0x39c] ;  /* 0x00039c00010b7983 */ /* 0x000f220000300800 */
[----:B--2---:R-:W-:Y:S01]  /*38ca0*/  HMMA.16816.F32 R4, R24, R18, R4 ;  /* 0x000000121804723c */ /* 0x004fe20000001804 */
[----:B------:R-:W-:-:S02]  /*38cb0*/  IMAD.MOV.U32 R3, RZ, RZ, R18 ;  /* 0x000000ffff037224 */ /* 0x000fc400078e0012 */
[----:B------:R-:W-:Y:S01]  /*38cc0*/  IMAD.MOV.U32 R29, RZ, RZ, R19 ;  /* 0x000000ffff1d7224 */ /* 0x000fe200078e0013 */
[----:B----4-:R-:W-:Y:S01]  /*38cd0*/  STL.64 [R1+0x5c78], R10 ;  /* 0x005c780a01007387 */ /* 0x010fe20000100a00 */
[----:B---3--:R0:W-:Y:S03]  /*38ce0*/  STL.64 [R1+0x5c70], R8 ;  /* 0x005c700801007387 */ /* 0x0081e60000100a00 */
[----:B0-----:R-:W2:Y:S01]  /*38cf0*/  LDL.LU R8, [R1+0x3a0] ;  /* 0x0003a00001087983 */ /* 0x001ea20000300800 */
[----:B------:R-:W2:Y:S02]  /*38d00*/  LDL.LU R9, [R1+0x3a4] ;  /* 0x0003a40001097983 */ /* 0x000ea40000300800 */
[----:B------:R-:W2:Y:S02]  /*38d10*/  LDL.LU R10, [R1+0x3a8] ;  /* 0x0003a800010a7983 */ /* 0x000ea40000300800 */
[----:B------:R-:W2:Y:S01]  /*38d20*/  LDL.LU R11, [R1+0x3ac] ;  /* 0x0003ac00010b7983 */ /* 0x000ea20000300800 */
[----:B------:R0:W-:Y:S04]  /*38d30*/  STL [R1+0x5c18], R23 ;  /* 0x005c181701007387 */ /* 0x0001e80000100800 */
[----:B0-----:R-:W3:Y:S01]  /*38d40*/  LDL.64 R22, [R1+0x68] ;  /* 0x0000680001167983 */ /* 0x001ee20000100a00 */
[----:B------:R-:W-:Y:S04]  /*38d50*/  STL [R1+0x5c14], R28 ;  /* 0x005c141c01007387 */ /* 0x000fe80000100800 */
[----:B------:R-:W-:Y:S02]  /*38d60*/  STL.64 [R1+0xe00], R4 ;  /* 0x000e000401007387 */ /* 0x000fe40000100a00 */
[----:B------:R0:W-:Y:S02]  /*38d70*/  STL.64 [R1+0xe08], R6 ;  /* 0x000e080601007387 */ /* 0x0001e40000100a00 */
[----:B0-----:R-:W4:Y:S01]  /*38d80*/  LDL.LU.64 R6, [R1+0x5cf8] ;  /* 0x005cf80001067983 */ /* 0x001f220000300a00 */
[----:B------:R-:W4:Y:S02]  /*38d90*/  LDL.LU.64 R18, [R1+0x5cf0] ;  /* 0x005cf00001127983 */ /* 0x000f240000300a00 */
[----:B------:R-:W4:Y:S02]  /*38da0*/  LDL.LU.64 R16, [R1+0x5ce8] ;  /* 0x005ce80001107983 */ /* 0x000f240000300a00 */
[----:B------:R-:W-:Y:S01]  /*38db0*/  STL [R1+0x5c1c], R3 ;  /* 0x005c1c0301007387 */ /* 0x000fe20000100800 */
[C---:B----4-:R-:W-:Y:S11]  /*38dc0*/  HMMA.16816.F32 R16, R24.reuse, R6, R16 ;  /* 0x000000061810723c */ /* 0x050ff60000001810 */
[----:B------:R-:W-:Y:S11]  /*38dd0*/  @!UPT UIADD3 URZ, URZ, URZ, URZ ;  /* 0x0000003f3f3ff290 */ /* 0x000ff6000fffe03f */
[----:B------:R-:W-:Y:S01]  /*38de0*/  @!UPT UIADD3 URZ, URZ, URZ, URZ ;  /* 0x0000003f3f3ff290 */ /* 0x000fe2000fffe03f */
[----:B------:R-:W-:Y:S01]  /*38df0*/  STL.64 [R1+0xdf0], R16 ;  /* 0x000df01001007387 */ /* 0x000fe20000100a00 */
[----:B------:R0:W-:Y:S03]  /*38e00*/  STL.64 [R1+0xdf8], R18 ;  /* 0x000df81201007387 */ /* 0x0001e60000100a00 */
[----:B0-----:R-:W4:Y:S01]  /*38e10*/  LDL.LU.64 R18, [R1+0x5ce0] ;  /* 0x005ce00001127983 */ /* 0x001f220000300a00 */
[----:B------:R-:W-:Y:S02]  /*38e20*/  IMAD.MOV.U32 R28, RZ, RZ, R6 ;  /* 0x000000ffff1c7224 */ /* 0x000fe400078e0006 */
[----:B------:R-:W-:Y:S02]  /*38e30*/  IMAD.MOV.U32 R4, RZ, RZ, R7 ;  /* 0x000000ffff047224 */ /* 0x000fe400078e0007 */
[----:B------:R-:W2:Y:S01]  /*38e40*/  LDL.LU.64 R6, [R1+0x5cd8] ;  /* 0x005cd80001067983 */ /* 0x000ea20000300a00 */
[C---:B----4-:R-:W-:Y:S03]  /*38e50*/  HMMA.16816.F32 R16, R24.reuse, R18, R12 ;  /* 0x000000121810723c */ /* 0x050fe6000000180c */
[----:B------:R-:W4:Y:S01]  /*38e60*/  LDL.LU.64 R14, [R1+0x5cd0] ;  /* 0x005cd000010e7983 */ /* 0x000f220000300a00 */
[----:B------:R-:W4:Y:S11]  /*38e70*/  LDL.LU.64 R12, [R1+0x5cc8] ;  /* 0x005cc800010c7983 */ /* 0x000f360000300a00 */
[----:B------:R-:W-:Y:S08]  /*38e80*/  @!UPT UIADD3 URZ, URZ, URZ, URZ ;  /* 0x0000003f3f3ff290 */ /* 0x000ff0000fffe03f */
[----:B------:R-:W-:Y:S01]  /*38e90*/  STL.64 [R1+0xde0], R16 ;  /* 0x000de01001007387 */ /* 0x000fe20000100a00 */
[----:B------:R0:W-:Y:S03]  /*38ea0*/  STL.64 [R1+0xde8], R18 ;  /* 0x000de81201007387 */ /* 0x0001e60000100a00 */
[----:B0-----:R-:W3:Y:S01]  /*38eb0*/  LDL.LU.64 R18, [R1+0x5cc0] ;  /* 0x005cc00001127983 */ /* 0x001ee20000300a00 */
[----:B------:R-:W3:Y:S02]  /*38ec0*/  LDL.LU.64 R16, [R1+0x5cb8] ;  /* 0x005cb80001107983 */ /* 0x000ee40000300a00 */
[C---:B---3--:R-:W-:Y:S11]  /*38ed0*/  HMMA.16816.F32 R16, R24.reuse, R22, R16 ;  /* 0x000000161810723c */ /* 0x048ff60000001810 */
[----:B------:R-:W-:Y:S11]  /*38ee0*/  @!UPT UIADD3 URZ, URZ, URZ, URZ ;  /* 0x0000003f3f3ff290 */ /* 0x000ff6000fffe03f */
[----:B------:R-:W-:Y:S01]  /*38ef0*/  @!UPT UIADD3 URZ, URZ, URZ, URZ ;  /* 0x0000003f3f3ff290 */ /* 0x000fe2000fffe03f */
[----:B------:R-:W-:Y:S01]  /*38f00*/  STL.64 [R1+0xdd0], R16 ;  /* 0x000dd01001007387 */ /* 0x000fe20000100a00 */
[----:B------:R0:W-:Y:S03]  /*38f10*/  STL.64 [R1+0xdd8], R18 ;  /* 0x000dd81201007387 */ /* 0x0001e60000100a00 */
[----:B0-----:R-:W4:Y:S02]  /*38f20*/  LDL.LU.64 R18, [R1+0x5cb0] ;  /* 0x005cb00001127983 */ /* 0x001f240000300a00 */
[C---:B----4-:R-:W-:Y:S02]  /*38f30*/  HMMA.16816.F32 R16, R24.reuse, R18, R12 ;  /* 0x000000121810723c */ /* 0x050fe4000000180c */
[----:B------:R-:W3:Y:S01]  /*38f40*/  LDL.LU.64 R14, [R1+0x5ca8] ;  /* 0x005ca800010e7983 */ /* 0x000ee20000300a00 */
[----:B------:R-:W3:Y:S11]  /*38f50*/  LDL.LU.64 R12, [R1+0x5ca0] ;  /* 0x005ca000010c7983 */ /* 0x000ef60000300a00 */
[----:B------:R-:W-:Y:S09]  /*38f60*/  @!UPT UIADD3 URZ, URZ, URZ, URZ ;  /* 0x0000003f3f3ff290 */ /* 0x000ff2000fffe03f */
[----:B------:R-:W-:Y:S01]  /*38f70*/  STL.64 [R1+0xdc0], R16 ;  /* 0x000dc01001007387 */ /* 0x000fe20000100a00 */
[----:B------:R0:W-:Y:S03]  /*38f80*/  STL.64 [R1+0xdc8], R18 ;  /* 0x000dc81201007387 */ /* 0x0001e60000100a00 */
[----:B0-----:R-:W3:Y:S02]  /*38f90*/  LDL.LU.64 R18, [R1+0x5c98] ;  /* 0x005c980001127983 */ /* 0x001ee40000300a00 */
[----:B---3--:R-:W-:Y:S02]  /*38fa0*/  HMMA.16816.F32 R24, R24, R18, R12 ;  /* 0x000000121818723c */ /* 0x008fe4000000180c */
[----:B------:R-:W2:Y:S01]  /*38fb0*/  LDL.LU.64 R14, [R1+0x5c90] ;  /* 0x005c9000010e7983 */ /* 0x000ea20000300a00 */
[----:B------:R-:W-:Y:S02]  /*38fc0*/  IMAD.MOV.U32 R2, RZ, RZ, R18 ;  /* 0x000000ffff027224 */ /* 0x000fe400078e0012 */
[----:B------:R-:W-:Y:S11]  /*38fd0*/  IMAD.MOV.U32 R0, RZ, RZ, R19 ;  /* 0x000000ffff007224 */ /* 0x000ff600078e0013 */
[----:B------:R-:W-:Y:S07]  /*38fe0*/  @!UPT UIADD3 URZ, URZ, URZ, URZ ;  /* 0x0000003f3f3ff290 */ /* 0x000fee000fffe03f */
[----:B------:R0:W-:Y:S01]  /*38ff0*/  STL.64 [R1+0xa30], R24 ;  /* 0x000a301801007387 */ /* 0x0001e20000100a00 */
[----:B------:R1:W-:Y:S02]  /*39000*/  STL.64 [R1+0xa38], R26 ;  /* 0x000a381a01007387 */ /* 0x0003e40000100a00 */
[----:B------:R-:W2:Y:S02]  /*39010*/  LDL.LU.64 R18, [R1+0x5c88] ;  /* 0x005c880001127983 */ /* 0x000ea40000300a00 */
[----:B------:R-:W2:Y:S02]  /*39020*/  LDL.LU.64 R16, [R1+0x5c80] ;  /* 0x005c800001107983 */ /* 0x000ea40000300a00 */
[----:B------:R-:W-:Y:S01]  /*39030*/  IMAD.MOV.U32 R3, RZ, RZ, R22 ;  /* 0x000000ffff037224 */ /* 0x000fe200078e0016 */
[----:B0-----:R-:W3:Y:S01]  /*39040*/  LDL.LU R24, [R1+0x350] ;  /* 0x0003500001187983 */ /* 0x001ee20000300800 */
[----:B------:R-:W3:Y:S02]  /*39050*/  LDL.LU R25, [R1+0x354] ;  /* 0x0003540001197983 */ /* 0x000ee40000300800 */
[----:B-1----:R-:W3:Y:S02]  /*39060*/  LDL.LU R26, [R1+0x358] ;  /* 0x00035800011a7983 */ /* 0x002ee40000300800 */
[----:B------:R-:W3:Y:S01]  /*39070*/  LDL.LU R27, [R1+0x35c] ;  /* 0x00035c00011b7983 */ /* 0x000ee20000300800 */
[----:B--2---:R-:W-:Y:S01]  /*39080*/  HMMA.16816.F32 R8, R16, R14, R8 ;  /* 0x0000000e1008723c */ /* 0x004fe20000001808 */
[----:B------:R-:W-:-:S02]  /*39090*/  IMAD.MOV.U32 R22, RZ, RZ, R14 ;  /* 0x000000ffff167224 */ /* 0x000fc400078e000e */
[----:B------:R-:W-:Y:S11]  /*390a0*/  IMAD.MOV.U32 R5, RZ, RZ, R15 ;  /* 0x000000ffff057224 */ /* 0x000ff600078e000f */
[----:B------:R-:W-:Y:S09]  /*390b0*/  @!UPT UIADD3 URZ, URZ, URZ, URZ ;  /* 0x0000003f3f3ff290 */ /* 0x000ff2000fffe03f */
[----:B------:R-:W-:Y:S01]  /*390c0*/  STL.64 [R1+0x9c0], R8 ;  /* 0x0009c00801007387 */ /* 0x000fe20000100a00 */
[----:B------:R0:W-:Y:S03]  /*390d0*/  STL.64 [R1+0x9c8], R10 ;  /* 0x0009c80a01007387 */ /* 0x0001e60000100a00 */
[----:B0-----:R-:W2:Y:S01]  /*390e0*/  LDL.LU.64 R10, [R1+0x5c78] ;  /* 0x005c7800010a7983 */ /* 0x001ea20000300a00 */
[----:B------:R-:W2:Y:S02]  /*390f0*/  LDL.LU.64 R8, [R1+0x5c70] ;  /* 0x005c700001087983 */ /* 0x000ea40000300a00 */
[----:B------:R-:W2:Y:S02]  /*39100*/  LDL.LU.64 R14, [R1+0x5c68] ;  /* 0x005c6800010e7983 */ /* 0x000ea40000300a00 */
[----:B------:R-:W-:Y:S01]  /*39110*/  STL [R1+0x5b3c], R5 ;  /* 0x005b3c0501007387 */ /* 0x000fe20000100800 */
[----:B------:R-:W-:Y:S01]  /*39120*/  STL [R1+0x5b38], R22 ;  /* 0x005b381601007387 */ /* 0x000fe20000100800 */
        /* <DEDUP_REMOVED lines=18> */
[----:B------:R-:W4:Y:S01]  /*39250*/  LDL.LU.64 R12, [R1+0x5c30] ;  /* 0x005c3000010c7983 */ /* 0x000f220000300a00 */
[----:B------:R-:W-:Y:S01]  /*39260*/  STL [R1+0x5bf8], R22 ;  /* 0x005bf81601007387 */ /* 0x000fe20000100800 */
[----:B------:R-:W-:Y:S01]  /*39270*/  STL.64 [R1+0x5bf0], R20 ;  /* 0x005bf01401007387 */ /* 0x000fe20000100a00 */
[C---:B--2---:R-:W-:Y:S11]  /*39280*/  HMMA.16816.F32 R8, R16.reuse, R14, R8 ;  /* 0x0000000e1008723c */ /* 0x044ff60000001808 */
[----:B------:R-:W-:Y:S11]  /*39290*/  @!UPT UIADD3 URZ, URZ, URZ, URZ ;  /* 0x0000003f3f3ff290 */ /* 0x000ff6000fffe03f */
[----:B------:R-:W-:Y:S01]  /*392a0*/  @!UPT UIADD3 URZ, URZ, URZ, URZ ;  /* 0x0000003f3f3ff290 */ /* 0x000fe2000fffe03f */
[----:B------:R-:W-:Y:S01]  /*392b0*/  STL.64 [R1+0x730], R8 ;  /* 0x0007300801007387 */ /* 0x000fe20000100a00 */
[----:B------:R0:W-:Y:S03]  /*392c0*/  STL.64 [R1+0x738], R10 ;  /* 0x0007380a01007387 */ /* 0x0001e60000100a00 */
[----:B0-----:R-:W2:Y:S01]  /*392d0*/  LDL.LU.64 R10, [R1+0x5c28] ;  /* 0x005c2800010a7983 */ /* 0x001ea20000300a00 */
[----:B------:R-:W2:Y:S02]  /*392e0*/  LDL.LU.64 R8, [R1+0x5c20] ;  /* 0x005c200001087983 */ /* 0x000ea40000300a00 */
[----:B------:R-:W-:Y:S02]  /*392f0*/  STL.64 [R1+0x5ae0], R14 ;  /* 0x005ae00e01007387 */ /* 0x000fe40000100a00 */
[----:B----4-:R0:W-:Y:S02]  /*39300*/  STL.64 [R1+0x5ad8], R12 ;  /* 0x005ad80c01007387 */ /* 0x0101e40000100a00 */
[----:B0-----:R-:W2:Y:S01]  /*39310*/  LDL.LU R12, [R1+0x360] ;  /* 0x00036000010c7983 */ /* 0x001ea20000300800 */
[----:B------:R-:W2:Y:S02]  /*39320*/  LDL.LU R13, [R1+0x364] ;  /* 0x00036400010d7983 */ /* 0x000ea40000300800 */
[----:B------:R-:W2:Y:S02]  /*39330*/  LDL.LU R14, [R1+0x368] ;  /* 0x00036800010e7983 */ /* 0x000ea40000300800 */
[----:B------:R-:W2:Y:S02]  /*39340*/  LDL.LU R15, [R1+0x36c] ;  /* 0x00036c00010f7983 */ /* 0x000ea40000300800 */
[C---:B--2---:R-:W-:Y:S01]  /*39350*/  HMMA.16816.F32 R12, R16.reuse, R10, R12 ;  /* 0x0000000a100c723c */ /* 0x044fe2000000180c */
[----:B------:R-:W-:Y:S01]  /*39360*/  STL.64 [R1+0x5ad0], R10 ;  /* 0x005ad00a01007387 */ /* 0x000fe20000100a00 */
[----:B------:R0:W-:Y:S11]  /*39370*/  STL.64 [R1+0x5ac8], R8 ;  /* 0x005ac80801007387 */ /* 0x0001f60000100a00 */
[----:B------:R-:W-:Y:S10]  /*39380*/  @!UPT UIADD3 URZ, URZ, URZ, URZ ;  /* 0x0000003f3f3ff290 */ /* 0x000ff4000fffe03f */
[----:B------:R-:W-:Y:S01]  /*39390*/  STL.64 [R1+0x530], R12 ;  /* 0x0005300c01007387 */ /* 0x000fe20000100a00 */
[----:B------:R-:W-:Y:S02]  /*393a0*/  STL.64 [R1+0x538], R14 ;  /* 0x0005380e01007387 */ /* 0x000fe40000100a00 */
[----:B0-----:R-:W2:Y:S02]  /*393b0*/  LDL.LU R8, [R1+0x340] ;  /* 0x0003400001087983 */ /* 0x001ea40000300800 */
[----:B------:R-:W2:Y:S01]  /*393c0*/  LDL.LU R9, [R1+0x344] ;  /* 0x0003440001097983 */ /* 0x000ea20000300800 */
[----:B------:R-:W4:Y:S01]  /*393d0*/  LDL.LU R10, [R1+0x348] ;  /* 0x00034800010a7983 */ /* 0x000f220000300800 */
[----:B------:R-:W4:Y:S03]  /*393e0*/  LDL.LU R11, [R1+0x34c] ;  /* 0x00034c00010b7983 */ /* 0x000f260000300800 */
[----:B----4-:R0:W-:Y:S01]  /*393f0*/  STL.64 [R1+0x5b48], R10 ;  /* 0x005b480a01007387 */ /* 0x0101e20000100a00 */
[----:B--2---:R-:W-:Y:S03]  /*39400*/  STL.64 [R1+0x5b40], R8 ;  /* 0x005b400801007387 */ /* 0x004fe60000100a00 */
[----:B0-----:R-:W2:Y:S01]  /*39410*/  LDL.64 R10, [R1+0x58] ;  /* 0x00005800010a7983 */ /* 0x001ea20000100a00 */
[----:B---3--:R-:W-:Y:S03]  /*39420*/  HMMA.16816.F32 R12, R16, R6, R24 ;  /* 0x00000006100c723c */ /* 0x008fe60000001818 */
[----:B--2---:R0:W-:Y:S02]  /*39430*/  STL.64 [R1+0x5b58], R10 ;  /* 0x005b580a01007387 */ /* 0x0041e40000100a00 */
[----:B0-----:R-:W-:-:S02]  /*39440*/  IMAD.MOV.U32 R10, RZ, RZ, R3 ;  /* 0x000000ffff0a7224 */ /* 0x001fc400078e0003 */
[----:B------:R-:W-:Y:S01]  /*39450*/  IMAD.MOV.U32 R11, RZ, RZ, R23 ;  /* 0x000000ffff0b7224 */ /* 0x000fe200078e0017 */
[----:B------:R-:W2:Y:S01]  /*39460*/  LDL.LU R3, [R1+0x5c1c] ;  /* 0x005c1c0001037983 */ /* 0x000ea20000300800 */
[----:B------:R-:W3:Y:S03]  /*39470*/  LDL.LU R23, [R1+0x5c18] ;  /* 0x005c180001177983 */ /* 0x000ee60000300800 */
[----:B------:R0:W-:Y:S04]  /*39480*/  STL.64 [R1+0x5b70], R10 ;  /* 0x005b700a01007387 */ /* 0x0001e80000100a00 */
[----:B0-----:R-:W4:Y:S04]  /*39490*/  LDL.64 R10, [R1+0x78] ;  /* 0x00007800010a7983 */ /* 0x001f280000100a00 */
[----:B----4-:R0:W-:Y:S02]  /*394a0*/  STL.64 [R1+0x5b88], R10 ;  /* 0x005b880a01007387 */ /* 0x0101e40000100a00 */
[----:B0-----:R-:W-:-:S02]  /*394b0*/  IMAD.MOV.U32 R10, RZ, RZ, R28 ;  /* 0x000000ffff0a7224 */ /* 0x001fc400078e001c */
[----:B------:R-:W-:Y:S01]  /*394c0*/  IMAD.MOV.U32 R11, RZ, RZ, R4 ;  /* 0x000000ffff0b7224 */ /* 0x000fe200078e0004 */
[----:B------:R-:W4:Y:S01]  /*394d0*/  LDL.LU R28, [R1+0x5c14] ;  /* 0x005c1400011c7983 */ /* 0x000f220000300800 */
[----:B------:R-:W-:Y:S02]  /*394e0*/  STL.64 [R1+0x520], R12 ;  /* 0x0005200c01007387 */ /* 0x000fe40000100a00 */
[----:B------:R-:W-:Y:S01]  /*394f0*/  STL.64 [R1+0x528], R14 ;  /* 0x0005280e01007387 */ /* 0x000fe20000100a00 */
[----:B------:R-:W-:Y:S01]  /*39500*/  STL.64 [R1+0x5ba0], R10 ;  /* 0x005ba00a01007387 */ /* 0x000fe20000100a00 */
[----:B------:R-:W-:Y:S02]  /*39510*/  STL.64 [R1+0x5b80], R6 ;  /* 0x005b800601007387 */ /* 0x000fe40000100a00 */
[----:B------:R0:W-:Y:S02]  /*39520*/  STL [R1+0x5b78], R5 ;  /* 0x005b780501007387 */ /* 0x0001e40000100800 */
[----:B------:R-:W4:Y:S01]  /*39530*/  LDL.LU R4, [R1+0x570] ;  /* 0x0005700001047983 */ /* 0x000f220000300800 */
[----:B0-----:R-:W4:Y:S01]  /*39540*/  LDL.LU R5, [R1+0x574] ;  /* 0x0005740001057983 */ /* 0x001f220000300800 */
[----:B------:R-:W4:Y:S02]  /*39550*/  LDL.LU R6, [R1+0x578] ;  /* 0x0005780001067983 */ /* 0x000f240000300800 */
[----:B------:R-:W4:Y:S02]  /*39560*/  LDL.LU R7, [R1+0x57c] ;  /* 0x00057c0001077983 */ /* 0x000f240000300800 */
[----:B--2---:R-:W-:-:S02]  /*39570*/  IMAD.MOV.U32 R10, RZ, RZ, R3 ;  /* 0x000000ffff0a7224 */ /* 0x004fc400078e0003 */
[----:B------:R-:W-:Y:S01]  /*39580*/  IMAD.MOV.U32 R11, RZ, RZ, R29 ;  /* 0x000000ffff0b7224 */ /* 0x000fe200078e001d */
[----:B------:R-:W2:Y:S04]  /*39590*/  LDL.LU R3, [R1+0x5c10] ;  /* 0x005c100001037983 */ /* 0x000ea80000300800 */
[----:B------:R3:W-:Y:S02]  /*395a0*/  STL.64 [R1+0x5bb8], R10 ;  /* 0x005bb80a01007387 */ /* 0x0007e40000100a00 */
[----:B---3--:R-:W-:Y:S02]  /*395b0*/  IMAD.MOV.U32 R11, RZ, RZ, R23 ;  /* 0x000000ffff0b7224 */ /* 0x008fe400078e0017 */
[----:B----4-:R-:W-:Y:S01]  /*395c0*/  IMAD.MOV.U32 R10, RZ, RZ, R28 ;  /* 0x000000ffff0a7224 */ /* 0x010fe200078e001c */
[----:B------:R-:W-:Y:S01]  /*395d0*/  STL.64 [R1+0x5b98], R6 ;  /* 0x005b980601007387 */ /* 0x000fe20000100a00 */
[----:B------:R0:W-:Y:S03]  /*395e0*/  STL.64 [R1+0x5b90], R4 ;  /* 0x005b900401007387 */ /* 0x0001e60000100a00 */
[----:B--2---:R-:W1:Y:S04]  /*395f0*/  LDSM.16.MT88.4 R24, [R3+0x22000] ;  /* 0x022000000318783b */ /* 0x004e680000004200 */
[----:B0-----:R-:W2:Y:S01]  /*39600*/  LDL.LU R4, [R1+0x580] ;  /* 0x0005800001047983 */ /* 0x001ea20000300800 */
[----:B------:R-:W2:Y:S02]  /*39610*/  LDL.LU R5, [R1+0x584] ;  /* 0x0005840001057983 */ /* 0x000ea40000300800 */
[----:B------:R-:W3:Y:S02]  /*39620*/  LDL.LU R6, [R1+0x588] ;  /* 0x0005880001067983 */ /* 0x000ee40000300800 */
[----:B------:R-:W3:Y:S01]  /*39630*/  LDL.LU R7, [R1+0x58c] ;  /* 0x00058c0001077983 */ /* 0x000ee20000300800 */
[----:B------:R-:W4:Y:S01]  /*39640*/  LDL.LU R12, [R1+0x5d0] ;  /* 0x0005d000010c7983 */ /* 0x000f220000300800 */
[----:B------:R-:W4:Y:S02]  /*39650*/  LDL.LU R13, [R1+0x5d4] ;  /* 0x0005d400010d7983 */ /* 0x000f240000300800 */
[----:B------:R-:W4:Y:S02]  /*39660*/  LDL.LU R14, [R1+0x5d8] ;  /* 0x0005d800010e7983 */ /* 0x000f240000300800 */
[----:B------:R-:W4:Y:S01]  /*39670*/  LDL.LU R15, [R1+0x5dc] ;  /* 0x0005dc00010f7983 */ /* 0x000f220000300800 */
[----:B------:R0:W-:Y:S04]  /*39680*/  STL.64 [R1+0x5bd0], R10 ;  /* 0x005bd00a01007387 */ /* 0x0001e80000100a00 */
[----:B0-----:R-:W2:Y:S04]  /*39690*/  LDL.64 R10, [R1+0xb8] ;  /* 0x0000b800010a7983 */ /* 0x001ea80000100a00 */
[----:B--2---:R-:W-:Y:S01]  /*396a0*/  STL.64 [R1+0x5be8], R10 ;  /* 0x005be80a01007387 */ /* 0x004fe20000100a00 */
[----:B---3--:R-:W-:Y:S02]  /*396b0*/  STL.64 [R1+0x5bb0], R6 ;  /* 0x005bb00601007387 */ /* 0x008fe40000100a00 */
[----:B------:R0:W-:Y:S02]  /*396c0*/  STL.64 [R1+0x5ba8], R4 ;  /* 0x005ba80401007387 */ /* 0x0001e40000100a00 */
[----:B0-----:R-:W2:Y:S01]  /*396d0*/  LDL.LU R4, [R1+0x590] ;  /* 0x0005900001047983 */ /* 0x001ea20000300800 */
[----:B------:R-:W2:Y:S02]  /*396e0*/  LDL.LU R5, [R1+0x594] ;  /* 0x0005940001057983 */ /* 0x000ea40000300800 */
[----:B------:R-:W3:Y:S02]  /*396f0*/  LDL.LU R6, [R1+0x598] ;  /* 0x0005980001067983 */ /* 0x000ee40000300800 */
[----:B------:R-:W3:Y:S01]  /*39700*/  LDL.LU R7, [R1+0x59c] ;  /* 0x00059c0001077983 */ /* 0x000ee20000300800 */
[----:B------:R-:W2:Y:S01]  /*39710*/  LDL.LU R20, [R1+0x5c0] ;  /* 0x0005c00001147983 */ /* 0x000ea20000300800 */
[----:B------:R-:W2:Y:S02]  /*39720*/  LDL.LU R21, [R1+0x5c4] ;  /* 0x0005c40001157983 */ /* 0x000ea40000300800 */
[----:B------:R-:W2:Y:S02]  /*39730*/  LDL.LU R22, [R1+0x5c8] ;  /* 0x0005c80001167983 */ /* 0x000ea40000300800 */
[----:B------:R-:W2:Y:S02]  /*39740*/  LDL.LU R23, [R1+0x5cc] ;  /* 0x0005cc0001177983 */ /* 0x000ea40000300800 */
[----:B--2---:R0:W-:Y:S01]  /*39750*/  STL.64 [R1+0x5c08], R22 ;  /* 0x005c081601007387 */ /* 0x0041e20000100a00 */
[----:B------:R-:W-:Y:S02]  /*39760*/  STL.64 [R1+0x5c00], R20 ;  /* 0x005c001401007387 */ /* 0x000fe40000100a00 */
[----:B------:R-:W2:Y:S01]  /*39770*/  LDL.64 R10, [R1+0xc8] ;  /* 0x0000c800010a7983 */ /* 0x000ea20000100a00 */
[----:B0-----:R-:W4:Y:S01]  /*39780*/  LDL.64 R22, [R1+0x38] ;  /* 0x0000380001167983 */ /* 0x001f220000100a00 */
[----:B---3--:R-:W-:Y:S02]  /*39790*/  STL.64 [R1+0x5bc8], R6 ;  /* 0x005bc80601007387 */ /* 0x008fe40000100a00 */
[----:B------:R0:W-:Y:S02]  /*397a0*/  STL.64 [R1+0x5bc0], R4 ;  /* 0x005bc00401007387 */ /* 0x0001e40000100a00 */
[----:B0-----:R-:W3:Y:S01]  /*397b0*/  LDL.LU R4, [R1+0x5a0] ;  /* 0x0005a00001047983 */ /* 0x001ee20000300800 */
[----:B------:R-:W3:Y:S02]  /*397c0*/  LDL.LU R5, [R1+0x5a4] ;  /* 0x0005a40001057983 */ /* 0x000ee40000300800 */
[----:B------:R-:W2:Y:S02]  /*397d0*/  LDL.LU R6, [R1+0x5a8] ;  /* 0x0005a80001067983 */ /* 0x000ea40000300800 */
[----:B------:R-:W2:Y:S01]  /*397e0*/  LDL.LU R7, [R1+0x5ac] ;  /* 0x0005ac0001077983 */ /* 0x000ea20000300800 */
[----:B----4-:R-:W-:Y:S01]  /*397f0*/  HMMA.16816.F32 R12, R16, R22, R12 ;  /* 0x00000016100c723c */ /* 0x010fe2000000180c */
[----:B--2---:R-:W-:Y:S01]  /*39800*/  STL.64 [R1+0x5be0], R6 ;  /* 0x005be00601007387 */ /* 0x004fe20000100a00 */
[----:B---3--:R0:W-:Y:S03]  /*39810*/  STL.64 [R1+0x5bd8], R4 ;  /* 0x005bd80401007387 */ /* 0x0081e60000100a00 */
[----:B0-----:R-:W2:Y:S01]  /*39820*/  LDL.LU R4, [R1+0x5b0] ;  /* 0x0005b00001047983 */ /* 0x001ea20000300800 */
[----:B------:R-:W2:Y:S02]  /*39830*/  LDL.LU R5, [R1+0x5b4] ;  /* 0x0005b40001057983 */ /* 0x000ea40000300800 */
[----:B------:R-:W2:Y:S02]  /*39840*/  LDL.LU R6, [R1+0x5b8] ;  /* 0x0005b80001067983 */ /* 0x000ea40000300800 */
[----:B------:R-:W2:Y:S01]  /*39850*/  LDL.LU R7, [R1+0x5bc] ;  /* 0x0005bc0001077983 */ /* 0x000ea20000300800 */
[----:B-1----:R-:W-:Y:S01]  /*39860*/  STL.64 [R1+0x5a10], R26 ;  /* 0x005a101a01007387 */ /* 0x002fe20000100a00 */
[----:B------:R-:W-:Y:S11]  /*39870*/  STL.64 [R1+0x5a08], R24 ;  /* 0x005a081801007387 */ /* 0x000ff60000100a00 */
[----:B------:R0:W-:Y:S02]  /*39880*/  STL.64 [R1+0xd20], R12 ;  /* 0x000d200c01007387 */ /* 0x0001e40000100a00 */
[----:B------:R-:W-:Y:S02]  /*39890*/  STL.64 [R1+0xd28], R14 ;  /* 0x000d280e01007387 */ /* 0x000fe40000100a00 */
[----:B0-----:R-:W-:-:S02]  /*398a0*/  IMAD.MOV.U32 R13, RZ, RZ, R22 ;  /* 0x000000ffff0d7224 */ /* 0x001fc400078e0016 */
[----:B------:R-:W-:Y:S02]  /*398b0*/  IMAD.MOV.U32 R12, RZ, RZ, R23 ;  /* 0x000000ffff0c7224 */ /* 0x000fe400078e0017 */
[----:B------:R-:W3:Y:S01]  /*398c0*/  LDL.LU.64 R22, [R1+0x5c08] ;  /* 0x005c080001167983 */ /* 0x000ee20000300a00 */
[----:B------:R-:W3:Y:S02]  /*398d0*/  LDL.LU.64 R20, [R1+0x5c00] ;  /* 0x005c000001147983 */ /* 0x000ee40000300a00 */
[----:B------:R0:W-:Y:S02]  /*398e0*/  STL.64 [R1+0x5b50], R12 ;  /* 0x005b500c01007387 */ /* 0x0001e40000100a00 */
[----:B0-----:R-:W4:Y:S01]  /*398f0*/  LDL.LU R12, [R1+0x550] ;  /* 0x00055000010c7983 */ /* 0x001f220000300800 */
[----:B------:R-:W4:Y:S02]  /*39900*/  LDL.LU R13, [R1+0x554] ;  /* 0x00055400010d7983 */ /* 0x000f240000300800 */
[----:B------:R-:W2:Y:S02]  /*39910*/  LDL.LU R14, [R1+0x558] ;  /* 0x00055800010e7983 */ /* 0x000ea40000300800 */
[----:B------:R-:W2:Y:S02]  /*39920*/  LDL.LU R15, [R1+0x55c] ;  /* 0x00055c00010f7983 */ /* 0x000ea40000300800 */
[----:B------:R-:W-:Y:S01]  /*39930*/  IMAD.MOV.U32 R25, RZ, RZ, R11 ;  /* 0x000000ffff197224 */ /* 0x000fe200078e000b */
[C---:B---3--:R-:W-:Y:S01]  /*39940*/  HMMA.16816.F32 R20, R16.reuse, R10, R20 ;  /* 0x0000000a1014723c */ /* 0x048fe20000001814 */
[----:B--2---:R-:W-:Y:S01]  /*39950*/  STL.64 [R1+0x5b68], R14 ;  /* 0x005b680e01007387 */ /* 0x004fe20000100a00 */
[----:B----4-:R0:W-:Y:S03]  /*39960*/  STL.64 [R1+0x5b60], R12 ;  /* 0x005b600c01007387 */ /* 0x0101e60000100a00 */
[----:B0-----:R-:W2:Y:S01]  /*39970*/  LDL.LU R12, [R1+0x560] ;  /* 0x00056000010c7983 */ /* 0x001ea20000300800 */
[----:B------:R-:W2:Y:S02]  /*39980*/  LDL.LU R13, [R1+0x564] ;  /* 0x00056400010d7983 */ /* 0x000ea40000300800 */
[----:B------:R-:W2:Y:S02]  /*39990*/  LDL.LU R14, [R1+0x568] ;  /* 0x00056800010e7983 */ /* 0x000ea40000300800 */
[----:B------:R-:W2:Y:S11]  /*399a0*/  LDL.LU R15, [R1+0x56c] ;  /* 0x00056c00010f7983 */ /* 0x000eb60000300800 */
[----:B------:R-:W-:Y:S02]  /*399b0*/  @!UPT UIADD3 URZ, URZ, URZ, URZ ;  /* 0x0000003f3f3ff290 */ /* 0x000fe4000fffe03f */
[----:B------:R-:W-:Y:S01]  /*399c0*/  STL.64 [R1+0xd10], R20 ;  /* 0x000d101401007387 */ /* 0x000fe20000100a00 */
[----:B------:R0:W-:Y:S03]  /*399d0*/  STL.64 [R1+0xd18], R22 ;  /* 0x000d181601007387 */ /* 0x0001e60000100a00 */
[----:B0-----:R-:W3:Y:S01]  /*399e0*/  LDL.LU R22, [R1+0x5bf8] ;  /* 0x005bf80001167983 */ /* 0x001ee20000300800 */
[----:B------:R-:W4:Y:S02]  /*399f0*/  LDL.LU.64 R20, [R1+0x5bf0] ;  /* 0x005bf00001147983 */ /* 0x000f240000300a00 */
[----:B------:R-:W-:Y:S02]  /*39a00*/  IMAD.MOV.U32 R23, RZ, RZ, R10 ;  /* 0x000000ffff177224 */ /* 0x000fe400078e000a */
        /* <DEDUP_REMOVED lines=14> */
[----:B------:R-:W-:Y:S01]  /*39af0*/  STL.64 [R1+0xcf0], R8 ;  /* 0x000cf00801007387 */ /* 0x000fe20000100a00 */
        /* <DEDUP_REMOVED lines=16> */
[C---:B--2---:R-:W-:Y:S01]  /*39c00*/  HMMA.16816.F32 R4, R16.reuse, R10, R4 ;  /* 0x0000000a1004723c */ /* 0x044fe20000001804 */
[----:B------:R-:W-:Y:S11]  /*39c10*/  IMAD.MOV.U32 R24, RZ, RZ, R10 ;  /* 0x000000ffff187224 */ /* 0x000ff600078e000a */
[----:B------:R-:W-:Y:S11]  /*39c20*/  @!UPT UIADD3 URZ, URZ, URZ, URZ ;  /* 0x0000003f3f3ff290 */ /* 0x000ff6000fffe03f */
[----:B------:R0:W-:Y:S01]  /*39c30*/  STL.64 [R1+0xcc0], R4 ;  /* 0x000cc00401007387 */ /* 0x0001e20000100a00 */
[----:B------:R1:W-:Y:S02]  /*39c40*/  STL.64 [R1+0xcc8], R6 ;  /* 0x000cc80601007387 */ /* 0x0003e40000100a00 */
[----:B0-----:R-:W-:Y:S01]  /*39c50*/  IMAD.MOV.U32 R4, RZ, RZ, R11 ;  /* 0x000000ffff047224 */ /* 0x001fe200078e000b */
[----:B-1----:R-:W2:Y:S01]  /*39c60*/  LDL.LU.64 R6, [R1+0x5b80] ;  /* 0x005b800001067983 */ /* 0x002ea20000300a00 */
[----:B------:R-:W2:Y:S02]  /*39c70*/  LDL.LU R5, [R1+0x5b78] ;  /* 0x005b780001057983 */ /* 0x000ea40000300800 */
[----:B------:R-:W2:Y:S02]  /*39c80*/  LDL.LU.64 R10, [R1+0x5b70] ;  /* 0x005b7000010a7983 */ /* 0x000ea40000300a00 */
[C---:B--2---:R-:W-:Y:S01]  /*39c90*/  HMMA.16816.F32 R8, R16.reuse, R10, R12 ;  /* 0x0000000a1008723c */ /* 0x044fe2000000180c */
[----:B------:R-:W-:Y:S01]  /*39ca0*/  STL.64 [R1+0x5ac0], R6 ;  /* 0x005ac00601007387 */ /* 0x000fe20000100a00 */
[----:B------:R-:W-:Y:S02]  /*39cb0*/  STL [R1+0x5ab8], R4 ;  /* 0x005ab80401007387 */ /* 0x000fe40000100800 */
[----:B------:R-:W2:Y:S02]  /*39cc0*/  LDL.LU.64 R14, [R1+0x5b68] ;  /* 0x005b6800010e7983 */ /* 0x000ea40000300a00 */
[----:B------:R-:W2:Y:S11]  /*39cd0*/  LDL.LU.64 R12, [R1+0x5b60] ;  /* 0x005b6000010c7983 */ /* 0x000eb60000300a00 */
[----:B------:R-:W-:Y:S06]  /*39ce0*/  @!UPT UIADD3 URZ, URZ, URZ, URZ ;  /* 0x0000003f3f3ff290 */ /* 0x000fec000fffe03f */
[----:B------:R-:W-:Y:S01]  /*39cf0*/  STL.64 [R1+0xcb0], R8 ;  /* 0x000cb00801007387 */ /* 0x000fe20000100a00 */
[----:B------:R0:W-:Y:S03]  /*39d00*/  STL.64 [R1+0xcb8], R10 ;  /* 0x000cb80a01007387 */ /* 0x0001e60000100a00 */
[----:B0-----:R-:W2:Y:S01]  /*39d10*/  LDL.LU.64 R10, [R1+0x5b58] ;  /* 0x005b5800010a7983 */ /* 0x001ea20000300a00 */
[----:B------:R-:W-:Y:S02]  /*39d20*/  IMAD.MOV.U32 R26, RZ, RZ, R2 ;  /* 0x000000ffff1a7224 */ /* 0x000fe400078e0002 */
[----:B------:R-:W-:Y:S01]  /*39d30*/  IMAD.MOV.U32 R27, RZ, RZ, R0 ;  /* 0x000000ffff1b7224 */ /* 0x000fe200078e0000 */
[C---:B--2---:R-:W-:Y:S01]  /*39d40*/  HMMA.16816.F32 R12, R16.reuse, R10, R12 ;  /* 0x0000000a100c723c */ /* 0x044fe2000000180c */
[----:B------:R-:W-:Y:S02]  /*39d50*/  IMAD.MOV.U32 R2, RZ, RZ, R10 ;  /* 0x000000ffff027224 */ /* 0x000fe400078e000a */
[----:B------:R-:W-:Y:S11]  /*39d60*/  IMAD.MOV.U32 R0, RZ, RZ, R11 ;  /* 0x000000ffff007224 */ /* 0x000ff600078e000b */
[----:B------:R-:W-:Y:S09]  /*39d70*/  @!UPT UIADD3 URZ, URZ, URZ, URZ ;  /* 0x0000003f3f3ff290 */ /* 0x000ff2000fffe03f */
[----:B------:R0:W-:Y:S01]  /*39d80*/  STL.64 [R1+0xca0], R12 ;  /* 0x000ca00c01007387 */ /* 0x0001e20000100a00 */
[----:B------:R-:W-:Y:S03]  /*39d90*/  STL.64 [R1+0xca8], R14 ;  /* 0x000ca80e01007387 */ /* 0x000fe60000100a00 */
[----:B0-----:R-:W2:Y:S01]  /*39da0*/  LDL.LU.64 R12, [R1+0x5b50] ;  /* 0x005b5000010c7983 */ /* 0x001ea20000300a00 */
[----:B------:R-:W2:Y:S02]  /*39db0*/  LDL.LU.64 R10, [R1+0x5b48] ;  /* 0x005b4800010a7983 */ /* 0x000ea40000300a00 */
[----:B------:R-:W2:Y:S02]  /*39dc0*/  LDL.LU.64 R8, [R1+0x5b40] ;  /* 0x005b400001087983 */ /* 0x000ea40000300a00 */
[----:B--2---:R-:W-:Y:S01]  /*39dd0*/  HMMA.16816.F32 R8, R16, R26, R8 ;  /* 0x0000001a1008723c */ /* 0x004fe20000001808 */
[----:B------:R-:W2:Y:S04]  /*39de0*/  LDL.64 R18, [R1+0x98] ;  /* 0x0000980001127983 */ /* 0x000ea80000100a00 */
[----:B--2---:R0:W-:Y:S11]  /*39df0*/  STL.64 [R1+0x5a68], R18 ;  /* 0x005a681201007387 */ /* 0x0041f60000100a00 */
[----:B------:R-:W-:Y:S07]  /*39e00*/  @!UPT UIADD3 URZ, URZ, URZ, URZ ;  /* 0x0000003f3f3ff290 */ /* 0x000fee000fffe03f */
[----:B------:R-:W-:Y:S02]  /*39e10*/  STL.64 [R1+0x5c0], R8 ;  /* 0x0005c00801007387 */ /* 0x000fe40000100a00 */
[----:B------:R-:W-:Y:S02]  /*39e20*/  STL.64 [R1+0x5c8], R10 ;  /* 0x0005c80a01007387 */ /* 0x000fe40000100a00 */
[----:B------:R-:W2:Y:S01]  /*39e30*/  LDL.LU R16, [R1+0x1a0] ;  /* 0x0001a00001107983 */ /* 0x000ea20000300800 */
[----:B------:R-:W2:Y:S04]  /*39e40*/  LDL.LU R17, [R1+0x1a4] ;  /* 0x0001a40001117983 */ /* 0x000ea80000300800 */
[----:B0-----:R-:W2:Y:S01]  /*39e50*/  LDL.LU R18, [R1+0x1a8] ;  /* 0x0001a80001127983 */ /* 0x001ea20000300800 */
[----:B------:R-:W2:Y:S03]  /*39e60*/  LDL.LU R19, [R1+0x1ac] ;  /* 0x0001ac0001137983 */ /* 0x000ea60000300800 */
[----:B--2---:R-:W-:Y:S01]  /*39e70*/  STL.64 [R1+0x5a78], R18 ;  /* 0x005a781201007387 */ /* 0x004fe20000100a00 */
[----:B------:R0:W-:Y:S03]  /*39e80*/  STL.64 [R1+0x5a70], R16 ;  /* 0x005a701001007387 */ /* 0x0001e60000100a00 */
[----:B0-----:R-:W2:Y:S01]  /*39e90*/  LDL.LU R16, [R1+0x1b0] ;  /* 0x0001b00001107983 */ /* 0x001ea20000300800 */
[----:B------:R-:W2:Y:S02]  /*39ea0*/  LDL.LU R17, [R1+0x1b4] ;  /* 0x0001b40001117983 */ /* 0x000ea40000300800 */
[----:B------:R-:W2:Y:S02]  /*39eb0*/  LDL.LU R18, [R1+0x1b8] ;  /* 0x0001b80001127983 */ /* 0x000ea40000300800 */
[----:B------:R-:W2:Y:S01]  /*39ec0*/  LDL.LU R19, [R1+0x1bc] ;  /* 0x0001bc0001137983 */ /* 0x000ea20000300800 */
[----:B------:R-:W2:Y:S01]  /*39ed0*/  LDL.LU R8, [R1+0x200] ;  /* 0x0002000001087983 */ /* 0x000ea20000300800 */
[----:B------:R-:W2:Y:S02]  /*39ee0*/  LDL.LU R9, [R1+0x204] ;  /* 0x0002040001097983 */ /* 0x000ea40000300800 */
[----:B------:R-:W2:Y:S02]  /*39ef0*/  LDL.LU R10, [R1+0x208] ;  /* 0x00020800010a7983 */ /* 0x000ea40000300800 */
[----:B------:R-:W2:Y:S02]  /*39f00*/  LDL.LU R11, [R1+0x20c] ;  /* 0x00020c00010b7983 */ /* 0x000ea40000300800 */
[----:B------:R-:W-:-:S02]  /*39f10*/  IMAD.MOV.U32 R14, RZ, RZ, R5 ;  /* 0x000000ffff0e7224 */ /* 0x000fc400078e0005 */
[----:B---3--:R-:W-:Y:S01]  /*39f20*/  IMAD.MOV.U32 R15, RZ, RZ, R22 ;  /* 0x000000ffff0f7224 */ /* 0x008fe200078e0016 */
[----:B--2---:R-:W-:Y:S01]  /*39f30*/  STL.64 [R1+0x5af0], R10 ;  /* 0x005af00a01007387 */ /* 0x004fe20000100a00 */
[----:B------:R-:W-:Y:S02]  /*39f40*/  STL.64 [R1+0x5ae8], R8 ;  /* 0x005ae80801007387 */ /* 0x000fe40000100a00 */
[----:B------:R-:W2:Y:S02]  /*39f50*/  LDL.LU R5, [R1+0x5b3c] ;  /* 0x005b3c0001057983 */ /* 0x000ea40000300800 */
[----:B------:R-:W3:Y:S01]  /*39f60*/  LDL.LU R22, [R1+0x5b38] ;  /* 0x005b380001167983 */ /* 0x000ee20000300800 */
[----:B------:R4:W-:Y:S02]  /*39f70*/  STL.64 [R1+0x5af8], R14 ;  /* 0x005af80e01007387 */ /* 0x0009e40000100a00 */
[----:B----4-:R-:W-:Y:S02]  /*39f80*/  IMAD.MOV.U32 R14, RZ, RZ, R20 ;  /* 0x000000ffff0e7224 */ /* 0x010fe400078e0014 */
[----:B------:R-:W-:Y:S01]  /*39f90*/  IMAD.MOV.U32 R15, RZ, RZ, R21 ;  /* 0x000000ffff0f7224 */ /* 0x000fe200078e0015 */
[----:B------:R-:W4:Y:S01]  /*39fa0*/  LDL.LU R20, [R1+0x5b34] ;  /* 0x005b340001147983 */ /* 0x000f220000300800 */
[----:B------:R-:W4:Y:S03]  /*39fb0*/  LDL.LU R21, [R1+0x5b30] ;  /* 0x005b300001157983 */ /* 0x000f260000300800 */
[----:B------:R3:W-:Y:S01]  /*39fc0*/  STL.64 [R1+0x5b10], R14 ;  /* 0x005b100e01007387 */ /* 0x0007e20000100a00 */
[----:B------:R-:W2:Y:S02]  /*39fd0*/  LDL.LU R8, [R1+0x210] ;  /* 0x0002100001087983 */ /* 0x000ea40000300800 */
[----:B------:R-:W2:Y:S02]  /*39fe0*/  LDL.LU R9, [R1+0x214] ;  /* 0x0002140001097983 */ /* 0x000ea40000300800 */
[----:B------:R-:W2:Y:S01]  /*39ff0*/  LDL.LU R10, [R1+0x218] ;  /* 0x00021800010a7983 */ /* 0x000ea20000300800 */
[----:B------:R-:W2:Y:S01]  /*3a000*/  LDL.LU R11, [R1+0x21c] ;  /* 0x00021c00010b7983 */ /* 0x000ea20000300800 */
[----:B---3--:R-:W-:-:S03]  /*3a010*/  IMAD.MOV.U32 R14, RZ, RZ, R22 ;  /* 0x000000ffff0e7224 */ /* 0x008fc600078e0016 */
[----:B------:R-:W4:Y:S04]  /*3a020*/  LDL.LU R22, [R1+0x5b2c] ;  /* 0x005b2c0001167983 */ /* 0x000f280000300800 */
[----:B--2---:R-:W-:Y:S01]  /*3a030*/  STL.64 [R1+0x5b08], R10 ;  /* 0x005b080a01007387 */ /* 0x004fe20000100a00 */
[----:B------:R0:W-:Y:S03]  /*3a040*/  STL.64 [R1+0x5b00], R8 ;  /* 0x005b000801007387 */ /* 0x0001e60000100a00 */
[----:B0-----:R-:W2:Y:S01]  /*3a050*/  LDL.LU R8, [R1+0x220] ;  /* 0x0002200001087983 */ /* 0x001ea20000300800 */
[----:B------:R-:W2:Y:S02]  /*3a060*/  LDL.LU R9, [R1+0x224] ;  /* 0x0002240001097983 */ /* 0x000ea40000300800 */
[----:B------:R-:W3:Y:S02]  /*3a070*/  LDL.LU R10, [R1+0x228] ;  /* 0x00022800010a7983 */ /* 0x000ee40000300800 */
[----:B------:R-:W3:Y:S02]  /*3a080*/  LDL.LU R11, [R1+0x22c] ;  /* 0x00022c00010b7983 */ /* 0x000ee40000300800 */
[----:B------:R-:W-:Y:S01]  /*3a090*/  IMAD.MOV.U32 R15, RZ, RZ, R5 ;  /* 0x000000ffff0f7224 */ /* 0x000fe200078e0005 */
[----:B---3--:R-:W-:Y:S01]  /*3a0a0*/  STL.64 [R1+0x5b20], R10 ;  /* 0x005b200a01007387 */ /* 0x008fe20000100a00 */
[----:B--2---:R0:W-:Y:S03]  /*3a0b0*/  STL.64 [R1+0x5b18], R8 ;  /* 0x005b180801007387 */ /* 0x0041e60000100a00 */
[----:B0-----:R-:W4:Y:S01]  /*3a0c0*/  LDL.LU R8, [R1+0x230] ;  /* 0x0002300001087983 */ /* 0x001f220000300800 */
[----:B------:R-:W4:Y:S02]  /*3a0d0*/  LDL.LU R9, [R1+0x234] ;  /* 0x0002340001097983 */ /* 0x000f240000300800 */
[----:B------:R-:W4:Y:S02]  /*3a0e0*/  LDL.LU R10, [R1+0x238] ;  /* 0x00023800010a7983 */ /* 0x000f240000300800 */
[----:B------:R-:W4:Y:S01]  /*3a0f0*/  LDL.LU R11, [R1+0x23c] ;  /* 0x00023c00010b7983 */ /* 0x000f220000300800 */
[----:B------:R-:W2:Y:S01]  /*3a100*/  LDL.LU R4, [R1+0x1f0] ;  /* 0x0001f00001047983 */ /* 0x000ea20000300800 */
[----:B------:R-:W2:Y:S02]  /*3a110*/  LDL.LU R5, [R1+0x1f4] ;  /* 0x0001f40001057983 */ /* 0x000ea40000300800 */
[----:B------:R-:W2:Y:S02]  /*3a120*/  LDL.LU R6, [R1+0x1f8] ;  /* 0x0001f80001067983 */ /* 0x000ea40000300800 */
[----:B------:R-:W2:Y:S01]  /*3a130*/  LDL.LU R7, [R1+0x1fc] ;  /* 0x0001fc0001077983 */ /* 0x000ea20000300800 */
[----:B------:R0:W-:Y:S01]  /*3a140*/  STL.64 [R1+0x5a88], R18 ;  /* 0x005a881201007387 */ /* 0x0001e20000100a00 */
[----:B------:R-:W-:Y:S02]  /*3a150*/  STL.64 [R1+0x5a80], R16 ;  /* 0x005a801001007387 */ /* 0x000fe40000100a00 */
[----:B0-----:R-:W-:-:S02]  /*3a160*/  IMAD.MOV.U32 R18, RZ, RZ, R23 ;  /* 0x000000ffff127224 */ /* 0x001fc400078e0017 */
[----:B------:R-:W-:Y:S01]  /*3a170*/  IMAD.MOV.U32 R19, RZ, RZ, R25 ;  /* 0x000000ffff137224 */ /* 0x000fe200078e0019 */
[----:B------:R-:W4:Y:S04]  /*3a180*/  LDL.LU R23, [R1+0x5b28] ;  /* 0x005b280001177983 */ /* 0x000f280000300800 */
[----:B------:R0:W-:Y:S02]  /*3a190*/  STL.64 [R1+0x5a98], R18 ;  /* 0x005a981201007387 */ /* 0x0001e40000100a00 */
[----:B0-----:R-:W-:Y:S02]  /*3a1a0*/  IMAD.MOV.U32 R18, RZ, RZ, R13 ;  /* 0x000000ffff127224 */ /* 0x001fe400078e000d */
[----:B------:R-:W-:-:S05]  /*3a1b0*/  IMAD.MOV.U32 R19, RZ, RZ, R12 ;  /* 0x000000ffff137224 */ /* 0x000fca00078e000c */
[----:B------:R0:W-:Y:S01]  /*3a1c0*/  STL.64 [R1+0x5ab0], R18 ;  /* 0x005ab01201007387 */ /* 0x0001e20000100a00 */
[----:B------:R-:W3:Y:S02]  /*3a1d0*/  LDL.LU R16, [R1+0x1e0] ;  /* 0x0001e00001107983 */ /* 0x000ee40000300800 */
[----:B------:R-:W3:Y:S01]  /*3a1e0*/  LDL.LU R17, [R1+0x1e4] ;  /* 0x0001e40001117983 */ /* 0x000ee20000300800 */
[----:B0-----:R-:W3:Y:S01]  /*3a1f0*/  LDL.LU R18, [R1+0x1e8] ;  /* 0x0001e80001127983 */ /* 0x001ee20000300800 */
[----:B------:R-:W3:Y:S02]  /*3a200*/  LDL.LU R19, [R1+0x1ec] ;  /* 0x0001ec0001137983 */ /* 0x000ee40000300800 */
[----:B------:R-:W-:Y:S02]  /*3a210*/  STL.64 [R1+0x5a20], R26 ;  /* 0x005a201a01007387 */ /* 0x000fe40000100a00 */
[----:B------:R0:W-:Y:S02]  /*3a220*/  STL [R1+0x5a90], R24 ;  /* 0x005a901801007387 */ /* 0x0001e40000100800 */
[----:B0-----:R-:W2:Y:S01]  /*3a230*/  LDL.LU R24, [R1+0x1c0] ;  /* 0x0001c00001187983 */ /* 0x001ea20000300800 */
[----:B------:R-:W2:Y:S02]  /*3a240*/  LDL.LU R25, [R1+0x1c4] ;  /* 0x0001c40001197983 */ /* 0x000ea40000300800 */
[----:B------:R-:W2:Y:S02]  /*3a250*/  LDL.LU R26, [R1+0x1c8] ;  /* 0x0001c800011a7983 */ /* 0x000ea40000300800 */
[----:B------:R-:W2:Y:S01]  /*3a260*/  LDL.LU R27, [R1+0x1cc] ;  /* 0x0001cc00011b7983 */ /* 0x000ea20000300800 */
[C---:B----4-:R-:W-:Y:S01]  /*3a270*/  HMMA.16816.F32 R12, R20.reuse, R14, R8 ;  /* 0x0000000e140c723c */ /* 0x050fe20000001808 */
[----:B--2---:R-:W-:Y:S01]  /*3a280*/  STL.64 [R1+0x5aa8], R26 ;  /* 0x005aa81a01007387 */ /* 0x004fe20000100a00 */
[----:B------:R0:W-:Y:S03]  /*3a290*/  STL.64 [R1+0x5aa0], R24 ;  /* 0x005aa01801007387 */ /* 0x0001e60000100a00 */
[----:B0-----:R-:W2:Y:S01]  /*3a2a0*/  LDL.LU R24, [R1+0x1d0] ;  /* 0x0001d00001187983 */ /* 0x001ea20000300800 */
[----:B------:R-:W2:Y:S02]  /*3a2b0*/  LDL.LU R25, [R1+0x1d4] ;  /* 0x0001d40001197983 */ /* 0x000ea40000300800 */
[----:B------:R-:W2:Y:S02]  /*3a2c0*/  LDL.LU R26, [R1+0x1d8] ;  /* 0x0001d800011a7983 */ /* 0x000ea40000300800 */
[----:B------:R-:W2:Y:S01]  /*3a2d0*/  LDL.LU R27, [R1+0x1dc] ;  /* 0x0001dc00011b7983 */ /* 0x000ea20000300800 */
[----:B------:R-:W4:Y:S01]  /*3a2e0*/  LDL.LU.64 R10, [R1+0x5b20] ;  /* 0x005b2000010a7983 */ /* 0x000f220000300a00 */
[----:B------:R-:W4:Y:S11]  /*3a2f0*/  LDL.LU.64 R8, [R1+0x5b18] ;  /* 0x005b180001087983 */ /* 0x000f360000300a00 */
[----:B------:R-:W-:Y:S02]  /*3a300*/  STL.64 [R1+0x5b0], R12 ;  /* 0x0005b00c01007387 */ /* 0x000fe40000100a00 */
[----:B------:R0:W-:Y:S02]  /*3a310*/  STL.64 [R1+0x5b8], R14 ;  /* 0x0005b80e01007387 */ /* 0x0001e40000100a00 */
        /* <DEDUP_REMOVED lines=15> */
[----:B------:R-:W2:Y:S01]  /*3a410*/  LDL.LU.64 R12, [R1+0x5ad8] ;  /* 0x005ad800010c7983 */ /* 0x000ea20000300a00 */
        /* <DEDUP_REMOVED lines=8> */
[----:B--2---:R-:W-:Y:S01]  /*3a4a0*/  STL.64 [R1+0x59d0], R12 ;  /* 0x0059d00c01007387 */ /* 0x004fe20000100a00 */
[C---:B----4-:R-:W-:Y:S11]  /*3a4b0*/  HMMA.16816.F32 R4, R20.reuse, R10, R4 ;  /* 0x0000000a1404723c */ /* 0x050ff60000001804 */
[----:B------:R-:W-:Y:S11]  /*3a4c0*/  @!UPT UIADD3 URZ, URZ, URZ, URZ ;  /* 0x0000003f3f3ff290 */ /* 0x000ff6000fffe03f */
[----:B------:R-:W-:Y:S01]  /*3a4d0*/  @!UPT UIADD3 URZ, URZ, URZ, URZ ;  /* 0x0000003f3f3ff290 */ /* 0x000fe2000fffe03f */
[----:B------:R-:W-:Y:S01]  /*3a4e0*/  STL.64 [R1+0x390], R4 ;  /* 0x0003900401007387 */ /* 0x000fe20000100a00 */
[----:B------:R0:W-:Y:S03]  /*3a4f0*/  STL.64 [R1+0x398], R6 ;  /* 0x0003980601007387 */ /* 0x0001e60000100a00 */
[----:B0-----:R-:W2:Y:S01]  /*3a500*/  LDL.LU.64 R6, [R1+0x5ac0] ;  /* 0x005ac00001067983 */ /* 0x001ea20000300a00 */
[----:B------:R-:W4:Y:S02]  /*3a510*/  LDL.LU R4, [R1+0x5ab8] ;  /* 0x005ab80001047983 */ /* 0x000f240000300800 */
[----:B------:R-:W-:Y:S02]  /*3a520*/  STL.64 [R1+0x59c8], R10 ;  /* 0x0059c80a01007387 */ /* 0x000fe40000100a00 */
[----:B---3--:R0:W-:Y:S02]  /*3a530*/  STL.64 [R1+0x59c0], R8 ;  /* 0x0059c00801007387 */ /* 0x0081e40000100a00 */
[----:B0-----:R-:W3:Y:S01]  /*3a540*/  LDL.LU R8, [R1+0x190] ;  /* 0x0001900001087983 */ /* 0x001ee20000300800 */
[----:B------:R-:W3:Y:S02]  /*3a550*/  LDL.LU R9, [R1+0x194] ;  /* 0x0001940001097983 */ /* 0x000ee40000300800 */
[----:B------:R-:W3:Y:S02]  /*3a560*/  LDL.LU R10, [R1+0x198] ;  /* 0x00019800010a7983 */ /* 0x000ee40000300800 */
[----:B------:R-:W3:Y:S01]  /*3a570*/  LDL.LU R11, [R1+0x19c] ;  /* 0x00019c00010b7983 */ /* 0x000ee20000300800 */
[C---:B--2---:R-:W-:Y:S11]  /*3a580*/  HMMA.16816.F32 R16, R20.reuse, R6, R16 ;  /* 0x000000061410723c */ /* 0x044ff60000001810 */
[----:B------:R-:W-:Y:S11]  /*3a590*/  @!UPT UIADD3 URZ, URZ, URZ, URZ ;  /* 0x0000003f3f3ff290 */ /* 0x000ff6000fffe03f */
[----:B------:R-:W-:Y:S01]  /*3a5a0*/  @!UPT UIADD3 URZ, URZ, URZ, URZ ;  /* 0x0000003f3f3ff290 */ /* 0x000fe2000fffe03f */
        /* <DEDUP_REMOVED lines=10> */
[----:B--2---:R-:W-:Y:S02]  /*3a650*/  HMMA.16816.F32 R16, R20, R18, R24 ;  /* 0x000000121410723c */ /* 0x004fe40000001818 */
[----:B------:R-:W2:Y:S11]  /*3a660*/  LDL.LU R24, [R1+0x5a90] ;  /* 0x005a900001187983 */ /* 0x000eb60000300800 */
[----:B------:R-:W-:Y:S10]  /*3a670*/  @!UPT UIADD3 URZ, URZ, URZ, URZ ;  /* 0x0000003f3f3ff290 */ /* 0x000ff4000fffe03f */
[----:B------:R-:W-:Y:S01]  /*3a680*/  STL.64 [R1+0xc00], R16 ;  /* 0x000c001001007387 */ /* 0x000fe20000100a00 */
[----:B------:R0:W-:Y:S03]  /*3a690*/  STL.64 [R1+0xc08], R18 ;  /* 0x000c081201007387 */ /* 0x0001e60000100a00 */
[----:B0-----:R-:W2:Y:S01]  /*3a6a0*/  LDL.LU.64 R18, [R1+0x5a88] ;  /* 0x005a880001127983 */ /* 0x001ea20000300a00 */
[----:B------:R-:W2:Y:S02]  /*3a6b0*/  LDL.LU.64 R16, [R1+0x5a80] ;  /* 0x005a800001107983 */ /* 0x000ea40000300a00 */
[----:B------:R-:W-:Y:S02]  /*3a6c0*/  IMAD.MOV.U32 R14, RZ, RZ, R29 ;  /* 0x000000ffff0e7224 */ /* 0x000fe400078e001d */
[----:B------:R-:W-:-:S07]  /*3a6d0*/  IMAD.MOV.U32 R15, RZ, RZ, R28 ;  /* 0x000000ffff0f7224 */ /* 0x000fce00078e001c */
[C---:B--2---:R-:W-:Y:S01]  /*3a6e0*/  HMMA.16816.F32 R12, R20.reuse, R14, R16 ;  /* 0x0000000e140c723c */ /* 0x044fe20000001810 */
[----:B------:R-:W2:Y:S01]  /*3a6f0*/  LDL.LU.64 R18, [R1+0x5a78] ;  /* 0x005a780001127983 */ /* 0x000ea20000300a00 */
[----:B------:R-:W2:Y:S11]  /*3a700*/  LDL.LU.64 R16, [R1+0x5a70] ;  /* 0x005a700001107983 */ /* 0x000eb60000300a00 */
[----:B------:R-:W-:Y:S10]  /*3a710*/  @!UPT UIADD3 URZ, URZ, URZ, URZ ;  /* 0x0000003f3f3ff290 */ /* 0x000ff4000fffe03f */
[----:B------:R-:W-:Y:S01]  /*3a720*/  STL.64 [R1+0xbf0], R12 ;  /* 0x000bf00c01007387 */ /* 0x000fe20000100a00 */
[----:B------:R0:W-:Y:S03]  /*3a730*/  STL.64 [R1+0xbf8], R14 ;  /* 0x000bf80e01007387 */ /* 0x0001e60000100a00 */
[----:B0-----:R-:W2:Y:S04]  /*3a740*/  LDL.64 R14, [R1+0x8] ;  /* 0x00000800010e7983 */ /* 0x001ea80000100a00 */
[----:B--2---:R0:W-:Y:S04]  /*3a750*/  STL.64 [R1+0x59f0], R14 ;  /* 0x0059f00e01007387 */ /* 0x0041e80000100a00 */
[----:B0-----:R-:W2:Y:S02]  /*3a760*/  LDL.64 R14, [R1+0xa8] ;  /* 0x0000a800010e7983 */ /* 0x001ea40000100a00 */
[C---:B--2---:R-:W-:Y:S01]  /*3a770*/  HMMA.16816.F32 R16, R20.reuse, R14, R16 ;  /* 0x0000000e1410723c */ /* 0x044fe20000001810 */
[----:B------:R-:W-:Y:S11]  /*3a780*/  IMAD.MOV.U32 R5, RZ, RZ, R15 ;  /* 0x000000ffff057224 */ /* 0x000ff600078e000f */
[----:B------:R-:W-:Y:S11]  /*3a790*/  @!UPT UIADD3 URZ, URZ, URZ, URZ ;  /* 0x0000003f3f3ff290 */ /* 0x000ff6000fffe03f */
[----:B------:R-:W-:Y:S01]  /*3a7a0*/  STL.64 [R1+0xbe0], R16 ;  /* 0x000be01001007387 */ /* 0x000fe20000100a00 */
[----:B------:R0:W-:Y:S03]  /*3a7b0*/  STL.64 [R1+0xbe8], R18 ;  /* 0x000be81201007387 */ /* 0x0001e60000100a00 */
[----:B0-----:R-:W3:Y:S01]  /*3a7c0*/  LDL.LU.64 R18, [R1+0x5a68] ;  /* 0x005a680001127983 */ /* 0x001ee20000300a00 */
[----:B------:R-:W2:Y:S03]  /*3a7d0*/  LDL.64 R14, [R1+0x28] ;  /* 0x00002800010e7983 */ /* 0x000ea60000100a00 */
[----:B--2---:R0:W-:Y:S01]  /*3a7e0*/  STL.64 [R1+0x5a18], R14 ;  /* 0x005a180e01007387 */ /* 0x0041e20000100a00 */
[----:B------:R-:W-:Y:S02]  /*3a7f0*/  STL [R1+0x59bc], R5 ;  /* 0x0059bc0501007387 */ /* 0x000fe40000100800 */
[----:B------:R-:W-:Y:S01]  /*3a800*/  STL.64 [R1+0x5a60], R6 ;  /* 0x005a600601007387 */ /* 0x000fe20000100a00 */
[----:B---3--:R-:W-:Y:S01]  /*3a810*/  HMMA.16816.F32 R8, R20, R18, R8 ;  /* 0x000000121408723c */ /* 0x008fe20000001808 */
[----:B------:R-:W-:-:S02]  /*3a820*/  IMAD.MOV.U32 R29, RZ, RZ, R19 ;  /* 0x000000ffff1d7224 */ /* 0x000fc400078e0013 */
[----:B------:R-:W2:Y:S11]  /*3a830*/  LDL.64 R18, [R1+0x68] ;  /* 0x0000680001127983 */ /* 0x000eb60000100a00 */
[----:B------:R-:W-:Y:S09]  /*3a840*/  @!UPT UIADD3 URZ, URZ, URZ, URZ ;  /* 0x0000003f3f3ff290 */ /* 0x000ff2000fffe03f */
[----:B------:R-:W-:Y:S01]  /*3a850*/  STL.64 [R1+0xbd0], R8 ;  /* 0x000bd00801007387 */ /* 0x000fe20000100a00 */
[----:B------:R-:W-:Y:S03]  /*3a860*/  STL.64 [R1+0xbd8], R10 ;  /* 0x000bd80a01007387 */ /* 0x000fe60000100a00 */
[----:B--2---:R1:W-:Y:S01]  /*3a870*/  STL.64 [R1+0x5a40], R18 ;  /* 0x005a401201007387 */ /* 0x0043e20000100a00 */
[----:B------:R-:W2:Y:S02]  /*3a880*/  LDL.LU R12, [R1+0x150] ;  /* 0x00015000010c7983 */ /* 0x000ea40000300800 */
[----:B------:R-:W2:Y:S02]  /*3a890*/  LDL.LU R13, [R1+0x154] ;  /* 0x00015400010d7983 */ /* 0x000ea40000300800 */
[----:B0-----:R-:W3:Y:S01]  /*3a8a0*/  LDL.LU R14, [R1+0x158] ;  /* 0x00015800010e7983 */ /* 0x001ee20000300800 */
[----:B------:R-:W3:Y:S01]  /*3a8b0*/  LDL.LU R15, [R1+0x15c] ;  /* 0x00015c00010f7983 */ /* 0x000ee20000300800 */
[----:B-1----:R-:W-:-:S02]  /*3a8c0*/  IMAD.MOV.U32 R18, RZ, RZ, R24 ;  /* 0x000000ffff127224 */ /* 0x002fc400078e0018 */
[----:B----4-:R-:W-:Y:S02]  /*3a8d0*/  IMAD.MOV.U32 R19, RZ, RZ, R4 ;  /* 0x000000ffff137224 */ /* 0x010fe400078e0004 */
[----:B------:R-:W-:Y:S02]  /*3a8e0*/  IMAD.MOV.U32 R26, RZ, RZ, R2 ;  /* 0x000000ffff1a7224 */ /* 0x000fe400078e0002 */
[----:B------:R-:W-:Y:S01]  /*3a8f0*/  IMAD.MOV.U32 R27, RZ, RZ, R0 ;  /* 0x000000ffff1b7224 */ /* 0x000fe200078e0000 */
[----:B------:R0:W-:Y:S04]  /*3a900*/  STL.64 [R1+0x5a58], R18 ;  /* 0x005a581201007387 */ /* 0x0001e80000100a00 */
[----:B---3--:R-:W-:Y:S01]  /*3a910*/  STL.64 [R1+0x5a30], R14 ;  /* 0x005a300e01007387 */ /* 0x008fe20000100a00 */
[----:B--2---:R-:W-:Y:S02]  /*3a920*/  STL.64 [R1+0x5a28], R12 ;  /* 0x005a280c01007387 */ /* 0x004fe40000100a00 */
[----:B------:R-:W2:Y:S02]  /*3a930*/  LDL.LU R4, [R1+0x180] ;  /* 0x0001800001047983 */ /* 0x000ea40000300800 */
[----:B------:R-:W2:Y:S01]  /*3a940*/  LDL.LU R5, [R1+0x184] ;  /* 0x0001840001057983 */ /* 0x000ea20000300800 */
[----:B------:R-:W2:Y:S01]  /*3a950*/  LDL.LU R6, [R1+0x188] ;  /* 0x0001880001067983 */ /* 0x000ea20000300800 */
[----:B------:R-:W2:Y:S02]  /*3a960*/  LDL.LU R7, [R1+0x18c] ;  /* 0x00018c0001077983 */ /* 0x000ea40000300800 */
[----:B0-----:R-:W2:Y:S02]  /*3a970*/  LDL.64 R18, [R1+0x88] ;  /* 0x0000880001127983 */ /* 0x001ea40000100a00 */
[----:B------:R0:W-:Y:S01]  /*3a980*/  STL.64 [R1+0x5a38], R26 ;  /* 0x005a381a01007387 */ /* 0x0001e20000100a00 */
[----:B------:R-:W3:Y:S01]  /*3a990*/  LDL.LU R24, [R1+0x160] ;  /* 0x0001600001187983 */ /* 0x000ee20000300800 */
[----:B------:R-:W3:Y:S03]  /*3a9a0*/  LDL.LU R25, [R1+0x164] ;  /* 0x0001640001197983 */ /* 0x000ee60000300800 */
[----:B0-----:R-:W4:Y:S01]  /*3a9b0*/  LDL.LU R26, [R1+0x168] ;  /* 0x00016800011a7983 */ /* 0x001f220000300800 */
[----:B------:R-:W4:Y:S03]  /*3a9c0*/  LDL.LU R27, [R1+0x16c] ;  /* 0x00016c00011b7983 */ /* 0x000f260000300800 */
[----:B----4-:R-:W-:Y:S01]  /*3a9d0*/  STL.64 [R1+0x5a50], R26 ;  /* 0x005a501a01007387 */ /* 0x010fe20000100a00 */
[----:B---3--:R0:W-:Y:S03]  /*3a9e0*/  STL.64 [R1+0x5a48], R24 ;  /* 0x005a481801007387 */ /* 0x0081e60000100a00 */
[----:B0-----:R-:W3:Y:S01]  /*3a9f0*/  LDL.LU R24, [R1+0x170] ;  /* 0x0001700001187983 */ /* 0x001ee20000300800 */
[----:B------:R-:W3:Y:S02]  /*3aa00*/  LDL.LU R25, [R1+0x174] ;  /* 0x0001740001197983 */ /* 0x000ee40000300800 */
[----:B------:R-:W3:Y:S02]  /*3aa10*/  LDL.LU R26, [R1+0x178] ;  /* 0x00017800011a7983 */ /* 0x000ee40000300800 */
[----:B------:R-:W3:Y:S01]  /*3aa20*/  LDL.LU R27, [R1+0x17c] ;  /* 0x00017c00011b7983 */ /* 0x000ee20000300800 */
[----:B------:R-:W4:Y:S01]  /*3aa30*/  LDL.LU R12, [R1+0x540] ;  /* 0x00054000010c7983 */ /* 0x000f220000300800 */
[----:B------:R-:W4:Y:S02]  /*3aa40*/  LDL.LU R13, [R1+0x544] ;  /* 0x00054400010d7983 */ /* 0x000f240000300800 */
[----:B------:R-:W4:Y:S02]  /*3aa50*/  LDL.LU R14, [R1+0x548] ;  /* 0x00054800010e7983 */ /* 0x000f240000300800 */
[----:B------:R-:W4:Y:S01]  /*3aa60*/  LDL.LU R15, [R1+0x54c] ;  /* 0x00054c00010f7983 */ /* 0x000f220000300800 */
[----:B------:R-:W3:Y:S01]  /*3aa70*/  LDL.LU R8, [R1+0x470] ;  /* 0x0004700001087983 */ /* 0x000ee20000300800 */
[----:B------:R-:W3:Y:S02]  /*3aa80*/  LDL.LU R9, [R1+0x474] ;  /* 0x0004740001097983 */ /* 0x000ee40000300800 */
[----:B------:R-:W3:Y:S02]  /*3aa90*/  LDL.LU R10, [R1+0x478] ;  /* 0x00047800010a7983 */ /* 0x000ee40000300800 */
[----:B------:R-:W3:Y:S01]  /*3aaa0*/  LDL.LU R11, [R1+0x47c] ;  /* 0x00047c00010b7983 */ /* 0x000ee20000300800 */
[----:B--2---:R-:W-:Y:S01]  /*3aab0*/  HMMA.16816.F32 R4, R20, R18, R4 ;  /* 0x000000121404723c */ /* 0x004fe20000001804 */
[----:B---3--:R-:W-:Y:S01]  /*3aac0*/  STL.64 [R1+0x59e8], R10 ;  /* 0x0059e80a01007387 */ /* 0x008fe20000100a00 */
[----:B------:R0:W-:Y:S03]  /*3aad0*/  STL.64 [R1+0x59e0], R8 ;  /* 0x0059e00801007387 */ /* 0x0001e60000100a00 */
        /* <DEDUP_REMOVED lines=9> */
[----:B------:R-:W2:Y:S02]  /*3ab70*/  LDL.LU R11, [R1+0x4ac] ;  /* 0x0004ac00010b7983 */ /* 0x000ea40000300800 */
[----:B------:R0:W-:Y:S01]  /*3ab80*/  STL.64 [R1+0xbc0], R4 ;  /* 0x000bc00401007387 */ /* 0x0001e20000100a00 */
[----:B------:R1:W-:Y:S02]  /*3ab90*/  STL.64 [R1+0xbc8], R6 ;  /* 0x000bc80601007387 */ /* 0x0003e40000100a00 */
[----:B0-----:R-:W-:Y:S01]  /*3aba0*/  IMAD.MOV.U32 R5, RZ, RZ, R18 ;  /* 0x000000ffff057224 */ /* 0x001fe200078e0012 */
[----:B-1----:R-:W3:Y:S01]  /*3abb0*/  LDL.LU.64 R6, [R1+0x5a60] ;  /* 0x005a600001067983 */ /* 0x002ee20000300a00 */
[----:B------:R-:W-:-:S02]  /*3abc0*/  IMAD.MOV.U32 R4, RZ, RZ, R19 ;  /* 0x000000ffff047224 */ /* 0x000fc400078e0013 */
        /* <DEDUP_REMOVED lines=8> */
[C---:B--2---:R-:W-:Y:S11]  /*3ac50*/  HMMA.16816.F32 R24, R20.reuse, R18, R24 ;  /* 0x000000121418723c */ /* 0x044ff60000001818 */
[----:B------:R-:W-:Y:S11]  /*3ac60*/  @!UPT UIADD3 URZ, URZ, URZ, URZ ;  /* 0x0000003f3f3ff290 */ /* 0x000ff6000fffe03f */
[----:B------:R-:W-:Y:S01]  /*3ac70*/  @!UPT UIADD3 URZ, URZ, URZ, URZ ;  /* 0x0000003f3f3ff290 */ /* 0x000fe2000fffe03f */
[----:B------:R-:W-:Y:S01]  /*3ac80*/  STL.64 [R1+0xba0], R24 ;  /* 0x000ba01801007387 */ /* 0x000fe20000100a00 */
[----:B------:R0:W-:Y:S03]  /*3ac90*/  STL.64 [R1+0xba8], R26 ;  /* 0x000ba81a01007387 */ /* 0x0001e60000100a00 */
[----:B0-----:R-:W4:Y:S01]  /*3aca0*/  LDL.LU.64 R26, [R1+0x5a38] ;  /* 0x005a3800011a7983 */ /* 0x001f220000300a00 */
[----:B------:R-:W-:Y:S02]  /*3acb0*/  IMAD.MOV.U32 R2, RZ, RZ, R18 ;  /* 0x000000ffff027224 */ /* 0x000fe400078e0012 */
[----:B------:R-:W-:Y:S02]  /*3acc0*/  IMAD.MOV.U32 R0, RZ, RZ, R19 ;  /* 0x000000ffff007224 */ /* 0x000fe400078e0013 */
[----:B------:R-:W0:Y:S04]  /*3acd0*/  LDSM.16.MT88.4 R16, [R3+0x22080] ;  /* 0x022080000310783b */ /* 0x000e280000004200 */
[----:B0-----:R0:W-:Y:S01]  /*3ace0*/  STL [R1+0x58f8], R16 ;  /* 0x0058f81001007387 */ /* 0x0011e20000100800 */
[----:B------:R1:W-:Y:S02]  /*3acf0*/  STL [R1+0x58f4], R17 ;  /* 0x0058f41101007387 */ /* 0x0003e40000100800 */
[----:B------:R2:W-:Y:S02]  /*3ad00*/  STL [R1+0x58f0], R18 ;  /* 0x0058f01201007387 */ /* 0x0005e40000100800 */
[----:B------:R3:W-:Y:S01]  /*3ad10*/  STL [R1+0x58ec], R19 ;  /* 0x0058ec1301007387 */ /* 0x0007e20000100800 */
[----:B0-----:R-:W4:Y:S01]  /*3ad20*/  LDL.LU R16, [R1+0x490] ;  /* 0x0004900001107983 */ /* 0x001f220000300800 */
[----:B-1----:R-:W4:Y:S02]  /*3ad30*/  LDL.LU R17, [R1+0x494] ;  /* 0x0004940001117983 */ /* 0x002f240000300800 */
[----:B--2---:R-:W2:Y:S02]  /*3ad40*/  LDL.LU R18, [R1+0x498] ;  /* 0x0004980001127983 */ /* 0x004ea40000300800 */
[----:B---3--:R-:W2:Y:S01]  /*3ad50*/  LDL.LU R19, [R1+0x49c] ;  /* 0x00049c0001137983 */ /* 0x008ea20000300800 */
[C---:B----4-:R-:W-:Y:S01]  /*3ad60*/  HMMA.16816.F32 R24, R20.reuse, R26, R12 ;  /* 0x0000001a1418723c */ /* 0x050fe2000000180c */
[----:B------:R-:W3:Y:S01]  /*3ad70*/  LDL.LU.64 R14, [R1+0x5a30] ;  /* 0x005a3000010e7983 */ /* 0x000ee20000300a00 */
[----:B------:R-:W3:Y:S11]  /*3ad80*/  LDL.LU.64 R12, [R1+0x5a28] ;  /* 0x005a2800010c7983 */ /* 0x000ef60000300a00 */
[----:B------:R-:W-:Y:S10]  /*3ad90*/  @!UPT UIADD3 URZ, URZ, URZ, URZ ;  /* 0x0000003f3f3ff290 */ /* 0x000ff4000fffe03f */
[----:B------:R-:W-:Y:S01]  /*3ada0*/  STL.64 [R1+0xb90], R24 ;  /* 0x000b901801007387 */ /* 0x000fe20000100a00 */
[----:B------:R0:W-:Y:S03]  /*3adb0*/  STL.64 [R1+0xb98], R26 ;  /* 0x000b981a01007387 */ /* 0x0001e60000100a00 */
[----:B0-----:R-:W3:Y:S02]  /*3adc0*/  LDL.LU.64 R26, [R1+0x5a20] ;  /* 0x005a2000011a7983 */ /* 0x001ee40000300a00 */
[----:B---3--:R-:W-:Y:S02]  /*3add0*/  HMMA.16816.F32 R20, R20, R26, R12 ;  /* 0x0000001a1414723c */ /* 0x008fe4000000180c */
[----:B------:R-:W3:Y:S01]  /*3ade0*/  LDL.LU.64 R14, [R1+0x5a18] ;  /* 0x005a1800010e7983 */ /* 0x000ee20000300a00 */
[----:B------:R-:W3:Y:S02]  /*3adf0*/  LDL.LU.64 R26, [R1+0x5a10] ;  /* 0x005a1000011a7983 */ /* 0x000ee40000300a00 */
[----:B------:R-:W3:Y:S11]  /*3ae00*/  LDL.LU.64 R24, [R1+0x5a08] ;  /* 0x005a080001187983 */ /* 0x000ef60000300a00 */
[----:B------:R-:W-:Y:S07]  /*3ae10*/  @!UPT UIADD3 URZ, URZ, URZ, URZ ;  /* 0x0000003f3f3ff290 */ /* 0x000fee000fffe03f */
[----:B------:R-:W-:Y:S01]  /*3ae20*/  STL.64 [R1+0x230], R20 ;  /* 0x0002301401007387 */ /* 0x000fe20000100a00 */
[----:B------:R0:W-:Y:S03]  /*3ae30*/  STL.64 [R1+0x238], R22 ;  /* 0x0002381601007387 */ /* 0x0001e60000100a00 */
[----:B0-----:R-:W2:Y:S01]  /*3ae40*/  LDL.64 R22, [R1+0x18] ;  /* 0x0000180001167983 */ /* 0x001ea20000100a00 */
[C---:B---3--:R-:W-:Y:S01]  /*3ae50*/  HMMA.16816.F32 R8, R24.reuse, R14, R8 ;  /* 0x0000000e1808723c */ /* 0x048fe20000001808 */
[----:B------:R-:W-:Y:S02]  /*3ae60*/  IMAD.MOV.U32 R28, RZ, RZ, R14 ;  /* 0x000000ffff1c7224 */ /* 0x000fe400078e000e */
[----:B------:R-:W-:Y:S11]  /*3ae70*/  IMAD.MOV.U32 R3, RZ, RZ, R15 ;  /* 0x000000ffff037224 */ /* 0x000ff600078e000f */
[----:B------:R-:W-:Y:S09]  /*3ae80*/  @!UPT UIADD3 URZ, URZ, URZ, URZ ;  /* 0x0000003f3f3ff290 */ /* 0x000ff2000fffe03f */
[----:B------:R-:W-:Y:S01]  /*3ae90*/  STL.64 [R1+0xb00], R8 ;  /* 0x000b000801007387 */ /* 0x000fe20000100a00 */
[----:B------:R0:W-:Y:S03]  /*3aea0*/  STL.64 [R1+0xb08], R10 ;  /* 0x000b080a01007387 */ /* 0x0001e60000100a00 */
[----:B0-----:R-:W3:Y:S01]  /*3aeb0*/  LDL.LU.64 R10, [R1+0x5a00] ;  /* 0x005a0000010a7983 */ /* 0x001ee20000300a00 */
[----:B------:R-:W3:Y:S02]  /*3aec0*/  LDL.LU.64 R8, [R1+0x59f8] ;  /* 0x0059f80001087983 */ /* 0x000ee40000300a00 */
[----:B------:R-:W3:Y:S01]  /*3aed0*/  LDL.LU.64 R14, [R1+0x59f0] ;  /* 0x0059f000010e7983 */ /* 0x000ee20000300a00 */
[C---:B--2---:R-:W-:Y:S11]  /*3aee0*/  HMMA.16816.F32 R16, R24.reuse, R22, R16 ;  /* 0x000000161810723c */ /* 0x044ff60000001810 */
[----:B------:R-:W-:Y:S11]  /*3aef0*/  @!UPT UIADD3 URZ, URZ, URZ, URZ ;  /* 0x0000003f3f3ff290 */ /* 0x000ff6000fffe03f */
[----:B------:R-:W-:Y:S01]  /*3af00*/  @!UPT UIADD3 URZ, URZ, URZ, URZ ;  /* 0x0000003f3f3ff290 */ /* 0x000fe2000fffe03f */
[----:B------:R-:W-:Y:S01]  /*3af10*/  STL.64 [R1+0xaf0], R16 ;  /* 0x000af01001007387 */ /* 0x000fe20000100a00 */
[----:B------:R0:W-:Y:S02]  /*3af20*/  STL.64 [R1+0xaf8], R18 ;  /* 0x000af81201007387 */ /* 0x0001e40000100a00 */
[----:B0-----:R-:W-:Y:S02]  /*3af30*/  IMAD.MOV.U32 R18, RZ, RZ, R22 ;  /* 0x000000ffff127224 */ /* 0x001fe400078e0016 */
[----:B------:R-:W-:Y:S02]  /*3af40*/  IMAD.MOV.U32 R19, RZ, RZ, R23 ;  /* 0x000000ffff137224 */ /* 0x000fe400078e0017 */
[----:B------:R-:W2:Y:S01]  /*3af50*/  LDL.64 R22, [R1+0x38] ;  /* 0x0000380001167983 */ /* 0x000ea20000100a00 */
        /* <DEDUP_REMOVED lines=8> */
[----:B------:R-:W3:Y:S02]  /*3afe0*/  LDL.LU.64 R14, [R1+0x59d8] ;  /* 0x0059d800010e7983 */ /* 0x000ee40000300a00 */
[----:B------:R-:W4:Y:S01]  /*3aff0*/  LDL.LU.64 R12, [R1+0x59d0] ;  /* 0x0059d000010c7983 */ /* 0x000f220000300a00 */
[----:B------:R-:W-:Y:S01]  /*3b000*/  STL.64 [R1+0x5908], R18 ;  /* 0x0059081201007387 */ /* 0x000fe20000100a00 */
[----:B------:R0:W-:Y:S03]  /*3b010*/  STL.64 [R1+0x5900], R16 ;  /* 0x0059001001007387 */ /* 0x0001e60000100a00 */
[----:B0-----:R-:W2:Y:S01]  /*3b020*/  LDL.LU R16, [R1+0x460] ;  /* 0x0004600001107983 */ /* 0x001ea20000300800 */
[----:B------:R-:W2:Y:S02]  /*3b030*/  LDL.LU R17, [R1+0x464] ;  /* 0x0004640001117983 */ /* 0x000ea40000300800 */
[----:B------:R-:W2:Y:S02]  /*3b040*/  LDL.LU R18, [R1+0x468] ;  /* 0x0004680001127983 */ /* 0x000ea40000300800 */
[----:B------:R-:W2:Y:S01]  /*3b050*/  LDL.LU R19, [R1+0x46c] ;  /* 0x00046c0001137983 */ /* 0x000ea20000300800 */
[C---:B---3--:R-:W-:Y:S11]  /*3b060*/  HMMA.16816.F32 R8, R24.reuse, R14, R8 ;  /* 0x0000000e1808723c */ /* 0x048ff60000001808 */
[----:B------:R-:W-:Y:S11]  /*3b070*/  @!UPT UIADD3 URZ, URZ, URZ, URZ ;  /* 0x0000003f3f3ff290 */ /* 0x000ff6000fffe03f */
[----:B------:R-:W-:Y:S01]  /*3b080*/  @!UPT UIADD3 URZ, URZ, URZ, URZ ;  /* 0x0000003f3f3ff290 */ /* 0x000fe2000fffe03f */
[----:B------:R-:W-:Y:S01]  /*3b090*/  STL.64 [R1+0xad0], R8 ;  /* 0x000ad00801007387 */ /* 0x000fe20000100a00 */
[----:B------:R0:W-:Y:S03]  /*3b0a0*/  STL.64 [R1+0xad8], R10 ;  /* 0x000ad80a01007387 */ /* 0x0001e60000100a00 */
[----:B0-----:R-:W2:Y:S01]  /*3b0b0*/  LDL.LU.64 R10, [R1+0x59c8] ;  /* 0x0059c800010a7983 */ /* 0x001ea20000300a00 */
[----:B------:R-:W3:Y:S02]  /*3b0c0*/  LDL.LU.64 R8, [R1+0x59c0] ;  /* 0x0059c00001087983 */ /* 0x000ee40000300a00 */
[----:B------:R0:W-:Y:S02]  /*3b0d0*/  STL.64 [R1+0x58a0], R14 ;  /* 0x0058a00e01007387 */ /* 0x0001e40000100a00 */
[----:B0-----:R-:W3:Y:S01]  /*3b0e0*/  LDL R15, [R1+0x1bd0] ;  /* 0x001bd000010f7983 */ /* 0x001ee20000100800 */
[----:B----4-:R-:W-:Y:S01]  /*3b0f0*/  STL.64 [R1+0x5898], R12 ;  /* 0x0058980c01007387 */ /* 0x010fe20000100a00 */
[C---:B--2---:R-:W-:Y:S11]  /*3b100*/  HMMA.16816.F32 R16, R24.reuse, R10, R16 ;  /* 0x0000000a1810723c */ /* 0x044ff60000001810 */
[----:B------:R-:W-:Y:S11]  /*3b110*/  @!UPT UIADD3 URZ, URZ, URZ, URZ ;  /* 0x0000003f3f3ff290 */ /* 0x000ff6000fffe03f */
[----:B------:R-:W-:Y:S01]  /*3b120*/  @!UPT UIADD3 URZ, URZ, URZ, URZ ;  /* 0x0000003f3f3ff290 */ /* 0x000fe2000fffe03f */
[----:B------:R0:W-:Y:S01]  /*3b130*/  STL.64 [R1+0xac0], R16 ;  /* 0x000ac01001007387 */ /* 0x0001e20000100a00 */
[----:B------:R1:W-:Y:S03]  /*3b140*/  STL.64 [R1+0xac8], R18 ;  /* 0x000ac81201007387 */ /* 0x0003e60000100a00 */
[----:B0-----:R-:W2:Y:S01]  /*3b150*/  LDL.LU R16, [R1+0x430] ;  /* 0x0004300001107983 */ /* 0x001ea20000300800 */
[----:B------:R-:W2:Y:S02]  /*3b160*/  LDL.LU R17, [R1+0x434] ;  /* 0x0004340001117983 */ /* 0x000ea40000300800 */
[----:B-1----:R-:W4:Y:S02]  /*3b170*/  LDL.LU R18, [R1+0x438] ;  /* 0x0004380001127983 */ /* 0x002f240000300800 */
[----:B------:R-:W4:Y:S02]  /*3b180*/  LDL.LU R19, [R1+0x43c] ;  /* 0x00043c0001137983 */ /* 0x000f240000300800 */
[----:B----4-:R0:W-:Y:S01]  /*3b190*/  STL.64 [R1+0x5918], R18 ;  /* 0x0059181201007387 */ /* 0x0101e20000100a00 */
[----:B--2---:R1:W-:Y:S03]  /*3b1a0*/  STL.64 [R1+0x5910], R16 ;  /* 0x0059101001007387 */ /* 0x0043e60000100a00 */
[----:B0-----:R-:W2:Y:S04]  /*3b1b0*/  LDL.64 R18, [R1+0x58] ;  /* 0x0000580001127983 */ /* 0x001ea80000100a00 */
[----:B--2---:R0:W-:Y:S01]  /*3b1c0*/  STL.64 [R1+0x5930], R18 ;  /* 0x0059301201007387 */ /* 0x0041e20000100a00 */
[----:B-1----:R-:W2:Y:S02]  /*3b1d0*/  LDL.LU R16, [R1+0x770] ;  /* 0x0007700001107983 */ /* 0x002ea40000300800 */
[----:B------:R-:W2:Y:S01]  /*3b1e0*/  LDL.LU R17, [R1+0x774] ;  /* 0x0007740001117983 */ /* 0x000ea20000300800 */
[----:B0-----:R-:W4:Y:S01]  /*3b1f0*/  LDL.LU R18, [R1+0x778] ;  /* 0x0007780001127983 */ /* 0x001f220000300800 */
[----:B------:R-:W4:Y:S03]  /*3b200*/  LDL.LU R19, [R1+0x77c] ;  /* 0x00077c0001137983 */ /* 0x000f260000300800 */
[----:B----4-:R0:W-:Y:S01]  /*3b210*/  STL.64 [R1+0x5940], R18 ;  /* 0x0059401201007387 */ /* 0x0101e20000100a00 */
[----:B--2---:R1:W-:Y:S03]  /*3b220*/  STL.64 [R1+0x5938], R16 ;  /* 0x0059381001007387 */ /* 0x0043e60000100a00 */
[----:B0-----:R-:W2:Y:S04]  /*3b230*/  LDL.64 R18, [R1+0x78] ;  /* 0x0000780001127983 */ /* 0x001ea80000100a00 */
[----:B--2---:R0:W-:Y:S01]  /*3b240*/  STL.64 [R1+0x5958], R18 ;  /* 0x0059581201007387 */ /* 0x0041e20000100a00 */
[----:B-1----:R-:W2:Y:S02]  /*3b250*/  LDL.LU R16, [R1+0x450] ;  /* 0x0004500001107983 */ /* 0x002ea40000300800 */
[----:B------:R-:W2:Y:S01]  /*3b260*/  LDL.LU R17, [R1+0x454] ;  /* 0x0004540001117983 */ /* 0x000ea20000300800 */
[----:B0-----:R-:W2:Y:S01]  /*3b270*/  LDL.LU R18, [R1+0x458] ;  /* 0x0004580001127983 */ /* 0x001ea20000300800 */
[----:B------:R-:W2:Y:S02]  /*3b280*/  LDL.LU R19, [R1+0x45c] ;  /* 0x00045c0001137983 */ /* 0x000ea40000300800 */
        /* <DEDUP_REMOVED lines=10> */
[----:B------:R0:W-:Y:S02]  /*3b330*/  STL.64 [R1+0xab8], R18 ;  /* 0x000ab81201007387 */ /* 0x0001e40000100a00 */
[----:B0-----:R-:W-:Y:S02]  /*3b340*/  IMAD.MOV.U32 R18, RZ, RZ, R5 ;  /* 0x000000ffff127224 */ /* 0x001fe400078e0005 */
[----:B------:R-:W-:Y:S01]  /*3b350*/  IMAD.MOV.U32 R19, RZ, RZ, R4 ;  /* 0x000000ffff137224 */ /* 0x000fe200078e0004 */
[----:B------:R-:W2:Y:S04]  /*3b360*/  LDL.LU R5, [R1+0x59bc] ;  /* 0x0059bc0001057983 */ /* 0x000ea80000300800 */
[----:B------:R3:W-:Y:S02]  /*3b370*/  STL.64 [R1+0x5970], R18 ;  /* 0x0059701201007387 */ /* 0x0007e40000100a00 */
[----:B---3--:R-:W-:Y:S07]  /*3b380*/  HMMA.16816.F32 R16, R24, R22, R8 ;  /* 0x000000161810723c */ /* 0x008fee0000001808 */
[----:B------:R-:W-:Y:S11]  /*3b390*/  IMAD.MOV.U32 R8, RZ, RZ, R22 ;  /* 0x000000ffff087224 */ /* 0x000ff600078e0016 */
[----:B------:R-:W-:Y:S05]  /*3b3a0*/  @!UPT UIADD3 URZ, URZ, URZ, URZ ;  /* 0x0000003f3f3ff290 */ /* 0x000fea000fffe03f */
[----:B------:R0:W-:Y:S01]  /*3b3b0*/  STL.64 [R1+0xed0], R16 ;  /* 0x000ed01001007387 */ /* 0x0001e20000100a00 */
[----:B------:R1:W-:Y:S02]  /*3b3c0*/  STL.64 [R1+0xed8], R18 ;  /* 0x000ed81201007387 */ /* 0x0003e40000100a00 */
[----:B------:R-:W-:Y:S01]  /*3b3d0*/  STL [R1+0x59b8], R8 ;  /* 0x0059b80801007387 */ /* 0x000fe20000100800 */
[----:B0-----:R-:W3:Y:S01]  /*3b3e0*/  LDL.LU R16, [R1+0x7a0] ;  /* 0x0007a00001107983 */ /* 0x001ee20000300800 */
[----:B------:R-:W3:Y:S02]  /*3b3f0*/  LDL.LU R17, [R1+0x7a4] ;  /* 0x0007a40001117983 */ /* 0x000ee40000300800 */
[----:B-1----:R-:W4:Y:S02]  /*3b400*/  LDL.LU R18, [R1+0x7a8] ;  /* 0x0007a80001127983 */ /* 0x002f240000300800 */
[----:B------:R-:W4:Y:S02]  /*3b410*/  LDL.LU R19, [R1+0x7ac] ;  /* 0x0007ac0001137983 */ /* 0x000f240000300800 */
[----:B----4-:R0:W-:Y:S01]  /*3b420*/  STL.64 [R1+0x5980], R18 ;  /* 0x0059801201007387 */ /* 0x0101e20000100a00 */
[----:B---3--:R-:W-:Y:S03]  /*3b430*/  STL.64 [R1+0x5978], R16 ;  /* 0x0059781001007387 */ /* 0x008fe60000100a00 */
[----:B0-----:R-:W3:Y:S01]  /*3b440*/  LDL R18, [R1+0xa8] ;  /* 0x0000a80001127983 */ /* 0x001ee20000100800 */
[----:B--2---:R-:W-:-:S02]  /*3b450*/  IMAD.MOV.U32 R19, RZ, RZ, R5 ;  /* 0x000000ffff137224 */ /* 0x004fc400078e0005 */
[----:B------:R-:W2:Y:S02]  /*3b460*/  LDL.LU R8, [R1+0x7d0] ;  /* 0x0007d00001087983 */ /* 0x000ea40000300800 */
[----:B------:R-:W2:Y:S01]  /*3b470*/  LDL.LU R9, [R1+0x7d4] ;  /* 0x0007d40001097983 */ /* 0x000ea20000300800 */
[----:B------:R-:W2:Y:S01]  /*3b480*/  LDL.LU R10, [R1+0x7d8] ;  /* 0x0007d800010a7983 */ /* 0x000ea20000300800 */
[----:B------:R-:W2:Y:S03]  /*3b490*/  LDL.LU R11, [R1+0x7dc] ;  /* 0x0007dc00010b7983 */ /* 0x000ea60000300800 */
[----:B---3--:R0:W-:Y:S04]  /*3b4a0*/  STL.64 [R1+0x5998], R18 ;  /* 0x0059981201007387 */ /* 0x0081e80000100a00 */
[----:B0-----:R-:W3:Y:S01]  /*3b4b0*/  LDL.64 R18, [R1+0xb8] ;  /* 0x0000b80001127983 */ /* 0x001ee20000100a00 */
[----:B------:R-:W-:-:S02]  /*3b4c0*/  IMAD.MOV.U32 R4, RZ, RZ, R23 ;  /* 0x000000ffff047224 */ /* 0x000fc400078e0017 */
[----:B------:R-:W0:Y:S01]  /*3b4d0*/  LDSM.16.MT88.4 R20, [R15+0x22100] ;  /* 0x022100000f14783b */ /* 0x000e220000004200 */
[----:B---3--:R1:W-:Y:S04]  /*3b4e0*/  STL.64 [R1+0x59b0], R18 ;  /* 0x0059b01201007387 */ /* 0x0083e80000100a00 */
[----:B-1----:R-:W2:Y:S01]  /*3b4f0*/  LDL.64 R18, [R1+0xc8] ;  /* 0x0000c80001127983 */ /* 0x002ea20000100a00 */
[----:B------:R-:W-:Y:S02]  /*3b500*/  STL.64 [R1+0x5928], R6 ;  /* 0x0059280601007387 */ /* 0x000fe40000100a00 */
[----:B------:R1:W-:Y:S02]  /*3b510*/  STL [R1+0x5920], R4 ;  /* 0x0059200401007387 */ /* 0x0003e40000100800 */
[----:B-1----:R-:W3:Y:S01]  /*3b520*/  LDL.LU R4, [R1+0x760] ;  /* 0x0007600001047983 */ /* 0x002ee20000300800 */
[----:B------:R-:W3:Y:S02]  /*3b530*/  LDL.LU R5, [R1+0x764] ;  /* 0x0007640001057983 */ /* 0x000ee40000300800 */
[----:B------:R-:W4:Y:S02]  /*3b540*/  LDL.LU R6, [R1+0x768] ;  /* 0x0007680001067983 */ /* 0x000f240000300800 */
[----:B------:R-:W4:Y:S02]  /*3b550*/  LDL.LU R7, [R1+0x76c] ;  /* 0x00076c0001077983 */ /* 0x000f240000300800 */
[----:B----4-:R-:W-:Y:S01]  /*3b560*/  STL.64 [R1+0x5950], R6 ;  /* 0x0059500601007387 */ /* 0x010fe20000100a00 */
[----:B---3--:R1:W-:Y:S03]  /*3b570*/  STL.64 [R1+0x5948], R4 ;  /* 0x0059480401007387 */ /* 0x0083e60000100a00 */
        /* <DEDUP_REMOVED lines=9> */
[----:B------:R-:W4:Y:S01]  /*3b610*/  LDL.LU R7, [R1+0x79c] ;  /* 0x00079c0001077983 */ /* 0x000f220000300800 */
[----:B--2---:R-:W-:Y:S01]  /*3b620*/  HMMA.16816.F32 R8, R24, R18, R8 ;  /* 0x000000121808723c */ /* 0x004fe20000001808 */
[----:B----4-:R-:W-:Y:S01]  /*3b630*/  STL.64 [R1+0x5990], R6 ;  /* 0x0059900601007387 */ /* 0x010fe20000100a00 */
[----:B---3--:R1:W-:Y:S03]  /*3b640*/  STL.64 [R1+0x5988], R4 ;  /* 0x0059880401007387 */ /* 0x0083e60000100a00 */
[----:B-1----:R-:W2:Y:S01]  /*3b650*/  LDL.LU R4, [R1+0x7b0] ;  /* 0x0007b00001047983 */ /* 0x002ea20000300800 */
[----:B------:R-:W2:Y:S02]  /*3b660*/  LDL.LU R5, [R1+0x7b4] ;  /* 0x0007b40001057983 */ /* 0x000ea40000300800 */
[----:B------:R-:W3:Y:S02]  /*3b670*/  LDL.LU R6, [R1+0x7b8] ;  /* 0x0007b80001067983 */ /* 0x000ee40000300800 */
[----:B------:R-:W3:Y:S02]  /*3b680*/  LDL.LU R7, [R1+0x7bc] ;  /* 0x0007bc0001077983 */ /* 0x000ee40000300800 */
[----:B---3--:R-:W-:Y:S01]  /*3b690*/  STL.64 [R1+0x59a8], R6 ;  /* 0x0059a80601007387 */ /* 0x008fe20000100a00 */
[----:B--2---:R1:W-:Y:S03]  /*3b6a0*/  STL.64 [R1+0x59a0], R4 ;  /* 0x0059a00401007387 */ /* 0x0043e60000100a00 */
[----:B-1----:R-:W2:Y:S01]  /*3b6b0*/  LDL.LU R4, [R1+0x7c0] ;  /* 0x0007c00001047983 */ /* 0x002ea20000300800 */
[----:B------:R-:W2:Y:S02]  /*3b6c0*/  LDL.LU R5, [R1+0x7c4] ;  /* 0x0007c40001057983 */ /* 0x000ea40000300800 */
[----:B------:R-:W2:Y:S02]  /*3b6d0*/  LDL.LU R6, [R1+0x7c8] ;  /* 0x0007c80001067983 */ /* 0x000ea40000300800 */
[----:B------:R-:W2:Y:S01]  /*3b6e0*/  LDL.LU R7, [R1+0x7cc] ;  /* 0x0007cc0001077983 */ /* 0x000ea20000300800 */
[----:B0-----:R0:W-:Y:S01]  /*3b6f0*/  STL.64 [R1+0x57c8], R22 ;  /* 0x0057c81601007387 */ /* 0x0011e20000100a00 */
[----:B------:R-:W-:Y:S03]  /*3b700*/  STL.64 [R1+0x57c0], R20 ;  /* 0x0057c01401007387 */ /* 0x000fe60000100a00 */
[----:B0-----:R-:W3:Y:S01]  /*3b710*/  LDL R22, [R1+0x98] ;  /* 0x0000980001167983 */ /* 0x001ee20000100800 */
[----:B------:R0:W-:Y:S02]  /*3b720*/  STL.64 [R1+0xec0], R8 ;  /* 0x000ec00801007387 */ /* 0x0001e40000100a00 */
[----:B------:R1:W-:Y:S01]  /*3b730*/  STL.64 [R1+0xec8], R10 ;  /* 0x000ec80a01007387 */ /* 0x0003e20000100a00 */
[----:B0-----:R-:W4:Y:S01]  /*3b740*/  LDL.LU R8, [R1+0x59b8] ;  /* 0x0059b80001087983 */ /* 0x001f220000300800 */
[----:B-1----:R-:W-:-:S02]  /*3b750*/  IMAD.MOV.U32 R10, RZ, RZ, R18 ;  /* 0x000000ffff0a7224 */ /* 0x002fc400078e0012 */
[----:B------:R-:W-:Y:S02]  /*3b760*/  IMAD.MOV.U32 R9, RZ, RZ, R19 ;  /* 0x000000ffff097224 */ /* 0x000fe400078e0013 */
[----:B------:R-:W2:Y:S02]  /*3b770*/  LDL.LU.64 R18, [R1+0x59b0] ;  /* 0x0059b00001127983 */ /* 0x000ea40000300a00 */
        /* <DEDUP_REMOVED lines=10> */
[----:B------:R-:W2:Y:S01]  /*3b820*/  LDL.LU.64 R6, [R1+0x5990] ;  /* 0x0059900001067983 */ /* 0x000ea20000300a00 */
[----:B------:R-:W2:Y:S11]  /*3b830*/  LDL.LU.64 R4, [R1+0x5988] ;  /* 0x0059880001047983 */ /* 0x000eb60000300a00 */
[----:B------:R-:W-:Y:S10]  /*3b840*/  @!UPT UIADD3 URZ, URZ, URZ, URZ ;  /* 0x0000003f3f3ff290 */ /* 0x000ff4000fffe03f */
[----:B------:R-:W-:Y:S01]  /*3b850*/  STL.64 [R1+0xea0], R16 ;  /* 0x000ea01001007387 */ /* 0x000fe20000100a00 */
[----:B------:R0:W-:Y:S03]  /*3b860*/  STL.64 [R1+0xea8], R18 ;  /* 0x000ea81201007387 */ /* 0x0001e60000100a00 */
[----:B0-----:R-:W3:Y:S01]  /*3b870*/  LDL.LU.64 R18, [R1+0x5980] ;  /* 0x0059800001127983 */ /* 0x001ee20000300a00 */
[----:B------:R-:W3:Y:S02]  /*3b880*/  LDL.LU.64 R16, [R1+0x5978] ;  /* 0x0059780001107983 */ /* 0x000ee40000300a00 */
[----:B------:R-:W-:-:S07]  /*3b890*/  IMAD.MOV.U32 R23, RZ, RZ, R29 ;  /* 0x000000ffff177224 */ /* 0x000fce00078e001d */
[C---:B---3--:R-:W-:Y:S11]  /*3b8a0*/  HMMA.16816.F32 R16, R24.reuse, R22, R16 ;  /* 0x000000161810723c */ /* 0x048ff60000001810 */
[----:B------:R-:W-:Y:S11]  /*3b8b0*/  @!UPT UIADD3 URZ, URZ, URZ, URZ ;  /* 0x0000003f3f3ff290 */ /* 0x000ff6000fffe03f */
[----:B------:R-:W-:Y:S01]  /*3b8c0*/  @!UPT UIADD3 URZ, URZ, URZ, URZ ;  /* 0x0000003f3f3ff290 */ /* 0x000fe2000fffe03f */
[----:B------:R-:W-:Y:S01]  /*3b8d0*/  STL.64 [R1+0xe90], R16 ;  /* 0x000e901001007387 */ /* 0x000fe20000100a00 */
[----:B------:R0:W-:Y:S03]  /*3b8e0*/  STL.64 [R1+0xe98], R18 ;  /* 0x000e981201007387 */ /* 0x0001e60000100a00 */
[----:B0-----:R-:W2:Y:S01]  /*3b8f0*/  LDL.LU.64 R18, [R1+0x5970] ;  /* 0x0059700001127983 */ /* 0x001ea20000300a00 */
[----:B------:R-:W-:Y:S01]  /*3b900*/  STL.64 [R1+0x5828], R22 ;  /* 0x0058281601007387 */ /* 0x000fe20000100a00 */
[C---:B--2---:R-:W-:Y:S02]  /*3b910*/  HMMA.16816.F32 R16, R24.reuse, R18, R4 ;  /* 0x000000121810723c */ /* 0x044fe40000001804 */
[----:B------:R-:W2:Y:S01]  /*3b920*/  LDL.LU.64 R6, [R1+0x5968] ;  /* 0x0059680001067983 */ /* 0x000ea20000300a00 */
[----:B------:R-:W2:Y:S11]  /*3b930*/  LDL.LU.64 R4, [R1+0x5960] ;  /* 0x0059600001047983 */ /* 0x000eb60000300a00 */
[----:B------:R-:W-:Y:S09]  /*3b940*/  @!UPT UIADD3 URZ, URZ, URZ, URZ ;  /* 0x0000003f3f3ff290 */ /* 0x000ff2000fffe03f */
        /* <DEDUP_REMOVED lines=13> */
[----:B------:R-:W3:Y:S02]  /*3ba20*/  LDL.LU.64 R18, [R1+0x5940] ;  /* 0x0059400001127983 */ /* 0x000ee40000300a00 */
[----:B------:R-:W3:Y:S02]  /*3ba30*/  LDL.LU.64 R16, [R1+0x5938] ;  /* 0x0059380001107983 */ /* 0x000ee40000300a00 */
[----:B---3--:R-:W-:Y:S01]  /*3ba40*/  HMMA.16816.F32 R20, R24, R22, R16 ;  /* 0x000000161814723c */ /* 0x008fe20000001810 */
[----:B------:R-:W2:Y:S11]  /*3ba50*/  LDL.LU.64 R18, [R1+0x5930] ;  /* 0x0059300001127983 */ /* 0x000eb60000300a00 */
[----:B------:R-:W-:Y:S11]  /*3ba60*/  @!UPT UIADD3 URZ, URZ, URZ, URZ ;  /* 0x0000003f3f3ff290 */ /* 0x000ff6000fffe03f */
[----:B------:R-:W-:Y:S01]  /*3ba70*/  STL.64 [R1+0xe60], R20 ;  /* 0x000e601401007387 */ /* 0x000fe20000100a00 */
[----:B------:R0:W-:Y:S02]  /*3ba80*/  STL.64 [R1+0xe68], R22 ;  /* 0x000e681601007387 */ /* 0x0001e40000100a00 */
[----:B0-----:R-:W-:Y:S02]  /*3ba90*/  IMAD.MOV.U32 R22, RZ, RZ, R12 ;  /* 0x000000ffff167224 */ /* 0x001fe400078e000c */
[----:B------:R-:W-:-:S05]  /*3baa0*/  IMAD.MOV.U32 R23, RZ, RZ, R11 ;  /* 0x000000ffff177224 */ /* 0x000fca00078e000b */
[----:B------:R0:W-:Y:S04]  /*3bab0*/  STL.64 [R1+0x5840], R22 ;  /* 0x0058401601007387 */ /* 0x0001e80000100a00 */
[----:B0-----:R-:W3:Y:S01]  /*3bac0*/  LDL.64 R22, [R1+0x48] ;  /* 0x0000480001167983 */ /* 0x001ee20000100a00 */
        /* <DEDUP_REMOVED lines=8> */
[----:B------:R-:W3:Y:S02]  /*3bb50*/  LDL.LU.64 R18, [R1+0x5918] ;  /* 0x0059180001127983 */ /* 0x000ee40000300a00 */
[----:B------:R-:W3:Y:S02]  /*3bb60*/  LDL.LU.64 R16, [R1+0x5910] ;  /* 0x0059100001107983 */ /* 0x000ee40000300a00 */
[----:B---3--:R-:W-:Y:S01]  /*3bb70*/  HMMA.16816.F32 R24, R24, R22, R16 ;  /* 0x000000161818723c */ /* 0x008fe20000001810 */
[----:B--2---:R0:W-:Y:S01]  /*3bb80*/  STL.64 [R1+0x5880], R6 ;  /* 0x0058800601007387 */ /* 0x0041e20000100a00 */
[----:B------:R1:W-:Y:S02]  /*3bb90*/  STL [R1+0x5878], R5 ;  /* 0x0058780501007387 */ /* 0x0003e40000100800 */
[----:B------:R-:W2:Y:S02]  /*3bba0*/  LDL.LU.64 R18, [R1+0x5908] ;  /* 0x0059080001127983 */ /* 0x000ea40000300a00 */
[----:B------:R-:W3:Y:S11]  /*3bbb0*/  LDL.LU.64 R16, [R1+0x5900] ;  /* 0x0059000001107983 */ /* 0x000ef60000300a00 */
[----:B------:R-:W-:Y:S06]  /*3bbc0*/  @!UPT UIADD3 URZ, URZ, URZ, URZ ;  /* 0x0000003f3f3ff290 */ /* 0x000fec000fffe03f */
[----:B------:R-:W-:Y:S01]  /*3bbd0*/  STL.64 [R1+0xaa0], R24 ;  /* 0x000aa01801007387 */ /* 0x000fe20000100a00 */
[----:B------:R-:W-:Y:S02]  /*3bbe0*/  STL.64 [R1+0xaa8], R26 ;  /* 0x000aa81a01007387 */ /* 0x000fe40000100a00 */
[----:B------:R-:W4:Y:S04]  /*3bbf0*/  LDSM.16.MT88.4 R24, [R15+0x22180] ;  /* 0x022180000f18783b */ /* 0x000f280000004200 */
[----:B0-----:R-:W-:Y:S02]  /*3bc00*/  IMAD.MOV.U32 R6, RZ, RZ, R22 ;  /* 0x000000ffff067224 */ /* 0x001fe400078e0016 */
[----:B-1----:R-:W-:Y:S02]  /*3bc10*/  IMAD.MOV.U32 R5, RZ, RZ, R23 ;  /* 0x000000ffff057224 */ /* 0x002fe400078e0017 */
[----:B------:R-:W-:-:S02]  /*3bc20*/  IMAD.MOV.U32 R22, RZ, RZ, R10 ;  /* 0x000000ffff167224 */ /* 0x000fc400078e000a */
[----:B------:R-:W-:-:S05]  /*3bc30*/  IMAD.MOV.U32 R23, RZ, RZ, R9 ;  /* 0x000000ffff177224 */ /* 0x000fca00078e0009 */
[----:B------:R0:W-:Y:S02]  /*3bc40*/  STL.64 [R1+0x5858], R22 ;  /* 0x0058581601007387 */ /* 0x0001e40000100a00 */
[----:B0-----:R-:W-:Y:S02]  /*3bc50*/  IMAD.MOV.U32 R23, RZ, RZ, R4 ;  /* 0x000000ffff177224 */ /* 0x001fe400078e0004 */
[----:B----4-:R0:W-:Y:S01]  /*3bc60*/  STL.64 [R1+0x5688], R26 ;  /* 0x0056881a01007387 */ /* 0x0101e20000100a00 */
[----:B------:R-:W-:Y:S02]  /*3bc70*/  STL.64 [R1+0x5680], R24 ;  /* 0x0056801801007387 */ /* 0x000fe40000100a00 */
[----:B------:R-:W4:Y:S02]  /*3bc80*/  LDL.LU R4, [R1+0x680] ;  /* 0x0006800001047983 */ /* 0x000f240000300800 */
[----:B0-----:R-:W-:Y:S02]  /*3bc90*/  IMAD.MOV.U32 R27, RZ, RZ, R5 ;  /* 0x000000ffff1b7224 */ /* 0x001fe400078e0005 */
[----:B------:R-:W-:Y:S01]  /*3bca0*/  IMAD.MOV.U32 R26, RZ, RZ, R6 ;  /* 0x000000ffff1a7224 */ /* 0x000fe200078e0006 */
[----:B------:R-:W4:Y:S01]  /*3bcb0*/  LDL.LU R5, [R1+0x684] ;  /* 0x0006840001057983 */ /* 0x000f220000300800 */
[----:B------:R-:W2:Y:S02]  /*3bcc0*/  LDL.LU R6, [R1+0x688] ;  /* 0x0006880001067983 */ /* 0x000ea40000300800 */
[----:B------:R-:W2:Y:S02]  /*3bcd0*/  LDL.LU R7, [R1+0x68c] ;  /* 0x00068c0001077983 */ /* 0x000ea40000300800 */
[----:B------:R-:W-:Y:S01]  /*3bce0*/  IMAD.MOV.U32 R22, RZ, RZ, R8 ;  /* 0x000000ffff167224 */ /* 0x000fe200078e0008 */
[----:B--2---:R-:W-:Y:S01]  /*3bcf0*/  STL.64 [R1+0x58b0], R6 ;  /* 0x0058b00601007387 */ /* 0x004fe20000100a00 */
[----:B----4-:R-:W-:Y:S02]  /*3bd00*/  STL.64 [R1+0x58a8], R4 ;  /* 0x0058a80401007387 */ /* 0x010fe40000100a00 */
[----:B------:R-:W2:Y:S02]  /*3bd10*/  LDL.LU R8, [R1+0x690] ;  /* 0x0006900001087983 */ /* 0x000ea40000300800 */
[----:B------:R-:W2:Y:S01]  /*3bd20*/  LDL.LU R9, [R1+0x694] ;  /* 0x0006940001097983 */ /* 0x000ea20000300800 */
[----:B------:R-:W4:Y:S01]  /*3bd30*/  LDL.LU R10, [R1+0x698] ;  /* 0x00069800010a7983 */ /* 0x000f220000300800 */
[----:B------:R-:W4:Y:S02]  /*3bd40*/  LDL.LU R11, [R1+0x69c] ;  /* 0x00069c00010b7983 */ /* 0x000f240000300800 */
[----:B---3--:R-:W-:-:S02]  /*3bd50*/  IMAD.MOV.U32 R14, RZ, RZ, R16 ;  /* 0x000000ffff0e7224 */ /* 0x008fc400078e0010 */
[----:B------:R-:W-:Y:S01]  /*3bd60*/  IMAD.MOV.U32 R15, RZ, RZ, R17 ;  /* 0x000000ffff0f7224 */ /* 0x000fe200078e0011 */
[----:B----4-:R0:W-:Y:S01]  /*3bd70*/  STL.64 [R1+0x58c0], R10 ;  /* 0x0058c00a01007387 */ /* 0x0101e20000100a00 */
[----:B--2---:R-:W-:Y:S02]  /*3bd80*/  STL.64 [R1+0x58b8], R8 ;  /* 0x0058b80801007387 */ /* 0x004fe40000100a00 */
[----:B------:R-:W2:Y:S02]  /*3bd90*/  LDL.LU R16, [R1+0x58f8] ;  /* 0x0058f80001107983 */ /* 0x000ea40000300800 */
[----:B------:R-:W2:Y:S01]  /*3bda0*/  LDL.LU R17, [R1+0x58f4] ;  /* 0x0058f40001117983 */ /* 0x000ea20000300800 */
[----:B------:R1:W-:Y:S01]  /*3bdb0*/  STL.64 [R1+0x58c8], R14 ;  /* 0x0058c80e01007387 */ /* 0x0003e20000100a00 */
[----:B0-----:R-:W-:Y:S02]  /*3bdc0*/  IMAD.MOV.U32 R10, RZ, RZ, R18 ;  /* 0x000000ffff0a7224 */ /* 0x001fe400078e0012 */
[----:B------:R-:W-:Y:S01]  /*3bdd0*/  IMAD.MOV.U32 R11, RZ, RZ, R19 ;  /* 0x000000ffff0b7224 */ /* 0x000fe200078e0013 */
[----:B------:R-:W2:Y:S01]  /*3bde0*/  LDL.LU R18, [R1+0x58f0] ;  /* 0x0058f00001127983 */ /* 0x000ea20000300800 */
[----:B------:R-:W2:Y:S03]  /*3bdf0*/  LDL.LU R19, [R1+0x58ec] ;  /* 0x0058ec0001137983 */ /* 0x000ea60000300800 */
[----:B------:R0:W-:Y:S01]  /*3be00*/  STL.64 [R1+0x58d0], R10 ;  /* 0x0058d00a01007387 */ /* 0x0001e20000100a00 */
[----:B------:R-:W3:Y:S02]  /*3be10*/  LDL.LU R12, [R1+0x6b0] ;  /* 0x0006b000010c7983 */ /* 0x000ee40000300800 */
[----:B------:R-:W3:Y:S02]  /*3be20*/  LDL.LU R13, [R1+0x6b4] ;  /* 0x0006b400010d7983 */ /* 0x000ee40000300800 */
[----:B-1----:R-:W4:Y:S01]  /*3be30*/  LDL.LU R14, [R1+0x6b8] ;  /* 0x0006b800010e7983 */ /* 0x002f220000300800 */
[----:B------:R-:W4:Y:S01]  /*3be40*/  LDL.LU R15, [R1+0x6bc] ;  /* 0x0006bc00010f7983 */ /* 0x000f220000300800 */
[----:B0-----:R-:W-:-:S03]  /*3be50*/  IMAD.MOV.U32 R10, RZ, RZ, R28 ;  /* 0x000000ffff0a7224 */ /* 0x001fc600078e001c */
[----:B----4-:R-:W-:Y:S01]  /*3be60*/  STL.64 [R1+0x58e0], R14 ;  /* 0x0058e00e01007387 */ /* 0x010fe20000100a00 */
[----:B---3--:R0:W-:Y:S02]  /*3be70*/  STL.64 [R1+0x58d8], R12 ;  /* 0x0058d80c01007387 */ /* 0x0081e40000100a00 */
[----:B------:R-:W3:Y:S01]  /*3be80*/  LDL.LU R28, [R1+0x58e8] ;  /* 0x0058e800011c7983 */ /* 0x000ee20000300800 */
[----:B0-----:R-:W2:Y:S01]  /*3be90*/  LDL.LU R12, [R1+0x6c0] ;  /* 0x0006c000010c7983 */ /* 0x001ea20000300800 */
[----:B------:R-:W2:Y:S02]  /*3bea0*/  LDL.LU R13, [R1+0x6c4] ;  /* 0x0006c400010d7983 */ /* 0x000ea40000300800 */
[----:B------:R-:W2:Y:S02]  /*3beb0*/  LDL.LU R14, [R1+0x6c8] ;  /* 0x0006c800010e7983 */ /* 0x000ea40000300800 */
[----:B------:R-:W2:Y:S01]  /*3bec0*/  LDL.LU R15, [R1+0x6cc] ;  /* 0x0006cc00010f7983 */ /* 0x000ea20000300800 */
[----:B------:R-:W4:Y:S01]  /*3bed0*/  LDL.LU R4, [R1+0x6a0] ;  /* 0x0006a00001047983 */ /* 0x000f220000300800 */
[----:B------:R-:W4:Y:S02]  /*3bee0*/  LDL.LU R5, [R1+0x6a4] ;  /* 0x0006a40001057983 */ /* 0x000f240000300800 */
[----:B------:R-:W4:Y:S02]  /*3bef0*/  LDL.LU R6, [R1+0x6a8] ;  /* 0x0006a80001067983 */ /* 0x000f240000300800 */
[----:B------:R-:W4:Y:S01]  /*3bf00*/  LDL.LU R7, [R1+0x6ac] ;  /* 0x0006ac0001077983 */ /* 0x000f220000300800 */
[----:B------:R-:W-:Y:S01]  /*3bf10*/  STL.64 [R1+0x5870], R22 ;  /* 0x0058701601007387 */ /* 0x000fe20000100a00 */
[----:B------:R0:W-:Y:S02]  /*3bf20*/  STL.64 [R1+0x57f0], R26 ;  /* 0x0057f01a01007387 */ /* 0x0001e40000100a00 */
[----:B------:R-:W2:Y:S02]  /*3bf30*/  LDL.LU R24, [R1+0x620] ;  /* 0x0006200001187983 */ /* 0x000ea40000300800 */
[----:B------:R-:W2:Y:S01]  /*3bf40*/  LDL.LU R25, [R1+0x624] ;  /* 0x0006240001197983 */ /* 0x000ea20000300800 */
[----:B0-----:R-:W2:Y:S01]  /*3bf50*/  LDL.LU R26, [R1+0x628] ;  /* 0x00062800011a7983 */ /* 0x001ea20000300800 */
[----:B------:R-:W2:Y:S02]  /*3bf60*/  LDL.LU R27, [R1+0x62c] ;  /* 0x00062c00011b7983 */ /* 0x000ea40000300800 */
[----:B------:R-:W3:Y:S02]  /*3bf70*/  LDL.LU R20, [R1+0x670] ;  /* 0x0006700001147983 */ /* 0x000ee40000300800 */
[----:B------:R-:W3:Y:S01]  /*3bf80*/  LDL.LU R21, [R1+0x674] ;  /* 0x0006740001157983 */ /* 0x000ee20000300800 */
[----:B------:R-:W3:Y:S01]  /*3bf90*/  LDL.LU R22, [R1+0x678] ;  /* 0x0006780001167983 */ /* 0x000ee20000300800 */
[----:B------:R-:W3:Y:S03]  /*3bfa0*/  LDL.LU R23, [R1+0x67c] ;  /* 0x00067c0001177983 */ /* 0x000ee60000300800 */
[----:B--2---:R-:W-:Y:S01]  /*3bfb0*/  STL.64 [R1+0x5838], R26 ;  /* 0x0058381a01007387 */ /* 0x004fe20000100a00 */
[----:B------:R0:W-:Y:S03]  /*3bfc0*/  STL.64 [R1+0x5830], R24 ;  /* 0x0058301801007387 */ /* 0x0001e60000100a00 */
[----:B0-----:R-:W2:Y:S01]  /*3bfd0*/  LDL.LU R24, [R1+0x640] ;  /* 0x0006400001187983 */ /* 0x001ea20000300800 */
[----:B------:R-:W2:Y:S02]  /*3bfe0*/  LDL.LU R25, [R1+0x644] ;  /* 0x0006440001197983 */ /* 0x000ea40000300800 */
[----:B------:R-:W2:Y:S02]  /*3bff0*/  LDL.LU R26, [R1+0x648] ;  /* 0x00064800011a7983 */ /* 0x000ea40000300800 */
[----:B------:R-:W2:Y:S02]  /*3c000*/  LDL.LU R27, [R1+0x64c] ;  /* 0x00064c00011b7983 */ /* 0x000ea40000300800 */
[----:B------:R-:W-:-:S07]  /*3c010*/  IMAD.MOV.U32 R11, RZ, RZ, R3 ;  /* 0x000000ffff0b7224 */ /* 0x000fce00078e0003 */
[C---:B------:R-:W-:Y:S01]  /*3c020*/  HMMA.16816.F32 R8, R16.reuse, R10, R12 ;  /* 0x0000000a1008723c */ /* 0x040fe2000000180c */
[----:B--2---:R-:W-:Y:S01]  /*3c030*/  STL.64 [R1+0x5850], R26 ;  /* 0x0058501a01007387 */ /* 0x004fe20000100a00 */
[----:B------:R0:W-:Y:S03]  /*3c040*/  STL.64 [R1+0x5848], R24 ;  /* 0x0058481801007387 */ /* 0x0001e60000100a00 */
        /* <DEDUP_REMOVED lines=10> */
[----:B------:R-:W2:Y:S01]  /*3c0f0*/  LDL.LU.64 R14, [R1+0x58e0] ;  /* 0x0058e000010e7983 */ /* 0x000ea20000300a00 */
[----:B------:R-:W2:Y:S02]  /*3c100*/  LDL.LU.64 R12, [R1+0x58d8] ;  /* 0x0058d800010c7983 */ /* 0x000ea40000300a00 */
[----:B------:R-:W-:Y:S02]  /*3c110*/  STL.64 [R1+0xa20], R8 ;  /* 0x000a200801007387 */ /* 0x000fe40000100a00 */
[----:B------:R0:W-:Y:S02]  /*3c120*/  STL.64 [R1+0xa28], R10 ;  /* 0x000a280a01007387 */ /* 0x0001e40000100a00 */
[----:B0-----:R-:W2:Y:S02]  /*3c130*/  LDL.LU.64 R10, [R1+0x58d0] ;  /* 0x0058d000010a7983 */ /* 0x001ea40000300a00 */
[C---:B--2---:R-:W-:Y:S02]  /*3c140*/  HMMA.16816.F32 R8, R16.reuse, R10, R12 ;  /* 0x0000000a1008723c */ /* 0x044fe4000000180c */
[----:B------:R-:W4:Y:S11]  /*3c150*/  LDL.LU.64 R14, [R1+0x58c8] ;  /* 0x0058c800010e7983 */ /* 0x000f360000300a00 */
[----:B------:R-:W-:Y:S10]  /*3c160*/  @!UPT UIADD3 URZ, URZ, URZ, URZ ;  /* 0x0000003f3f3ff290 */ /* 0x000ff4000fffe03f */
[----:B------:R-:W-:Y:S01]  /*3c170*/  STL.64 [R1+0xa10], R8 ;  /* 0x000a100801007387 */ /* 0x000fe20000100a00 */
[----:B------:R0:W-:Y:S03]  /*3c180*/  STL.64 [R1+0xa18], R10 ;  /* 0x000a180a01007387 */ /* 0x0001e60000100a00 */
[----:B0-----:R-:W2:Y:S01]  /*3c190*/  LDL.LU.64 R10, [R1+0x58c0] ;  /* 0x0058c000010a7983 */ /* 0x001ea20000300a00 */
[----:B------:R-:W2:Y:S01]  /*3c1a0*/  LDL.LU.64 R8, [R1+0x58b8] ;  /* 0x0058b80001087983 */ /* 0x000ea20000300a00 */
[C---:B----4-:R-:W-:Y:S02]  /*3c1b0*/  HMMA.16816.F32 R12, R16.reuse, R14, R4 ;  /* 0x0000000e100c723c */ /* 0x050fe40000001804 */
[----:B------:R-:W4:Y:S01]  /*3c1c0*/  LDL.LU.64 R6, [R1+0x58b0] ;  /* 0x0058b00001067983 */ /* 0x000f220000300a00 */
[----:B------:R-:W4:Y:S11]  /*3c1d0*/  LDL.LU.64 R4, [R1+0x58a8] ;  /* 0x0058a80001047983 */ /* 0x000f360000300a00 */
[----:B------:R-:W-:Y:S09]  /*3c1e0*/  @!UPT UIADD3 URZ, URZ, URZ, URZ ;  /* 0x0000003f3f3ff290 */ /* 0x000ff2000fffe03f */
[----:B------:R-:W-:Y:S01]  /*3c1f0*/  STL.64 [R1+0xa00], R12 ;  /* 0x000a000c01007387 */ /* 0x000fe20000100a00 */
[----:B------:R0:W-:Y:S03]  /*3c200*/  STL.64 [R1+0xa08], R14 ;  /* 0x000a080e01007387 */ /* 0x0001e60000100a00 */
[----:B0-----:R-:W2:Y:S01]  /*3c210*/  LDL.LU.64 R14, [R1+0x58a0] ;  /* 0x0058a000010e7983 */ /* 0x001ea20000300a00 */
[----:B------:R-:W3:Y:S01]  /*3c220*/  LDL.LU.64 R12, [R1+0x5898] ;  /* 0x00589800010c7983 */ /* 0x000ee20000300a00 */
[C---:B--2---:R-:W-:Y:S11]  /*3c230*/  HMMA.16816.F32 R8, R16.reuse, R14, R8 ;  /* 0x0000000e1008723c */ /* 0x044ff60000001808 */
[----:B------:R-:W-:Y:S11]  /*3c240*/  @!UPT UIADD3 URZ, URZ, URZ, URZ ;  /* 0x0000003f3f3ff290 */ /* 0x000ff6000fffe03f */
[----:B------:R-:W-:Y:S01]  /*3c250*/  @!UPT UIADD3 URZ, URZ, URZ, URZ ;  /* 0x0000003f3f3ff290 */ /* 0x000fe2000fffe03f */
[----:B------:R-:W-:Y:S01]  /*3c260*/  STL.64 [R1+0x9f0], R8 ;  /* 0x0009f00801007387 */ /* 0x000fe20000100a00 */
[----:B------:R0:W-:Y:S03]  /*3c270*/  STL.64 [R1+0x9f8], R10 ;  /* 0x0009f80a01007387 */ /* 0x0001e60000100a00 */
[----:B0-----:R-:W4:Y:S01]  /*3c280*/  LDL.LU.64 R10, [R1+0x5890] ;  /* 0x00589000010a7983 */ /* 0x001f220000300a00 */
[----:B------:R-:W2:Y:S02]  /*3c290*/  LDL.LU.64 R8, [R1+0x5888] ;  /* 0x0058880001087983 */ /* 0x000ea40000300a00 */
[----:B------:R0:W-:Y:S02]  /*3c2a0*/  STL.64 [R1+0x5788], R14 ;  /* 0x0057880e01007387 */ /* 0x0001e40000100a00 */
[----:B---3--:R-:W-:Y:S01]  /*3c2b0*/  STL.64 [R1+0x5780], R12 ;  /* 0x0057800c01007387 */ /* 0x008fe20000100a00 */
[----:B0-----:R-:W3:Y:S01]  /*3c2c0*/  LDL.64 R14, [R1+0xa8] ;  /* 0x0000a800010e7983 */ /* 0x001ee20000100a00 */
[C---:B----4-:R-:W-:Y:S11]  /*3c2d0*/  HMMA.16816.F32 R4, R16.reuse, R10, R4 ;  /* 0x0000000a1004723c */ /* 0x050ff60000001804 */
[----:B------:R-:W-:Y:S11]  /*3c2e0*/  @!UPT UIADD3 URZ, URZ, URZ, URZ ;  /* 0x0000003f3f3ff290 */ /* 0x000ff6000fffe03f */
[----:B------:R-:W-:Y:S01]  /*3c2f0*/  @!UPT UIADD3 URZ, URZ, URZ, URZ ;  /* 0x0000003f3f3ff290 */ /* 0x000fe2000fffe03f */
[----:B------:R-:W-:Y:S01]  /*3c300*/  STL.64 [R1+0x9e0], R4 ;  /* 0x0009e00401007387 */ /* 0x000fe20000100a00 */
[----:B------:R0:W-:Y:S03]  /*3c310*/  STL.64 [R1+0x9e8], R6 ;  /* 0x0009e80601007387 */ /* 0x0001e60000100a00 */
[----:B0-----:R-:W4:Y:S01]  /*3c320*/  LDL.LU.64 R6, [R1+0x5880] ;  /* 0x0058800001067983 */ /* 0x001f220000300a00 */
[----:B------:R-:W3:Y:S02]  /*3c330*/  LDL.LU R5, [R1+0x5878] ;  /* 0x0058780001057983 */ /* 0x000ee40000300800 */
[----:B------:R-:W-:Y:S02]  /*3c340*/  STL.64 [R1+0x5778], R10 ;  /* 0x0057780a01007387 */ /* 0x000fe40000100a00 */
[----:B--2---:R0:W-:Y:S02]  /*3c350*/  STL.64 [R1+0x5770], R8 ;  /* 0x0057700801007387 */ /* 0x0041e40000100a00 */
[----:B0-----:R-:W3:Y:S01]  /*3c360*/  LDL.LU R8, [R1+0x630] ;  /* 0x0006300001087983 */ /* 0x001ee20000300800 */
[----:B------:R-:W3:Y:S02]  /*3c370*/  LDL.LU R9, [R1+0x634] ;  /* 0x0006340001097983 */ /* 0x000ee40000300800 */
[----:B------:R-:W3:Y:S02]  /*3c380*/  LDL.LU R10, [R1+0x638] ;  /* 0x00063800010a7983 */ /* 0x000ee40000300800 */
[----:B------:R-:W3:Y:S01]  /*3c390*/  LDL.LU R11, [R1+0x63c] ;  /* 0x00063c00010b7983 */ /* 0x000ee20000300800 */
[C---:B----4-:R-:W-:Y:S11]  /*3c3a0*/  HMMA.16816.F32 R20, R16.reuse, R6, R20 ;  /* 0x000000061014723c */ /* 0x050ff60000001814 */
        /* <DEDUP_REMOVED lines=26> */
[C---:B---3--:R-:W-:Y:S01]  /*3c550*/  HMMA.16816.F32 R8, R16.reuse, R14, R8 ;  /* 0x0000000e1008723c */ /* 0x048fe20000001808 */
[----:B------:R-:W-:Y:S11]  /*3c560*/  IMAD.MOV.U32 R4, RZ, RZ, R14 ;  /* 0x000000ffff047224 */ /* 0x000ff600078e000e */
[----:B------:R-:W-:Y:S11]  /*3c570*/  @!UPT UIADD3 URZ, URZ, URZ, URZ ;  /* 0x0000003f3f3ff290 */ /* 0x000ff6000fffe03f */
[----:B------:R-:W-:Y:S01]  /*3c580*/  STL.64 [R1+0xd80], R8 ;  /* 0x000d800801007387 */ /* 0x000fe20000100a00 */
[----:B------:R2:W-:Y:S02]  /*3c590*/  STL.64 [R1+0xd88], R10 ;  /* 0x000d880a01007387 */ /* 0x0005e40000100a00 */
[----:B------:R-:W-:Y:S02]  /*3c5a0*/  STL.64 [R1+0x5818], R6 ;  /* 0x0058180601007387 */ /* 0x000fe40000100a00 */
[----:B------:R-:W-:Y:S01]  /*3c5b0*/  STL [R1+0x5810], R4 ;  /* 0x0058100401007387 */ /* 0x000fe20000100800 */
[----:B------:R-:W3:Y:S01]  /*3c5c0*/  LDL.LU R20, [R1+0x3b0] ;  /* 0x0003b00001147983 */ /* 0x000ee20000300800 */
[----:B--2---:R-:W-:Y:S11]  /*3c5d0*/  HMMA.16816.F32 R8, R16, R22, R24 ;  /* 0x000000161008723c */ /* 0x004ff60000001818 */
[----:B------:R-:W-:Y:S11]  /*3c5e0*/  @!UPT UIADD3 URZ, URZ, URZ, URZ ;  /* 0x0000003f3f3ff290 */ /* 0x000ff6000fffe03f */
[----:B------:R-:W-:Y:S01]  /*3c5f0*/  @!UPT UIADD3 URZ, URZ, URZ, URZ ;  /* 0x0000003f3f3ff290 */ /* 0x000fe2000fffe03f */
[----:B------:R-:W-:Y:S01]  /*3c600*/  STL.64 [R1+0xd70], R8 ;  /* 0x000d700801007387 */ /* 0x000fe20000100a00 */
[----:B------:R-:W-:Y:S02]  /*3c610*/  STL.64 [R1+0xd78], R10 ;  /* 0x000d780a01007387 */ /* 0x000fe40000100a00 */
[----:B------:R-:W3:Y:S02]  /*3c620*/  LDL.LU R21, [R1+0x3b4] ;  /* 0x0003b40001157983 */ /* 0x000ee40000300800 */
[----:B------:R-:W2:Y:S01]  /*3c630*/  LDL.LU R22, [R1+0x3b8] ;  /* 0x0003b80001167983 */ /* 0x000ea20000300800 */
[----:B------:R-:W2:Y:S01]  /*3c640*/  LDL.LU R23, [R1+0x3bc] ;  /* 0x0003bc0001177983 */ /* 0x000ea20000300800 */
[----:B------:R-:W-:-:S03]  /*3c650*/  IMAD.MOV.U32 R3, RZ, RZ, R15 ;  /* 0x000000ffff037224 */ /* 0x000fc600078e000f */
[----:B--2---:R0:W-:Y:S01]  /*3c660*/  STL.64 [R1+0x57d8], R22 ;  /* 0x0057d81601007387 */ /* 0x0041e20000100a00 */
[----:B---3--:R-:W-:Y:S02]  /*3c670*/  STL.64 [R1+0x57d0], R20 ;  /* 0x0057d01401007387 */ /* 0x008fe40000100a00 */
[----:B0-----:R-:W-:Y:S02]  /*3c680*/  IMAD.MOV.U32 R22, RZ, RZ, R29 ;  /* 0x000000ffff167224 */ /* 0x001fe400078e001d */
[----:B------:R-:W-:-:S05]  /*3c690*/  IMAD.MOV.U32 R23, RZ, RZ, R5 ;  /* 0x000000ffff177224 */ /* 0x000fca00078e0005 */
[----:B------:R-:W-:Y:S01]  /*3c6a0*/  STL.64 [R1+0x57e8], R22 ;  /* 0x0057e81601007387 */ /* 0x000fe20000100a00 */
[----:B------:R-:W2:Y:S03]  /*3c6b0*/  LDL.LU.64 R14, [R1+0x8] ;  /* 0x00000800010e7983 */ /* 0x000ea60000300a00 */
[----:B--2---:R-:W-:Y:S01]  /*3c6c0*/  STL.64 [R1+0x57a0], R14 ;  /* 0x0057a00e01007387 */ /* 0x004fe20000100a00 */
[----:B------:R-:W2:Y:S02]  /*3c6d0*/  LDL.LU R8, [R1+0x300] ;  /* 0x0003000001087983 */ /* 0x000ea40000300800 */
[----:B------:R-:W2:Y:S02]  /*3c6e0*/  LDL.LU R9, [R1+0x304] ;  /* 0x0003040001097983 */ /* 0x000ea40000300800 */
[----:B------:R-:W3:Y:S01]  /*3c6f0*/  LDL.LU R10, [R1+0x308] ;  /* 0x00030800010a7983 */ /* 0x000ee20000300800 */
[----:B------:R-:W3:Y:S01]  /*3c700*/  LDL.LU R11, [R1+0x30c] ;  /* 0x00030c00010b7983 */ /* 0x000ee20000300800 */
[----:B------:R-:W4:Y:S02]  /*3c710*/  LDL.LU R24, [R1+0x5f0] ;  /* 0x0005f00001187983 */ /* 0x000f240000300800 */
[----:B------:R-:W4:Y:S02]  /*3c720*/  LDL.LU R25, [R1+0x5f4] ;  /* 0x0005f40001197983 */ /* 0x000f240000300800 */
[----:B------:R-:W2:Y:S01]  /*3c730*/  LDL.LU R26, [R1+0x5f8] ;  /* 0x0005f800011a7983 */ /* 0x000ea20000300800 */
[----:B------:R-:W2:Y:S01]  /*3c740*/  LDL.LU R27, [R1+0x5fc] ;  /* 0x0005fc00011b7983 */ /* 0x000ea20000300800 */
[----:B------:R-:W3:Y:S03]  /*3c750*/  LDL.64 R6, [R1+0x88] ;  /* 0x0000880001067983 */ /* 0x000ee60000100a00 */
[----:B--2---:R0:W-:Y:S01]  /*3c760*/  STL.64 [R1+0x5800], R26 ;  /* 0x0058001a01007387 */ /* 0x0041e20000100a00 */
[----:B----4-:R1:W-:Y:S02]  /*3c770*/  STL.64 [R1+0x57f8], R24 ;  /* 0x0057f81801007387 */ /* 0x0103e40000100a00 */
[----:B0-----:R-:W-:-:S02]  /*3c780*/  IMAD.MOV.U32 R26, RZ, RZ, R2 ;  /* 0x000000ffff1a7224 */ /* 0x001fc400078e0002 */
[----:B------:R-:W-:-:S05]  /*3c790*/  IMAD.MOV.U32 R27, RZ, RZ, R0 ;  /* 0x000000ffff1b7224 */ /* 0x000fca00078e0000 */
[----:B------:R0:W-:Y:S01]  /*3c7a0*/  STL.64 [R1+0x5820], R26 ;  /* 0x0058201a01007387 */ /* 0x0001e20000100a00 */
[----:B-1----:R-:W3:Y:S02]  /*3c7b0*/  LDL.LU R24, [R1+0x610] ;  /* 0x0006100001187983 */ /* 0x002ee40000300800 */
[----:B------:R-:W3:Y:S01]  /*3c7c0*/  LDL.LU R25, [R1+0x614] ;  /* 0x0006140001197983 */ /* 0x000ee20000300800 */
[----:B0-----:R-:W3:Y:S01]  /*3c7d0*/  LDL.LU R26, [R1+0x618] ;  /* 0x00061800011a7983 */ /* 0x001ee20000300800 */
[----:B------:R-:W3:Y:S02]  /*3c7e0*/  LDL.LU R27, [R1+0x61c] ;  /* 0x00061c00011b7983 */ /* 0x000ee40000300800 */
[----:B------:R-:W2:Y:S02]  /*3c7f0*/  LDL.64 R22, [R1+0x68] ;  /* 0x0000680001167983 */ /* 0x000ea40000100a00 */
[----:B--2---:R0:W-:Y:S01]  /*3c800*/  STL.64 [R1+0x5808], R22 ;  /* 0x0058081601007387 */ /* 0x0041e20000100a00 */
[----:B------:R-:W2:Y:S02]  /*3c810*/  LDL.LU R20, [R1+0x600] ;  /* 0x0006000001147983 */ /* 0x000ea40000300800 */
[----:B------:R-:W2:Y:S01]  /*3c820*/  LDL.LU R21, [R1+0x604] ;  /* 0x0006040001157983 */ /* 0x000ea20000300800 */
[----:B0-----:R-:W2:Y:S01]  /*3c830*/  LDL.LU R22, [R1+0x608] ;  /* 0x0006080001167983 */ /* 0x001ea20000300800 */
[----:B------:R-:W2:Y:S02]  /*3c840*/  LDL.LU R23, [R1+0x60c] ;  /* 0x00060c0001177983 */ /* 0x000ea40000300800 */
[----:B------:R-:W4:Y:S02]  /*3c850*/  LDL.LU.64 R14, [R1+0x18] ;  /* 0x00001800010e7983 */ /* 0x000f240000300a00 */
[----:B----4-:R0:W-:Y:S04]  /*3c860*/  STL.64 [R1+0x57b8], R14 ;  /* 0x0057b80e01007387 */ /* 0x0101e80000100a00 */
[----:B0-----:R-:W4:Y:S01]  /*3c870*/  LDL.LU.64 R14, [R1+0x28] ;  /* 0x00002800010e7983 */ /* 0x001f220000300a00 */
[----:B---3--:R-:W-:Y:S03]  /*3c880*/  HMMA.16816.F32 R24, R16, R6, R24 ;  /* 0x000000061018723c */ /* 0x008fe60000001818 */
[----:B----4-:R0:W-:Y:S01]  /*3c890*/  STL.64 [R1+0x57e0], R14 ;  /* 0x0057e00e01007387 */ /* 0x0101e20000100a00 */
[----:B------:R-:W3:Y:S02]  /*3c8a0*/  LDL.LU R12, [R1+0x5e0] ;  /* 0x0005e000010c7983 */ /* 0x000ee40000300800 */
[----:B------:R-:W3:Y:S01]  /*3c8b0*/  LDL.LU R13, [R1+0x5e4] ;  /* 0x0005e400010d7983 */ /* 0x000ee20000300800 */
[----:B0-----:R-:W3:Y:S01]  /*3c8c0*/  LDL.LU R14, [R1+0x5e8] ;  /* 0x0005e800010e7983 */ /* 0x001ee20000300800 */
[----:B------:R-:W3:Y:S02]  /*3c8d0*/  LDL.LU R15, [R1+0x5ec] ;  /* 0x0005ec00010f7983 */ /* 0x000ee40000300800 */
[----:B------:R-:W-:Y:S02]  /*3c8e0*/  STL.64 [R1+0x5798], R10 ;  /* 0x0057980a01007387 */ /* 0x000fe40000100a00 */
[----:B------:R0:W-:Y:S02]  /*3c8f0*/  STL.64 [R1+0x5790], R8 ;  /* 0x0057900801007387 */ /* 0x0001e40000100a00 */
[----:B0-----:R-:W4:Y:S01]  /*3c900*/  LDL.LU R8, [R1+0x310] ;  /* 0x0003100001087983 */ /* 0x001f220000300800 */
[----:B------:R-:W4:Y:S02]  /*3c910*/  LDL.LU R9, [R1+0x314] ;  /* 0x0003140001097983 */ /* 0x000f240000300800 */
[----:B------:R-:W2:Y:S02]  /*3c920*/  LDL.LU R10, [R1+0x318] ;  /* 0x00031800010a7983 */ /* 0x000ea40000300800 */
[----:B------:R-:W2:Y:S02]  /*3c930*/  LDL.LU R11, [R1+0x31c] ;  /* 0x00031c00010b7983 */ /* 0x000ea40000300800 */
[----:B------:R-:W-:-:S02]  /*3c940*/  IMAD.MOV.U32 R29, RZ, RZ, R6 ;  /* 0x000000ffff1d7224 */ /* 0x000fc400078e0006 */
[----:B------:R-:W-:Y:S01]  /*3c950*/  IMAD.MOV.U32 R5, RZ, RZ, R7 ;  /* 0x000000ffff057224 */ /* 0x000fe200078e0007 */
[----:B--2---:R-:W-:Y:S01]  /*3c960*/  STL.64 [R1+0x57b0], R10 ;  /* 0x0057b00a01007387 */ /* 0x004fe20000100a00 */
[----:B----4-:R0:W-:Y:S03]  /*3c970*/  STL.64 [R1+0x57a8], R8 ;  /* 0x0057a80801007387 */ /* 0x0101e60000100a00 */
[----:B0-----:R-:W2:Y:S01]  /*3c980*/  LDL.LU R8, [R1+0x320] ;  /* 0x0003200001087983 */ /* 0x001ea20000300800 */
[----:B------:R-:W2:Y:S02]  /*3c990*/  LDL.LU R9, [R1+0x324] ;  /* 0x0003240001097983 */ /* 0x000ea40000300800 */
[----:B------:R-:W2:Y:S02]  /*3c9a0*/  LDL.LU R10, [R1+0x328] ;  /* 0x00032800010a7983 */ /* 0x000ea40000300800 */
[----:B------:R-:W2:Y:S01]  /*3c9b0*/  LDL.LU R11, [R1+0x32c] ;  /* 0x00032c00010b7983 */ /* 0x000ea20000300800 */
[----:B------:R-:W-:Y:S01]  /*3c9c0*/  STL.64 [R1+0xd60], R24 ;  /* 0x000d601801007387 */ /* 0x000fe20000100a00 */
[----:B------:R0:W-:Y:S03]  /*3c9d0*/  STL.64 [R1+0xd68], R26 ;  /* 0x000d681a01007387 */ /* 0x0001e60000100a00 */
[----:B0-----:R-:W4:Y:S01]  /*3c9e0*/  LDL.LU.64 R26, [R1+0x5820] ;  /* 0x00582000011a7983 */ /* 0x001f220000300a00 */
[----:B------:R-:W2:Y:S02]  /*3c9f0*/  LDL.LU.64 R6, [R1+0x5818] ;  /* 0x0058180001067983 */ /* 0x000ea40000300a00 */
[----:B------:R-:W3:Y:S01]  /*3ca00*/  LDL.LU R4, [R1+0x5810] ;  /* 0x0058100001047983 */ /* 0x000ee20000300800 */
[C---:B----4-:R-:W-:Y:S01]  /*3ca10*/  HMMA.16816.F32 R24, R16.reuse, R26, R20 ;  /* 0x0000001a1018723c */ /* 0x050fe20000001814 */
[----:B--2---:R-:W-:Y:S01]  /*3ca20*/  STL.64 [R1+0x5768], R6 ;  /* 0x0057680601007387 */ /* 0x004fe20000100a00 */
[----:B---3--:R0:W-:Y:S03]  /*3ca30*/  STL.64 [R1+0x5760], R4 ;  /* 0x0057600401007387 */ /* 0x0081e60000100a00 */
[----:B0-----:R-:W2:Y:S01]  /*3ca40*/  LDL.LU R4, [R1+0x2f0] ;  /* 0x0002f00001047983 */ /* 0x001ea20000300800 */
[----:B------:R-:W2:Y:S02]  /*3ca50*/  LDL.LU R5, [R1+0x2f4] ;  /* 0x0002f40001057983 */ /* 0x000ea40000300800 */
[----:B------:R-:W2:Y:S02]  /*3ca60*/  LDL.LU R6, [R1+0x2f8] ;  /* 0x0002f80001067983 */ /* 0x000ea40000300800 */
[----:B------:R-:W2:Y:S01]  /*3ca70*/  LDL.LU R7, [R1+0x2fc] ;  /* 0x0002fc0001077983 */ /* 0x000ea20000300800 */
[----:B------:R-:W3:Y:S11]  /*3ca80*/  LDL.LU.64 R22, [R1+0x5808] ;  /* 0x0058080001167983 */ /* 0x000ef60000300a00 */
[----:B------:R-:W-:Y:S01]  /*3ca90*/  @!UPT UIADD3 URZ, URZ, URZ, URZ ;  /* 0x0000003f3f3ff290 */ /* 0x000fe2000fffe03f */
[----:B------:R-:W-:Y:S01]  /*3caa0*/  STL.64 [R1+0xd50], R24 ;  /* 0x000d501801007387 */ /* 0x000fe20000100a00 */
[----:B------:R0:W-:Y:S03]  /*3cab0*/  STL.64 [R1+0xd58], R26 ;  /* 0x000d581a01007387 */ /* 0x0001e60000100a00 */
[----:B0-----:R-:W3:Y:S01]  /*3cac0*/  LDL.LU.64 R26, [R1+0x5800] ;  /* 0x00580000011a7983 */ /* 0x001ee20000300a00 */
[----:B------:R-:W3:Y:S02]  /*3cad0*/  LDL.LU.64 R24, [R1+0x57f8] ;  /* 0x0057f80001187983 */ /* 0x000ee40000300a00 */
[C---:B---3--:R-:W-:Y:S11]  /*3cae0*/  HMMA.16816.F32 R24, R16.reuse, R22, R24 ;  /* 0x000000161018723c */ /* 0x048ff60000001818 */
[----:B------:R-:W-:Y:S11]  /*3caf0*/  @!UPT UIADD3 URZ, URZ, URZ, URZ ;  /* 0x0000003f3f3ff290 */ /* 0x000ff6000fffe03f */
[----:B------:R-:W-:Y:S01]  /*3cb00*/  @!UPT UIADD3 URZ, URZ, URZ, URZ ;  /* 0x0000003f3f3ff290 */ /* 0x000fe2000fffe03f */
[----:B------:R0:W-:Y:S01]  /*3cb10*/  STL.64 [R1+0xd40], R24 ;  /* 0x000d401801007387 */ /* 0x0001e20000100a00 */
[----:B------:R1:W-:Y:S02]  /*3cb20*/  STL.64 [R1+0xd48], R26 ;  /* 0x000d481a01007387 */ /* 0x0003e40000100a00 */
[----:B0-----:R-:W-:Y:S01]  /*3cb30*/  IMAD.MOV.U32 R25, RZ, RZ, R22 ;  /* 0x000000ffff197224 */ /* 0x001fe200078e0016 */
[----:B-1----:R-:W3:Y:S01]  /*3cb40*/  LDL.LU.64 R26, [R1+0x57f0] ;  /* 0x0057f000011a7983 */ /* 0x002ee20000300a00 */
[----:B------:R-:W-:Y:S02]  /*3cb50*/  IMAD.MOV.U32 R24, RZ, RZ, R23 ;  /* 0x000000ffff187224 */ /* 0x000fe400078e0017 */
[----:B------:R-:W4:Y:S02]  /*3cb60*/  LDL.LU.64 R22, [R1+0x57e8] ;  /* 0x0057e80001167983 */ /* 0x000f240000300a00 */
[C---:B----4-:R-:W-:Y:S01]  /*3cb70*/  HMMA.16816.F32 R20, R16.reuse, R22, R12 ;  /* 0x000000161014723c */ /* 0x050fe2000000180c */
[----:B------:R-:W4:Y:S11]  /*3cb80*/  LDL.LU.64 R14, [R1+0x57e0] ;  /* 0x0057e000010e7983 */ /* 0x000f360000300a00 */
[----:B------:R-:W-:Y:S11]  /*3cb90*/  @!UPT UIADD3 URZ, URZ, URZ, URZ ;  /* 0x0000003f3f3ff290 */ /* 0x000ff6000fffe03f */
[----:B------:R-:W-:Y:S01]  /*3cba0*/  STL.64 [R1+0xd30], R20 ;  /* 0x000d301401007387 */ /* 0x000fe20000100a00 */
[----:B------:R0:W-:Y:S03]  /*3cbb0*/  STL.64 [R1+0xd38], R22 ;  /* 0x000d381601007387 */ /* 0x0001e60000100a00 */
[----:B0-----:R-:W3:Y:S01]  /*3cbc0*/  LDL.LU.64 R22, [R1+0x57d8] ;  /* 0x0057d80001167983 */ /* 0x001ee20000300a00 */
[----:B------:R-:W3:Y:S02]  /*3cbd0*/  LDL.LU.64 R20, [R1+0x57d0] ;  /* 0x0057d00001147983 */ /* 0x000ee40000300a00 */
[----:B---3--:R-:W-:Y:S01]  /*3cbe0*/  HMMA.16816.F32 R16, R16, R26, R20 ;  /* 0x0000001a1010723c */ /* 0x008fe20000001814 */
[----:B------:R-:W4:Y:S01]  /*3cbf0*/  LDL.LU.64 R22, [R1+0x57c8] ;  /* 0x0057c80001167983 */ /* 0x000f220000300a00 */
[----:B------:R-:W4:Y:S11]  /*3cc00*/  LDL.LU.64 R20, [R1+0x57c0] ;  /* 0x0057c00001147983 */ /* 0x000f360000300a00 */
[----:B------:R-:W-:Y:S10]  /*3cc10*/  @!UPT UIADD3 URZ, URZ, URZ, URZ ;  /* 0x0000003f3f3ff290 */ /* 0x000ff4000fffe03f */
[----:B------:R0:W-:Y:S01]  /*3cc20*/  STL.64 [R1+0x9d0], R16 ;  /* 0x0009d01001007387 */ /* 0x0001e20000100a00 */
[----:B------:R1:W-:Y:S03]  /*3cc30*/  STL.64 [R1+0x9d8], R18 ;  /* 0x0009d81201007387 */ /* 0x0003e60000100a00 */
[----:B0-----:R-:W4:Y:S01]  /*3cc40*/  LDL.LU R16, [R1+0x330] ;  /* 0x0003300001107983 */ /* 0x001f220000300800 */
[----:B------:R-:W4:Y:S02]  /*3cc50*/  LDL.LU R17, [R1+0x334] ;  /* 0x0003340001117983 */ /* 0x000f240000300800 */
[----:B-1----:R-:W4:Y:S02]  /*3cc60*/  LDL.LU R18, [R1+0x338] ;  /* 0x0003380001127983 */ /* 0x002f240000300800 */
[----:B------:R-:W4:Y:S01]  /*3cc70*/  LDL.LU R19, [R1+0x33c] ;  /* 0x00033c0001137983 */ /* 0x000f220000300800 */
[----:B------:R-:W-:Y:S01]  /*3cc80*/  STL.64 [R1+0x5698], R26 ;  /* 0x0056981a01007387 */ /* 0x000fe20000100a00 */
[C---:B----4-:R-:W-:Y:S11]  /*3cc90*/  HMMA.16816.F32 R16, R20.reuse, R14, R16 ;  /* 0x0000000e1410723c */ /* 0x050ff60000001810 */
[----:B------:R-:W-:Y:S11]  /*3cca0*/  @!UPT UIADD3 URZ, URZ, URZ, URZ ;  /* 0x0000003f3f3ff290 */ /* 0x000ff6000fffe03f */
[----:B------:R-:W-:Y:S01]  /*3ccb0*/  @!UPT UIADD3 URZ, URZ, URZ, URZ ;  /* 0x0000003f3f3ff290 */ /* 0x000fe2000fffe03f */
[----:B------:R-:W-:Y:S01]  /*3ccc0*/  STL.64 [R1+0x9b0], R16 ;  /* 0x0009b01001007387 */ /* 0x000fe20000100a00 */
[----:B------:R0:W-:Y:S02]  /*3ccd0*/  STL.64 [R1+0x9b8], R18 ;  /* 0x0009b81201007387 */ /* 0x0001e40000100a00 */
[----:B0-----:R-:W-:Y:S02]  /*3cce0*/  IMAD.MOV.U32 R19, RZ, RZ, R14 ;  /* 0x000000ffff137224 */ /* 0x001fe400078e000e */
[----:B------:R-:W-:Y:S02]  /*3ccf0*/  IMAD.MOV.U32 R18, RZ, RZ, R15 ;  /* 0x000000ffff127224 */ /* 0x000fe400078e000f */
[----:B------:R-:W3:Y:S03]  /*3cd00*/  LDL.LU.64 R14, [R1+0x57b8] ;  /* 0x0057b800010e7983 */ /* 0x000ee60000300a00 */
[----:B------:R0:W-:Y:S02]  /*3cd10*/  STL.64 [R1+0x5758], R18 ;  /* 0x0057581201007387 */ /* 0x0001e40000100a00 */
[----:B------:R-:W4:Y:S02]  /*3cd20*/  LDL.LU R16, [R1+0x2e0] ;  /* 0x0002e00001107983 */ /* 0x000f240000300800 */
[----:B------:R-:W4:Y:S01]  /*3cd30*/  LDL.LU R17, [R1+0x2e4] ;  /* 0x0002e40001117983 */ /* 0x000f220000300800 */
[----:B0-----:R-:W4:Y:S01]  /*3cd40*/  LDL.LU R18, [R1+0x2e8] ;  /* 0x0002e80001127983 */ /* 0x001f220000300800 */
[----:B------:R-:W4:Y:S01]  /*3cd50*/  LDL.LU R19, [R1+0x2ec] ;  /* 0x0002ec0001137983 */ /* 0x000f220000300800 */
[----:B---3--:R-:W-:Y:S01]  /*3cd60*/  HMMA.16816.F32 R8, R20, R14, R8 ;  /* 0x0000000e1408723c */ /* 0x008fe20000001808 */
[----:B------:R-:W-:-:S02]  /*3cd70*/  IMAD.MOV.U32 R27, RZ, RZ, R14 ;  /* 0x000000ffff1b7224 */ /* 0x000fc400078e000e */
[----:B------:R-:W-:Y:S11]  /*3cd80*/  IMAD.MOV.U32 R26, RZ, RZ, R15 ;  /* 0x000000ffff1a7224 */ /* 0x000ff600078e000f */
[----:B------:R-:W-:Y:S09]  /*3cd90*/  @!UPT UIADD3 URZ, URZ, URZ, URZ ;  /* 0x0000003f3f3ff290 */ /* 0x000ff2000fffe03f */
[----:B------:R-:W-:Y:S01]  /*3cda0*/  STL.64 [R1+0x9a0], R8 ;  /* 0x0009a00801007387 */ /* 0x000fe20000100a00 */
[----:B------:R0:W-:Y:S03]  /*3cdb0*/  STL.64 [R1+0x9a8], R10 ;  /* 0x0009a80a01007387 */ /* 0x0001e60000100a00 */
[----:B0-----:R-:W3:Y:S01]  /*3cdc0*/  LDL.LU.64 R10, [R1+0x57b0] ;  /* 0x0057b000010a7983 */ /* 0x001ee20000300a00 */
[----:B------:R-:W3:Y:S02]  /*3cdd0*/  LDL.LU.64 R8, [R1+0x57a8] ;  /* 0x0057a80001087983 */ /* 0x000ee40000300a00 */
[----:B------:R-:W3:Y:S02]  /*3cde0*/  LDL.LU.64 R14, [R1+0x57a0] ;  /* 0x0057a000010e7983 */ /* 0x000ee40000300a00 */
        /* <DEDUP_REMOVED lines=9> */
[----:B------:R-:W2:Y:S01]  /*3ce80*/  LDL.LU.64 R12, [R1+0x5780] ;  /* 0x00578000010c7983 */ /* 0x000ea20000300a00 */
[C---:B---3--:R-:W-:Y:S11]  /*3ce90*/  HMMA.16816.F32 R8, R20.reuse, R14, R8 ;  /* 0x0000000e1408723c */ /* 0x048ff60000001808 */
[----:B------:R-:W-:Y:S11]  /*3cea0*/  @!UPT UIADD3 URZ, URZ, URZ, URZ ;  /* 0x0000003f3f3ff290 */ /* 0x000ff6000fffe03f */
[----:B------:R-:W-:Y:S01]  /*3ceb0*/  @!UPT UIADD3 URZ, URZ, URZ, URZ ;  /* 0x0000003f3f3ff290 */ /* 0x000fe2000fffe03f */
[----:B------:R-:W-:Y:S01]  /*3cec0*/  STL.64 [R1+0x980], R8 ;  /* 0x0009800801007387 */ /* 0x000fe20000100a00 */
[----:B------:R0:W-:Y:S03]  /*3ced0*/  STL.64 [R1+0x988], R10 ;  /* 0x0009880a01007387 */ /* 0x0001e60000100a00 */
[----:B0-----:R-:W3:Y:S01]  /*3cee0*/  LDL.LU.64 R10, [R1+0x5778] ;  /* 0x00577800010a7983 */ /* 0x001ee20000300a00 */
[----:B------:R-:W4:Y:S02]  /*3cef0*/  LDL.LU.64 R8, [R1+0x5770] ;  /* 0x0057700001087983 */ /* 0x000f240000300a00 */
[----:B------:R0:W-:Y:S02]  /*3cf00*/  STL.64 [R1+0x5638], R14 ;  /* 0x0056380e01007387 */ /* 0x0001e40000100a00 */
[----:B--2---:R-:W-:Y:S01]  /*3cf10*/  STL.64 [R1+0x5630], R12 ;  /* 0x0056300c01007387 */ /* 0x004fe20000100a00 */
[----:B0-----:R-:W2:Y:S01]  /*3cf20*/  LDL.LU.64 R14, [R1+0x38] ;  /* 0x00003800010e7983 */ /* 0x001ea20000300a00 */
[C---:B---3--:R-:W-:Y:S11]  /*3cf30*/  HMMA.16816.F32 R4, R20.reuse, R10, R4 ;  /* 0x0000000a1404723c */ /* 0x048ff60000001804 */
[----:B------:R-:W-:Y:S11]  /*3cf40*/  @!UPT UIADD3 URZ, URZ, URZ, URZ ;  /* 0x0000003f3f3ff290 */ /* 0x000ff6000fffe03f */
[----:B------:R-:W-:Y:S01]  /*3cf50*/  @!UPT UIADD3 URZ, URZ, URZ, URZ ;  /* 0x0000003f3f3ff290 */ /* 0x000fe2000fffe03f */
[----:B------:R-:W-:Y:S01]  /*3cf60*/  STL.64 [R1+0x970], R4 ;  /* 0x0009700401007387 */ /* 0x000fe20000100a00 */
[----:B------:R0:W-:Y:S03]  /*3cf70*/  STL.64 [R1+0x978], R6 ;  /* 0x0009780601007387 */ /* 0x0001e60000100a00 */
[----:B0-----:R-:W3:Y:S01]  /*3cf80*/  LDL.LU.64 R6, [R1+0x5768] ;  /* 0x0057680001067983 */ /* 0x001ee20000300a00 */
[----:B------:R-:W2:Y:S02]  /*3cf90*/  LDL.LU.64 R4, [R1+0x5760] ;  /* 0x0057600001047983 */ /* 0x000ea40000300a00 */
[----:B------:R-:W-:Y:S02]  /*3cfa0*/  STL.64 [R1+0x5628], R10 ;  /* 0x0056280a01007387 */ /* 0x000fe40000100a00 */
[----:B----4-:R0:W-:Y:S02]  /*3cfb0*/  STL.64 [R1+0x5620], R8 ;  /* 0x0056200801007387 */ /* 0x0101e40000100a00 */
[----:B0-----:R-:W2:Y:S01]  /*3cfc0*/  LDL.LU R8, [R1+0x2d0] ;  /* 0x0002d00001087983 */ /* 0x001ea20000300800 */
[----:B------:R-:W2:Y:S02]  /*3cfd0*/  LDL.LU R9, [R1+0x2d4] ;  /* 0x0002d40001097983 */ /* 0x000ea40000300800 */
[----:B------:R-:W2:Y:S02]  /*3cfe0*/  LDL.LU R10, [R1+0x2d8] ;  /* 0x0002d800010a7983 */ /* 0x000ea40000300800 */
[----:B------:R-:W2:Y:S01]  /*3cff0*/  LDL.LU R11, [R1+0x2dc] ;  /* 0x0002dc00010b7983 */ /* 0x000ea20000300800 */
[C---:B---3--:R-:W-:Y:S08]  /*3d000*/  HMMA.16816.F32 R16, R20.reuse, R6, R16 ;  /* 0x000000061410723c */ /* 0x048ff00000001810 */
[----:B--2---:R-:W-:Y:S11]  /*3d010*/  HMMA.16816.F32 R8, R20, R14, R8 ;  /* 0x0000000e1408723c */ /* 0x004ff60000001808 */
[----:B------:R-:W-:Y:S04]  /*3d020*/  @!UPT UIADD3 URZ, URZ, URZ, URZ ;  /* 0x0000003f3f3ff290 */ /* 0x000fe8000fffe03f */
[----:B------:R-:W-:Y:S01]  /*3d030*/  STL.64 [R1+0x960], R16 ;  /* 0x0009601001007387 */ /* 0x000fe20000100a00 */
[----:B------:R0:W-:Y:S03]  /*3d040*/  STL.64 [R1+0x968], R18 ;  /* 0x0009681201007387 */ /* 0x0001e60000100a00 */
[----:B0-----:R-:W2:Y:S01]  /*3d050*/  LDL.LU.64 R18, [R1+0x5758] ;  /* 0x0057580001127983 */ /* 0x001ea20000300a00 */
[----:B------:R-:W-:Y:S03]  /*3d060*/  STL.64 [R1+0x5748], R6 ;  /* 0x0057480601007387 */ /* 0x000fe60000100a00 */
[----:B------:R0:W-:Y:S01]  /*3d070*/  STL.64 [R1+0x950], R8 ;  /* 0x0009500801007387 */ /* 0x0001e20000100a00 */
[----:B------:R1:W-:Y:S03]  /*3d080*/  STL.64 [R1+0x958], R10 ;  /* 0x0009580a01007387 */ /* 0x0003e60000100a00 */
[----:B0-----:R-:W3:Y:S01]  /*3d090*/  LDL.LU R8, [R1+0x100] ;  /* 0x0001000001087983 */ /* 0x001ee20000300800 */
[----:B------:R-:W3:Y:S02]  /*3d0a0*/  LDL.LU R9, [R1+0x104] ;  /* 0x0001040001097983 */ /* 0x000ee40000300800 */
[----:B-1----:R-:W4:Y:S02]  /*3d0b0*/  LDL.LU R10, [R1+0x108] ;  /* 0x00010800010a7983 */ /* 0x002f240000300800 */
[----:B------:R-:W4:Y:S02]  /*3d0c0*/  LDL.LU R11, [R1+0x10c] ;  /* 0x00010c00010b7983 */ /* 0x000f240000300800 */
[----:B------:R-:W-:-:S02]  /*3d0d0*/  IMAD.MOV.U32 R17, RZ, RZ, R14 ;  /* 0x000000ffff117224 */ /* 0x000fc400078e000e */
[----:B------:R-:W-:Y:S02]  /*3d0e0*/  IMAD.MOV.U32 R16, RZ, RZ, R15 ;  /* 0x000000ffff107224 */ /* 0x000fe400078e000f */
[----:B------:R-:W-:Y:S02]  /*3d0f0*/  IMAD.MOV.U32 R14, RZ, RZ, R0 ;  /* 0x000000ffff0e7224 */ /* 0x000fe400078e0000 */
[----:B------:R-:W-:Y:S01]  /*3d100*/  IMAD.MOV.U32 R15, RZ, RZ, R2 ;  /* 0x000000ffff0f7224 */ /* 0x000fe200078e0002 */
[----:B----4-:R-:W-:Y:S01]  /*3d110*/  STL.64 [R1+0x5648], R10 ;  /* 0x0056480a01007387 */ /* 0x010fe20000100a00 */
[----:B---3--:R-:W-:Y:S02]  /*3d120*/  STL.64 [R1+0x5640], R8 ;  /* 0x0056400801007387 */ /* 0x008fe40000100a00 */
[----:B------:R-:W3:Y:S02]  /*3d130*/  LDL.LU R0, [R1+0x5754] ;  /* 0x0057540001007983 */ /* 0x000ee40000300800 */
[----:B------:R-:W4:Y:S01]  /*3d140*/  LDL.LU R2, [R1+0x5750] ;  /* 0x0057500001027983 */ /* 0x000f220000300800 */
[----:B------:R0:W-:Y:S02]  /*3d150*/  STL.64 [R1+0x5650], R14 ;  /* 0x0056500e01007387 */ /* 0x0001e40000100a00 */
[----:B0-----:R-:W-:-:S02]  /*3d160*/  IMAD.MOV.U32 R14, RZ, RZ, R27 ;  /* 0x000000ffff0e7224 */ /* 0x001fc400078e001b */
[----:B------:R-:W-:-:S05]  /*3d170*/  IMAD.MOV.U32 R15, RZ, RZ, R26 ;  /* 0x000000ffff0f7224 */ /* 0x000fca00078e001a */
[----:B------:R2:W-:Y:S01]  /*3d180*/  STL.64 [R1+0x5668], R14 ;  /* 0x0056680e01007387 */ /* 0x0005e20000100a00 */
[----:B------:R-:W3:Y:S02]  /*3d190*/  LDL.LU R8, [R1+0x110] ;  /* 0x0001100001087983 */ /* 0x000ee40000300800 */
[----:B------:R-:W3:Y:S02]  /*3d1a0*/  LDL.LU R9, [R1+0x114] ;  /* 0x0001140001097983 */ /* 0x000ee40000300800 */
[----:B------:R-:W3:Y:S01]  /*3d1b0*/  LDL.LU R10, [R1+0x118] ;  /* 0x00011800010a7983 */ /* 0x000ee20000300800 */
[----:B------:R-:W3:Y:S01]  /*3d1c0*/  LDL.LU R11, [R1+0x11c] ;  /* 0x00011c00010b7983 */ /* 0x000ee20000300800 */
[----:B--2---:R-:W-:Y:S02]  /*3d1d0*/  IMAD.MOV.U32 R14, RZ, RZ, R19 ;  /* 0x000000ffff0e7224 */ /* 0x004fe400078e0013 */
[----:B------:R-:W-:-:S05]  /*3d1e0*/  IMAD.MOV.U32 R15, RZ, RZ, R18 ;  /* 0x000000ffff0f7224 */ /* 0x000fca00078e0012 */
[----:B------:R0:W-:Y:S01]  /*3d1f0*/  STL.64 [R1+0x5690], R14 ;  /* 0x0056900e01007387 */ /* 0x0001e20000100a00 */
[----:B------:R-:W2:Y:S02]  /*3d200*/  LDL.LU R12, [R1+0x140] ;  /* 0x00014000010c7983 */ /* 0x000ea40000300800 */
[----:B------:R-:W2:Y:S01]  /*3d210*/  LDL.LU R13, [R1+0x144] ;  /* 0x00014400010d7983 */ /* 0x000ea20000300800 */
[----:B0-----:R-:W2:Y:S01]  /*3d220*/  LDL.LU R14, [R1+0x148] ;  /* 0x00014800010e7983 */ /* 0x001ea20000300800 */
[----:B------:R-:W2:Y:S03]  /*3d230*/  LDL.LU R15, [R1+0x14c] ;  /* 0x00014c00010f7983 */ /* 0x000ea60000300800 */
[----:B--2---:R-:W-:Y:S01]  /*3d240*/  STL.64 [R1+0x56a8], R14 ;  /* 0x0056a80e01007387 */ /* 0x004fe20000100a00 */
[----:B------:R0:W-:Y:S03]  /*3d250*/  STL.64 [R1+0x56a0], R12 ;  /* 0x0056a00c01007387 */ /* 0x0001e60000100a00 */
[----:B0-----:R-:W2:Y:S01]  /*3d260*/  LDL.LU R12, [R1+0x240] ;  /* 0x00024000010c7983 */ /* 0x001ea20000300800 */
[----:B------:R-:W2:Y:S02]  /*3d270*/  LDL.LU R13, [R1+0x244] ;  /* 0x00024400010d7983 */ /* 0x000ea40000300800 */
[----:B------:R-:W2:Y:S02]  /*3d280*/  LDL.LU R14, [R1+0x248] ;  /* 0x00024800010e7983 */ /* 0x000ea40000300800 */
[----:B------:R-:W2:Y:S02]  /*3d290*/  LDL.LU R15, [R1+0x24c] ;  /* 0x00024c00010f7983 */ /* 0x000ea40000300800 */
[----:B--2---:R0:W-:Y:S01]  /*3d2a0*/  STL.64 [R1+0x56b8], R14 ;  /* 0x0056b80e01007387 */ /* 0x0041e20000100a00 */
[----:B------:R-:W-:Y:S02]  /*3d2b0*/  STL.64 [R1+0x56b0], R12 ;  /* 0x0056b00c01007387 */ /* 0x000fe40000100a00 */
[----:B0-----:R-:W-:-:S02]  /*3d2c0*/  IMAD.MOV.U32 R14, RZ, RZ, R25 ;  /* 0x000000ffff0e7224 */ /* 0x001fc400078e0019 */
[----:B------:R-:W-:-:S05]  /*3d2d0*/  IMAD.MOV.U32 R15, RZ, RZ, R24 ;  /* 0x000000ffff0f7224 */ /* 0x000fca00078e0018 */
[----:B------:R0:W-:Y:S04]  /*3d2e0*/  STL.64 [R1+0x56c8], R14 ;  /* 0x0056c80e01007387 */ /* 0x0001e80000100a00 */
[----:B0-----:R-:W2:Y:S04]  /*3d2f0*/  LDL.64 R14, [R1+0x78] ;  /* 0x00007800010e7983 */ /* 0x001ea80000100a00 */
[----:B--2---:R-:W-:Y:S01]  /*3d300*/  STL.64 [R1+0x56e0], R14 ;  /* 0x0056e00e01007387 */ /* 0x004fe20000100a00 */
[----:B------:R-:W2:Y:S03]  /*3d310*/  LDL.64 R26, [R1+0x58] ;  /* 0x00005800011a7983 */ /* 0x000ea60000100a00 */
[----:B--2---:R0:W-:Y:S01]  /*3d320*/  STL.64 [R1+0x56c0], R26 ;  /* 0x0056c01a01007387 */ /* 0x0041e20000100a00 */
[----:B------:R-:W2:Y:S02]  /*3d330*/  LDL.LU R24, [R1+0x250] ;  /* 0x0002500001187983 */ /* 0x000ea40000300800 */
[----:B------:R-:W2:Y:S01]  /*3d340*/  LDL.LU R25, [R1+0x254] ;  /* 0x0002540001197983 */ /* 0x000ea20000300800 */
[----:B0-----:R-:W2:Y:S01]  /*3d350*/  LDL.LU R26, [R1+0x258] ;  /* 0x00025800011a7983 */ /* 0x001ea20000300800 */
[----:B------:R-:W2:Y:S02]  /*3d360*/  LDL.LU R27, [R1+0x25c] ;  /* 0x00025c00011b7983 */ /* 0x000ea40000300800 */
[----:B------:R-:W-:-:S02]  /*3d370*/  IMAD.MOV.U32 R14, RZ, RZ, R29 ;  /* 0x000000ffff0e7224 */ /* 0x000fc400078e001d */
[----:B------:R-:W-:-:S05]  /*3d380*/  IMAD.MOV.U32 R15, RZ, RZ, R5 ;  /* 0x000000ffff0f7224 */ /* 0x000fca00078e0005 */
[----:B------:R-:W-:Y:S04]  /*3d390*/  STL.64 [R1+0x56f8], R14 ;  /* 0x0056f80e01007387 */ /* 0x000fe80000100a00 */
[----:B--2---:R-:W-:Y:S01]  /*3d3a0*/  STL.64 [R1+0x56d8], R26 ;  /* 0x0056d81a01007387 */ /* 0x004fe20000100a00 */
[----:B------:R0:W-:Y:S03]  /*3d3b0*/  STL.64 [R1+0x56d0], R24 ;  /* 0x0056d01801007387 */ /* 0x0001e60000100a00 */
[----:B0-----:R-:W2:Y:S01]  /*3d3c0*/  LDL.LU R24, [R1+0x260] ;  /* 0x0002600001187983 */ /* 0x001ea20000300800 */
[----:B------:R-:W2:Y:S02]  /*3d3d0*/  LDL.LU R25, [R1+0x264] ;  /* 0x0002640001197983 */ /* 0x000ea40000300800 */
[----:B------:R-:W2:Y:S02]  /*3d3e0*/  LDL.LU R26, [R1+0x268] ;  /* 0x00026800011a7983 */ /* 0x000ea40000300800 */
[----:B------:R-:W2:Y:S01]  /*3d3f0*/  LDL.LU R27, [R1+0x26c] ;  /* 0x00026c00011b7983 */ /* 0x000ea20000300800 */
[----:B------:R-:W2:Y:S04]  /*3d400*/  LDL.64 R14, [R1+0x98] ;  /* 0x00009800010e7983 */ /* 0x000ea80000100a00 */
[----:B--2---:R0:W-:Y:S02]  /*3d410*/  STL.64 [R1+0x5710], R14 ;  /* 0x0057100e01007387 */ /* 0x0041e40000100a00 */
[----:B0-----:R-:W-:-:S02]  /*3d420*/  IMAD.MOV.U32 R14, RZ, RZ, R4 ;  /* 0x000000ffff0e7224 */ /* 0x001fc400078e0004 */
[----:B------:R-:W-:-:S05]  /*3d430*/  IMAD.MOV.U32 R15, RZ, RZ, R3 ;  /* 0x000000ffff0f7224 */ /* 0x000fca00078e0003 */
[----:B------:R-:W-:Y:S01]  /*3d440*/  STL.64 [R1+0x5728], R14 ;  /* 0x0057280e01007387 */ /* 0x000fe20000100a00 */
[----:B------:R-:W-:Y:S02]  /*3d450*/  STL.64 [R1+0x56f0], R26 ;  /* 0x0056f01a01007387 */ /* 0x000fe40000100a00 */
[----:B------:R0:W-:Y:S02]  /*3d460*/  STL.64 [R1+0x56e8], R24 ;  /* 0x0056e81801007387 */ /* 0x0001e40000100a00 */
[----:B0-----:R-:W2:Y:S01]  /*3d470*/  LDL.LU R24, [R1+0x270] ;  /* 0x0002700001187983 */ /* 0x001ea20000300800 */
[----:B------:R-:W2:Y:S02]  /*3d480*/  LDL.LU R25, [R1+0x274] ;  /* 0x0002740001197983 */ /* 0x000ea40000300800 */
[----:B------:R-:W2:Y:S02]  /*3d490*/  LDL.LU R26, [R1+0x278] ;  /* 0x00027800011a7983 */ /* 0x000ea40000300800 */
[----:B------:R-:W2:Y:S01]  /*3d4a0*/  LDL.LU R27, [R1+0x27c] ;  /* 0x00027c00011b7983 */ /* 0x000ea20000300800 */
[----:B------:R-:W2:Y:S01]  /*3d4b0*/  LDL.LU R4, [R1+0x2c0] ;  /* 0x0002c00001047983 */ /* 0x000ea20000300800 */
[----:B------:R-:W2:Y:S02]  /*3d4c0*/  LDL.LU R5, [R1+0x2c4] ;  /* 0x0002c40001057983 */ /* 0x000ea40000300800 */
[----:B------:R-:W2:Y:S02]  /*3d4d0*/  LDL.LU R6, [R1+0x2c8] ;  /* 0x0002c80001067983 */ /* 0x000ea40000300800 */
[----:B------:R-:W2:Y:S01]  /*3d4e0*/  LDL.LU R7, [R1+0x2cc] ;  /* 0x0002cc0001077983 */ /* 0x000ea20000300800 */
[----:B------:R-:W2:Y:S04]  /*3d4f0*/  LDL.64 R14, [R1+0xb8] ;  /* 0x0000b800010e7983 */ /* 0x000ea80000100a00 */
[----:B--2---:R0:W-:Y:S04]  /*3d500*/  STL.64 [R1+0x5740], R14 ;  /* 0x0057400e01007387 */ /* 0x0041e80000100a00 */
[----:B0-----:R-:W2:Y:S01]  /*3d510*/  LDL.LU.64 R14, [R1+0xc8] ;  /* 0x0000c800010e7983 */ /* 0x001ea20000300a00 */
[----:B------:R-:W-:Y:S02]  /*3d520*/  STL.64 [R1+0x5708], R26 ;  /* 0x0057081a01007387 */ /* 0x000fe40000100a00 */
[----:B------:R0:W-:Y:S02]  /*3d530*/  STL.64 [R1+0x5700], R24 ;  /* 0x0057001801007387 */ /* 0x0001e40000100a00 */
        /* <DEDUP_REMOVED lines=10> */
[C---:B------:R-:W-:Y:S01]  /*3d5e0*/  HMMA.16816.F32 R4, R20.reuse, R14, R4 ;  /* 0x0000000e1404723c */ /* 0x040fe20000001804 */
[----:B--2---:R-:W-:Y:S01]  /*3d5f0*/  STL.64 [R1+0x5738], R26 ;  /* 0x0057381a01007387 */ /* 0x004fe20000100a00 */
[----:B------:R0:W-:Y:S03]  /*3d600*/  STL.64 [R1+0x5730], R24 ;  /* 0x0057301801007387 */ /* 0x0001e60000100a00 */
[----:B0-----:R-:W2:Y:S01]  /*3d610*/  LDL.LU R24, [R1+0x2a0] ;  /* 0x0002a00001187983 */ /* 0x001ea20000300800 */
[----:B------:R-:W2:Y:S02]  /*3d620*/  LDL.LU R25, [R1+0x2a4] ;  /* 0x0002a40001197983 */ /* 0x000ea40000300800 */
[----:B------:R-:W2:Y:S02]  /*3d630*/  LDL.LU R26, [R1+0x2a8] ;  /* 0x0002a800011a7983 */ /* 0x000ea40000300800 */
[----:B------:R-:W2:Y:S01]  /*3d640*/  LDL.LU R27, [R1+0x2ac] ;  /* 0x0002ac00011b7983 */ /* 0x000ea20000300800 */
[----:B---3--:R-:W-:Y:S01]  /*3d650*/  STL.64 [R1+0x5660], R10 ;  /* 0x0056600a01007387 */ /* 0x008fe20000100a00 */
[----:B------:R0:W-:Y:S03]  /*3d660*/  STL.64 [R1+0x5658], R8 ;  /* 0x0056580801007387 */ /* 0x0001e60000100a00 */
[----:B0-----:R-:W3:Y:S01]  /*3d670*/  LDL.LU R8, [R1+0x120] ;  /* 0x0001200001087983 */ /* 0x001ee20000300800 */
[----:B------:R-:W3:Y:S02]  /*3d680*/  LDL.LU R9, [R1+0x124] ;  /* 0x0001240001097983 */ /* 0x000ee40000300800 */
[----:B------:R-:W2:Y:S02]  /*3d690*/  LDL.LU R10, [R1+0x128] ;  /* 0x00012800010a7983 */ /* 0x000ea40000300800 */
[----:B------:R-:W2:Y:S02]  /*3d6a0*/  LDL.LU R11, [R1+0x12c] ;  /* 0x00012c00010b7983 */ /* 0x000ea40000300800 */
[----:B------:R-:W-:Y:S01]  /*3d6b0*/  IMAD.MOV.U32 R3, RZ, RZ, R15 ;  /* 0x000000ffff037224 */ /* 0x000fe200078e000f */
[----:B--2---:R-:W-:Y:S01]  /*3d6c0*/  STL.64 [R1+0x5678], R10 ;  /* 0x0056780a01007387 */ /* 0x004fe20000100a00 */
[----:B---3--:R0:W-:Y:S03]  /*3d6d0*/  STL.64 [R1+0x5670], R8 ;  /* 0x0056700801007387 */ /* 0x0081e60000100a00 */
[----:B0-----:R-:W2:Y:S01]  /*3d6e0*/  LDL.LU R8, [R1+0x130] ;  /* 0x0001300001087983 */ /* 0x001ea20000300800 */
[----:B------:R-:W2:Y:S02]  /*3d6f0*/  LDL.LU R9, [R1+0x134] ;  /* 0x0001340001097983 */ /* 0x000ea40000300800 */
[----:B------:R-:W2:Y:S02]  /*3d700*/  LDL.LU R10, [R1+0x138] ;  /* 0x00013800010a7983 */ /* 0x000ea40000300800 */
[----:B------:R-:W2:Y:S01]  /*3d710*/  LDL.LU R11, [R1+0x13c] ;  /* 0x00013c00010b7983 */ /* 0x000ea20000300800 */
[----:B------:R0:W-:Y:S04]  /*3d720*/  STL.64 [R1+0x5618], R16 ;  /* 0x0056181001007387 */ /* 0x0001e80000100a00 */
[----:B0-----:R-:W3:Y:S01]  /*3d730*/  LDL.LU R16, [R1+0xe0] ;  /* 0x0000e00001107983 */ /* 0x001ee20000300800 */
[----:B------:R-:W3:Y:S02]  /*3d740*/  LDL.LU R17, [R1+0xe4] ;  /* 0x0000e40001117983 */ /* 0x000ee40000300800 */
[----:B------:R-:W3:Y:S02]  /*3d750*/  LDL.LU R18, [R1+0xe8] ;  /* 0x0000e80001127983 */ /* 0x000ee40000300800 */
[----:B------:R-:W3:Y:S01]  /*3d760*/  LDL.LU R19, [R1+0xec] ;  /* 0x0000ec0001137983 */ /* 0x000ee20000300800 */
[----:B------:R0:W-:Y:S01]  /*3d770*/  STL.64 [R1+0xc90], R4 ;  /* 0x000c900401007387 */ /* 0x0001e20000100a00 */
[----:B------:R1:W-:Y:S02]  /*3d780*/  STL.64 [R1+0xc98], R6 ;  /* 0x000c980601007387 */ /* 0x0003e40000100a00 */
[----:B0-----:R-:W-:Y:S01]  /*3d790*/  IMAD.MOV.U32 R5, RZ, RZ, R14 ;  /* 0x000000ffff057224 */ /* 0x001fe200078e000e */
[----:B-1----:R-:W3:Y:S01]  /*3d7a0*/  LDL.LU.64 R6, [R1+0x5748] ;  /* 0x0057480001067983 */ /* 0x002ee20000300a00 */
[----:B------:R-:W2:Y:S02]  /*3d7b0*/  LDL.LU.64 R14, [R1+0x5740] ;  /* 0x00574000010e7983 */ /* 0x000ea40000300a00 */
[C---:B--2---:R-:W-:Y:S01]  /*3d7c0*/  HMMA.16816.F32 R24, R20.reuse, R14, R24 ;  /* 0x0000000e1418723c */ /* 0x044fe20000001818 */
[----:B------:R-:W-:Y:S11]  /*3d7d0*/  IMAD.MOV.U32 R29, RZ, RZ, R15 ;  /* 0x000000ffff1d7224 */ /* 0x000ff600078e000f */
[----:B------:R-:W-:Y:S11]  /*3d7e0*/  @!UPT UIADD3 URZ, URZ, URZ, URZ ;  /* 0x0000003f3f3ff290 */ /* 0x000ff6000fffe03f */
[----:B------:R-:W-:Y:S01]  /*3d7f0*/  STL.64 [R1+0xc80], R24 ;  /* 0x000c801801007387 */ /* 0x000fe20000100a00 */
[----:B------:R0:W-:Y:S03]  /*3d800*/  STL.64 [R1+0xc88], R26 ;  /* 0x000c881a01007387 */ /* 0x0001e60000100a00 */
[----:B0-----:R-:W2:Y:S01]  /*3d810*/  LDL.LU.64 R26, [R1+0x5738] ;  /* 0x00573800011a7983 */ /* 0x001ea20000300a00 */
[----:B------:R-:W2:Y:S02]  /*3d820*/  LDL.LU.64 R24, [R1+0x5730] ;  /* 0x0057300001187983 */ /* 0x000ea40000300a00 */
[----:B------:R-:W2:Y:S02]  /*3d830*/  LDL.LU.64 R14, [R1+0x5728] ;  /* 0x00572800010e7983 */ /* 0x000ea40000300a00 */
[----:B------:R-:W-:Y:S01]  /*3d840*/  STL [R1+0x55f4], R29 ;  /* 0x0055f41d01007387 */ /* 0x000fe20000100800 */
[C---:B--2---:R-:W-:Y:S01]  /*3d850*/  HMMA.16816.F32 R12, R20.reuse, R14, R24 ;  /* 0x0000000e140c723c */ /* 0x044fe20000001818 */
[----:B------:R-:W2:Y:S01]  /*3d860*/  LDL.LU.64 R26, [R1+0x5720] ;  /* 0x00572000011a7983 */ /* 0x000ea20000300a00 */
[----:B------:R-:W2:Y:S11]  /*3d870*/  LDL.LU.64 R24, [R1+0x5718] ;  /* 0x0057180001187983 */ /* 0x000eb60000300a00 */
[----:B------:R-:W-:Y:S10]  /*3d880*/  @!UPT UIADD3 URZ, URZ, URZ, URZ ;  /* 0x0000003f3f3ff290 */ /* 0x000ff4000fffe03f */
[----:B------:R-:W-:Y:S01]  /*3d890*/  STL.64 [R1+0xc70], R12 ;  /* 0x000c700c01007387 */ /* 0x000fe20000100a00 */
[----:B------:R0:W-:Y:S03]  /*3d8a0*/  STL.64 [R1+0xc78], R14 ;  /* 0x000c780e01007387 */ /* 0x0001e60000100a00 */
[----:B0-----:R-:W2:Y:S02]  /*3d8b0*/  LDL.LU.64 R14, [R1+0x5710] ;  /* 0x00571000010e7983 */ /* 0x001ea40000300a00 */
        /* <DEDUP_REMOVED lines=24> */
[----:B------:R-:W3:Y:S01]  /*3da40*/  LDL R4, [R1+0x1bcc] ;  /* 0x001bcc0001047983 */ /* 0x000ee20000100800 */
[----:B------:R-:W-:Y:S01]  /*3da50*/  STL [R1+0x55fc], R29 ;  /* 0x0055fc1d01007387 */ /* 0x000fe20000100800 */
[C---:B--2---:R-:W-:Y:S03]  /*3da60*/  HMMA.16816.F32 R12, R20.reuse, R14, R24 ;  /* 0x0000000e140c723c */ /* 0x044fe60000001818 */
[----:B------:R-:W2:Y:S11]  /*3da70*/  LDL.LU.64 R26, [R1+0x56c0] ;  /* 0x0056c000011a7983 */ /* 0x000eb60000300a00 */
[----:B------:R-:W-:Y:S09]  /*3da80*/  @!UPT UIADD3 URZ, URZ, URZ, URZ ;  /* 0x0000003f3f3ff290 */ /* 0x000ff2000fffe03f */
[----:B------:R-:W-:Y:S01]  /*3da90*/  STL.64 [R1+0xc30], R12 ;  /* 0x000c300c01007387 */ /* 0x000fe20000100a00 */
[----:B------:R0:W-:Y:S03]  /*3daa0*/  STL.64 [R1+0xc38], R14 ;  /* 0x000c380e01007387 */ /* 0x0001e60000100a00 */
[----:B0-----:R-:W3:Y:S01]  /*3dab0*/  LDL.LU.64 R14, [R1+0x56b8] ;  /* 0x0056b800010e7983 */ /* 0x001ee20000300a00 */
[----:B------:R-:W3:Y:S02]  /*3dac0*/  LDL.LU.64 R12, [R1+0x56b0] ;  /* 0x0056b000010c7983 */ /* 0x000ee40000300a00 */
[----:B--2---:R-:W-:Y:S01]  /*3dad0*/  IMAD.MOV.U32 R29, RZ, RZ, R27 ;  /* 0x000000ffff1d7224 */ /* 0x004fe200078e001b */
        /* <DEDUP_REMOVED lines=8> */
[----:B--2---:R-:W-:Y:S01]  /*3db60*/  HMMA.16816.F32 R20, R20, R26, R12 ;  /* 0x0000001a1414723c */ /* 0x004fe2000000180c */
[----:B------:R-:W2:Y:S01]  /*3db70*/  LDL.LU.64 R14, [R1+0x5690] ;  /* 0x00569000010e7983 */ /* 0x000ea20000300a00 */
[----:B------:R-:W2:Y:S02]  /*3db80*/  LDL.LU.64 R26, [R1+0x5688] ;  /* 0x00568800011a7983 */ /* 0x000ea40000300a00 */
[----:B------:R-:W2:Y:S11]  /*3db90*/  LDL.LU.64 R24, [R1+0x5680] ;  /* 0x0056800001187983 */ /* 0x000eb60000300a00 */
[----:B------:R-:W-:Y:S08]  /*3dba0*/  @!UPT UIADD3 URZ, URZ, URZ, URZ ;  /* 0x0000003f3f3ff290 */ /* 0x000ff0000fffe03f */
[----:B------:R0:W-:Y:S01]  /*3dbb0*/  STL.64 [R1+0x940], R20 ;  /* 0x0009401401007387 */ /* 0x0001e20000100a00 */
[----:B------:R1:W-:Y:S03]  /*3dbc0*/  STL.64 [R1+0x948], R22 ;  /* 0x0009481601007387 */ /* 0x0003e60000100a00 */
[----:B0-----:R-:W3:Y:S01]  /*3dbd0*/  LDL.LU R20, [R1+0xf0] ;  /* 0x0000f00001147983 */ /* 0x001ee20000300800 */
[----:B------:R-:W3:Y:S02]  /*3dbe0*/  LDL.LU R21, [R1+0xf4] ;  /* 0x0000f40001157983 */ /* 0x000ee40000300800 */
[----:B-1----:R-:W3:Y:S02]  /*3dbf0*/  LDL.LU R22, [R1+0xf8] ;  /* 0x0000f80001167983 */ /* 0x002ee40000300800 */
[----:B------:R-:W3:Y:S01]  /*3dc00*/  LDL.LU R23, [R1+0xfc] ;  /* 0x0000fc0001177983 */ /* 0x000ee20000300800 */
        /* <DEDUP_REMOVED lines=27> */
[----:B0-----:R-:W3:Y:S01]  /*3ddc0*/  LDL.LU.64 R10, [R1+0x5628] ;  /* 0x00562800010a7983 */ /* 0x001ee20000300a00 */
[----:B------:R-:W2:Y:S01]  /*3ddd0*/  LDL.LU.64 R8, [R1+0x5620] ;  /* 0x0056200001087983 */ /* 0x000ea20000300a00 */
[C---:B------:R-:W-:Y:S08]  /*3dde0*/  HMMA.16816.F32 R16, R24.reuse, R6, R16 ;  /* 0x000000061810723c */ /* 0x040ff00000001810 */
[----:B---3--:R-:W-:Y:S11]  /*3ddf0*/  HMMA.16816.F32 R20, R24, R10, R20 ;  /* 0x0000000a1814723c */ /* 0x008ff60000001814 */
[----:B------:R-:W-:Y:S11]  /*3de00*/  @!UPT UIADD3 URZ, URZ, URZ, URZ ;  /* 0x0000003f3f3ff290 */ /* 0x000ff6000fffe03f */
[----:B------:R-:W-:Y:S01]  /*3de10*/  @!UPT UIADD3 URZ, URZ, URZ, URZ ;  /* 0x0000003f3f3ff290 */ /* 0x000fe2000fffe03f */
[----:B------:R-:W-:Y:S01]  /*3de20*/  STL.64 [R1+0x8e0], R20 ;  /* 0x0008e01401007387 */ /* 0x000fe20000100a00 */
[----:B------:R-:W-:Y:S02]  /*3de30*/  STL.64 [R1+0x8e8], R22 ;  /* 0x0008e81601007387 */ /* 0x000fe40000100a00 */
[----:B------:R-:W0:Y:S02]  /*3de40*/  LDSM.16.MT88.4 R20, [R28+0x24000] ;  /* 0x024000001c14783b */ /* 0x000e240000004200 */
[----:B0-----:R-:W-:Y:S02]  /*3de50*/  STL.64 [R1+0x5530], R22 ;  /* 0x0055301601007387 */ /* 0x001fe40000100a00 */
[----:B------:R-:W-:Y:S02]  /*3de60*/  STL.64 [R1+0x8d0], R16 ;  /* 0x0008d01001007387 */ /* 0x000fe40000100a00 */
[----:B------:R-:W-:Y:S02]  /*3de70*/  STL.64 [R1+0x8d8], R18 ;  /* 0x0008d81201007387 */ /* 0x000fe40000100a00 */
[----:B------:R-:W0:Y:S04]  /*3de80*/  LDSM.16.M88.4 R16, [R4] ;  /* 0x000000000410783b */ /* 0x000e280000000200 */
[----:B------:R-:W-:Y:S02]  /*3de90*/  STL.64 [R1+0x5528], R20 ;  /* 0x0055281401007387 */ /* 0x000fe40000100a00 */
[----:B------:R-:W1:Y:S02]  /*3dea0*/  LDSM.16.M88.4 R20, [R4+0x2000] ;  /* 0x002000000414783b */ /* 0x000e640000000200 */
[----:B0-----:R-:W-:Y:S02]  /*3deb0*/  STL.64 [R1+0x20], R16 ;  /* 0x0000201001007387 */ /* 0x001fe40000100a00 */
[----:B------:R-:W-:Y:S02]  /*3dec0*/  STL.64 [R1+0x28], R18 ;  /* 0x0000281201007387 */ /* 0x000fe40000100a00 */
[----:B------:R-:W0:Y:S04]  /*3ded0*/  LDSM.16.M88.4 R16, [R4+0x4000] ;  /* 0x004000000410783b */ /* 0x000e280000000200 */
[----:B-1----:R1:W-:Y:S01]  /*3dee0*/  STL.64 [R1+0x10], R20 ;  /* 0x0000101401007387 */ /* 0x0023e20000100a00 */
[----:B------:R-:W-:Y:S04]  /*3def0*/  STL.64 [R1+0x18], R22 ;  /* 0x0000181601007387 */ /* 0x000fe80000100a00 */
[----:B0-----:R0:W-:Y:S01]  /*3df00*/  STL.64 [R1], R16 ;  /* 0x0000001001007387 */ /* 0x0011e20000100a00 */
[----:B-1----:R-:W-:-:S02]  /*3df10*/  IMAD.MOV.U32 R21, RZ, RZ, R16 ;  /* 0x000000ffff157224 */ /* 0x002fc400078e0010 */
[----:B------:R-:W-:Y:S02]  /*3df20*/  STL.64 [R1+0x8], R18 ;  /* 0x0000081201007387 */ /* 0x000fe40000100a00 */
[----:B------:R-:W-:Y:S02]  /*3df30*/  IMAD.MOV.U32 R20, RZ, RZ, R17 ;  /* 0x000000ffff147224 */ /* 0x000fe400078e0011 */
[----:B0-----:R-:W3:Y:S03]  /*3df40*/  LDL.LU.64 R16, [R1+0x5618] ;  /* 0x0056180001107983 */ /* 0x001ee60000300a00 */
[----:B------:R-:W-:Y:S02]  /*3df50*/  STL.64 [R1+0x5600], R20 ;  /* 0x0056001401007387 */ /* 0x000fe40000100a00 */
[----:B---3--:R-:W-:Y:S02]  /*3df60*/  IMAD.MOV.U32 R22, RZ, RZ, R17 ;  /* 0x000000ffff167224 */ /* 0x008fe400078e0011 */
[----:B------:R-:W-:-:S02]  /*3df70*/  IMAD.MOV.U32 R23, RZ, RZ, R16 ;  /* 0x000000ffff177224 */ /* 0x000fc400078e0010 */
[----:B------:R-:W0:Y:S04]  /*3df80*/  LDSM.16.M88.4 R16, [R4+0x6000] ;  /* 0x006000000410783b */ /* 0x000e280000000200 */
[----:B0-----:R0:W-:Y:S01]  /*3df90*/  STL [R1+0x4c24], R18 ;  /* 0x004c241201007387 */ /* 0x0011e20000100800 */
[----:B------:R1:W-:Y:S02]  /*3dfa0*/  STL [R1+0x4c20], R19 ;  /* 0x004c201301007387 */ /* 0x0003e40000100800 */
[----:B------:R3:W-:Y:S02]  /*3dfb0*/  STL.64 [R1+0x54f0], R16 ;  /* 0x0054f01001007387 */ /* 0x0007e40000100a00 */
[----:B0-----:R-:W-:Y:S02]  /*3dfc0*/  IMAD.MOV.U32 R18, RZ, RZ, R5 ;  /* 0x000000ffff127224 */ /* 0x001fe400078e0005 */
[----:B-1----:R-:W-:Y:S01]  /*3dfd0*/  IMAD.MOV.U32 R19, RZ, RZ, R3 ;  /* 0x000000ffff137224 */ /* 0x002fe200078e0003 */
[----:B------:R-:W4:Y:S01]  /*3dfe0*/  LDL.LU R5, [R1+0x5614] ;  /* 0x0056140001057983 */ /* 0x000f220000300800 */
[----:B------:R-:W4:Y:S02]  /*3dff0*/  LDL.LU R3, [R1+0x5610] ;  /* 0x0056100001037983 */ /* 0x000f240000300800 */
[----:B---3--:R-:W-:-:S02]  /*3e000*/  IMAD.MOV.U32 R16, RZ, RZ, R13 ;  /* 0x000000ffff107224 */ /* 0x008fc400078e000d */
[----:B------:R-:W-:Y:S01]  /*3e010*/  IMAD.MOV.U32 R17, RZ, RZ, R12 ;  /* 0x000000ffff117224 */ /* 0x000fe200078e000c */
[----:B------:R2:W-:Y:S04]  /*3e020*/  STL.64 [R1+0x5608], R18 ;  /* 0x0056081201007387 */ /* 0x0005e80000100a00 */
[----:B------:R-:W0:Y:S01]  /*3e030*/  LDSM.16.M88.4 R12, [R4+0x8000] ;  /* 0x00800000040c783b */ /* 0x000e220000000200 */
[----:B--2---:R-:W-:Y:S02]  /*3e040*/  IMAD.MOV.U32 R18, RZ, RZ, R9 ;  /* 0x000000ffff127224 */ /* 0x004fe400078e0009 */
[----:B------:R-:W-:Y:S02]  /*3e050*/  IMAD.MOV.U32 R19, RZ, RZ, R8 ;  /* 0x000000ffff137224 */ /* 0x000fe400078e0008 */
[----:B------:R-:W1:Y:S05]  /*3e060*/  LDSM.16.M88.4 R8, [R4+0xa000] ;  /* 0x00a000000408783b */ /* 0x000e6a0000000200 */
[----:B------:R-:W-:Y:S01]  /*3e070*/  HMMA.16816.F32 R20, R24, R22, R16 ;  /* 0x000000161814723c */ /* 0x000fe20000001810 */
[----:B0-----:R-:W-:Y:S01]  /*3e080*/  STL [R1+0x4bec], R14 ;  /* 0x004bec0e01007387 */ /* 0x001fe20000100800 */
[----:B------:R-:W-:Y:S02]  /*3e090*/  STL [R1+0x4be8], R15 ;  /* 0x004be80f01007387 */ /* 0x000fe40000100800 */
[----:B------:R4:W-:Y:S01]  /*3e0a0*/  STL.64 [R1+0x54e8], R12 ;  /* 0x0054e80c01007387 */ /* 0x0009e20000100a00 */
[----:B-1----:R-:W-:Y:S01]  /*3e0b0*/  STL [R1+0x4d08], R10 ;  /* 0x004d080a01007387 */ /* 0x002fe20000100800 */
[----:B------:R-:W-:Y:S02]  /*3e0c0*/  STL [R1+0x4d04], R11 ;  /* 0x004d040b01007387 */ /* 0x000fe40000100800 */
[----:B------:R-:W2:Y:S11]  /*3e0d0*/  LDL.LU.64 R18, [R1+0x5608] ;  /* 0x0056080001127983 */ /* 0x000eb60000300a00 */
[----:B------:R-:W-:Y:S04]  /*3e0e0*/  @!UPT UIADD3 URZ, URZ, URZ, URZ ;  /* 0x0000003f3f3ff290 */ /* 0x000fe8000fffe03f */
[----:B------:R-:W-:Y:S01]  /*3e0f0*/  STL.64 [R1+0x880], R20 ;  /* 0x0008801401007387 */ /* 0x000fe20000100a00 */
[----:B------:R-:W-:Y:S01]  /*3e100*/  STL [R1+0x888], R22 ;  /* 0x0008881601007387 */ /* 0x000fe20000100800 */
[----:B----4-:R-:W-:Y:S02]  /*3e110*/  IMAD.MOV.U32 R13, RZ, RZ, R3 ;  /* 0x000000ffff0d7224 */ /* 0x010fe400078e0003 */
[----:B------:R-:W-:Y:S02]  /*3e120*/  IMAD.MOV.U32 R3, RZ, RZ, R23 ;  /* 0x000000ffff037224 */ /* 0x000fe400078e0017 */
[----:B------:R-:W0:Y:S04]  /*3e130*/  LDSM.16.M88.4 R20, [R4+0xc000] ;  /* 0x00c000000414783b */ /* 0x000e280000000200 */
[----:B------:R-:W-:Y:S04]  /*3e140*/  STL [R1+0x4f98], R3 ;  /* 0x004f980301007387 */ /* 0x000fe80000100800 */
[----:B0-----:R-:W-:Y:S01]  /*3e150*/  STL.64 [R1+0x30], R20 ;  /* 0x0000301401007387 */ /* 0x001fe20000100a00 */
[----:B------:R-:W-:Y:S02]  /*3e160*/  STL.64 [R1+0x38], R22 ;  /* 0x0000381601007387 */ /* 0x000fe40000100a00 */
[----:B------:R-:W0:Y:S02]  /*3e170*/  LDSM.16.M88.4 R20, [R4+0xe000] ;  /* 0x00e000000414783b */ /* 0x000e240000000200 */
[----:B0-----:R-:W-:Y:S02]  /*3e180*/  STL.64 [R1+0x150], R20 ;  /* 0x0001501401007387 */ /* 0x001fe40000100a00 */
        /* <DEDUP_REMOVED lines=16> */
[----:B------:R-:W0:Y:S04]  /*3e290*/  LDSM.16.M88.4 R20, [R4+0x1a000] ;  /* 0x01a000000414783b */ /* 0x000e280000000200 */
[----:B------:R-:W-:-:S02]  /*3e2a0*/  IMAD.MOV.U32 R14, RZ, RZ, R2 ;  /* 0x000000ffff0e7224 */ /* 0x000fc400078e0002 */
[----:B------:R-:W-:Y:S02]  /*3e2b0*/  IMAD.MOV.U32 R15, RZ, RZ, R0 ;  /* 0x000000ffff0f7224 */ /* 0x000fe400078e0000 */
[----:B------:R-:W-:Y:S01]  /*3e2c0*/  IMAD.MOV.U32 R12, RZ, RZ, R5 ;  /* 0x000000ffff0c7224 */ /* 0x000fe200078e0005 */
[----:B0-----:R-:W-:Y:S01]  /*3e2d0*/  STL.64 [R1+0xf0], R20 ;  /* 0x0000f01401007387 */ /* 0x001fe20000100a00 */
[----:B------:R-:W-:Y:S02]  /*3e2e0*/  IMAD.MOV.U32 R2, RZ, RZ, R20 ;  /* 0x000000ffff027224 */ /* 0x000fe400078e0014 */
[----:B------:R-:W-:Y:S02]  /*3e2f0*/  STL.64 [R1+0xf8], R22 ;  /* 0x0000f81601007387 */ /* 0x000fe40000100a00 */
[----:B------:R-:W-:Y:S02]  /*3e300*/  IMAD.MOV.U32 R0, RZ, RZ, R21 ;  /* 0x000000ffff007224 */ /* 0x000fe400078e0015 */
[----:B------:R-:W0:Y:S02]  /*3e310*/  LDSM.16.M88.4 R20, [R4+0x1c000] ;  /* 0x01c000000414783b */ /* 0x000e240000000200 */
[----:B------:R-:W1:Y:S01]  /*3e320*/  LDSM.16.M88.4 R4, [R4+0x1e000] ;  /* 0x01e000000404783b */ /* 0x000e620000000200 */
[----:B--2---:R-:W-:Y:S03]  /*3e330*/  HMMA.16816.F32 R12, R24, R18, R12 ;  /* 0x00000012180c723c */ /* 0x004fe6000000180c */
[----:B0-----:R-:W-:Y:S01]  /*3e340*/  IMAD.MOV.U32 R3, RZ, RZ, R21 ;  /* 0x000000ffff037224 */ /* 0x001fe200078e0015 */
[----:B------:R0:W-:Y:S01]  /*3e350*/  STL.64 [R1+0xe0], R20 ;  /* 0x0000e01401007387 */ /* 0x0001e20000100a00 */
[----:B------:R-:W-:Y:S03]  /*3e360*/  STL.64 [R1+0xe8], R22 ;  /* 0x0000e81601007387 */ /* 0x000fe60000100a00 */
[----:B0-----:R-:W2:Y:S01]  /*3e370*/  LDL.LU.64 R20, [R1+0x5600] ;  /* 0x0056000001147983 */ /* 0x001ea20000300a00 */
[----:B------:R-:W-:Y:S02]  /*3e380*/  STL [R1+0x54a0], R3 ;  /* 0x0054a00301007387 */ /* 0x000fe40000100800 */
[----:B-1----:R-:W-:Y:S02]  /*3e390*/  STL.64 [R1+0xd0], R4 ;  /* 0x0000d00401007387 */ /* 0x002fe40000100a00 */
[----:B------:R-:W-:Y:S02]  /*3e3a0*/  STL.64 [R1+0xd8], R6 ;  /* 0x0000d80601007387 */ /* 0x000fe40000100a00 */
[----:B------:R-:W0:Y:S09]  /*3e3b0*/  LDSM.16.MT88.4 R4, [R28+0x24080] ;  /* 0x024080001c04783b */ /* 0x000e320000004200 */
[----:B------:R-:W-:-:S02]  /*3e3c0*/  IMAD.MOV.U32 R10, RZ, RZ, R12 ;  /* 0x000000ffff0a7224 */ /* 0x000fc400078e000c */
[----:B------:R-:W-:Y:S01]  /*3e3d0*/  IMAD.MOV.U32 R11, RZ, RZ, R13 ;  /* 0x000000ffff0b7224 */ /* 0x000fe200078e000d */
[----:B0-----:R-:W-:Y:S01]  /*3e3e0*/  STL.64 [R1+0x5430], R6 ;  /* 0x0054300601007387 */ /* 0x001fe20000100a00 */
[----:B------:R-:W-:Y:S02]  /*3e3f0*/  STL.64 [R1+0x5428], R4 ;  /* 0x0054280401007387 */ /* 0x000fe40000100a00 */
[----:B------:R0:W-:Y:S02]  /*3e400*/  STL.64 [R1+0x8c8], R14 ;  /* 0x0008c80e01007387 */ /* 0x0001e40000100a00 */
[----:B------:R-:W3:Y:S01]  /*3e410*/  LDL.LU R12, [R1+0xb30] ;  /* 0x000b3000010c7983 */ /* 0x000ee20000300800 */
[----:B------:R-:W3:Y:S04]  /*3e420*/  LDL.LU R13, [R1+0xb34] ;  /* 0x000b3400010d7983 */ /* 0x000ee80000300800 */
[----:B0-----:R-:W4:Y:S01]  /*3e430*/  LDL.LU R14, [R1+0xb38] ;  /* 0x000b3800010e7983 */ /* 0x001f220000300800 */
[----:B------:R-:W4:Y:S03]  /*3e440*/  LDL.LU R15, [R1+0xb3c] ;  /* 0x000b3c00010f7983 */ /* 0x000f260000300800 */
[----:B----4-:R-:W-:Y:S01]  /*3e450*/  STL.64 [R1+0x5500], R14 ;  /* 0x0055000e01007387 */ /* 0x010fe20000100a00 */
[----:B---3--:R-:W-:Y:S02]  /*3e460*/  STL.64 [R1+0x54f8], R12 ;  /* 0x0054f80c01007387 */ /* 0x008fe40000100a00 */
[----:B------:R-:W3:Y:S02]  /*3e470*/  LDL.LU R22, [R1+0x48] ;  /* 0x0000480001167983 */ /* 0x000ee40000300800 */
[----:B------:R-:W3:Y:S02]  /*3e480*/  LDL.LU R23, [R1+0x4c] ;  /* 0x00004c0001177983 */ /* 0x000ee40000300800 */
[----:B---3--:R0:W-:Y:S01]  /*3e490*/  STL.64 [R1+0x5548], R22 ;  /* 0x0055481601007387 */ /* 0x0081e20000100a00 */
[----:B------:R-:W3:Y:S02]  /*3e4a0*/  LDL.LU R4, [R1+0xb60] ;  /* 0x000b600001047983 */ /* 0x000ee40000300800 */
[----:B------:R-:W3:Y:S02]  /*3e4b0*/  LDL.LU R5, [R1+0xb64] ;  /* 0x000b640001057983 */ /* 0x000ee40000300800 */
[----:B------:R-:W4:Y:S01]  /*3e4c0*/  LDL.LU R6, [R1+0xb68] ;  /* 0x000b680001067983 */ /* 0x000f220000300800 */
[----:B------:R-:W4:Y:S04]  /*3e4d0*/  LDL.LU R7, [R1+0xb6c] ;  /* 0x000b6c0001077983 */ /* 0x000f280000300800 */
[----:B0-----:R-:W2:Y:S01]  /*3e4e0*/  LDL.LU R22, [R1+0x58] ;  /* 0x0000580001167983 */ /* 0x001ea20000300800 */
[----:B------:R-:W-:-:S02]  /*3e4f0*/  IMAD.MOV.U32 R23, RZ, RZ, R29 ;  /* 0x000000ffff177224 */ /* 0x000fc400078e001d */
[----:B------:R-:W3:Y:S03]  /*3e500*/  LDL.LU R29, [R1+0x55fc] ;  /* 0x0055fc00011d7983 */ /* 0x000ee60000300800 */
[----:B--2---:R-:W-:Y:S01]  /*3e510*/  STL.64 [R1+0x5560], R22 ;  /* 0x0055601601007387 */ /* 0x004fe20000100a00 */
[----:B----4-:R-:W-:Y:S02]  /*3e520*/  STL.64 [R1+0x5540], R6 ;  /* 0x0055400601007387 */ /* 0x010fe40000100a00 */
[----:B---3--:R0:W-:Y:S02]  /*3e530*/  STL.64 [R1+0x5538], R4 ;  /* 0x0055380401007387 */ /* 0x0081e40000100a00 */
[----:B0-----:R-:W2:Y:S01]  /*3e540*/  LDL.LU R4, [R1+0xb70] ;  /* 0x000b700001047983 */ /* 0x001ea20000300800 */
[----:B------:R-:W2:Y:S02]  /*3e550*/  LDL.LU R5, [R1+0xb74] ;  /* 0x000b740001057983 */ /* 0x000ea40000300800 */
[----:B------:R-:W3:Y:S02]  /*3e560*/  LDL.LU R6, [R1+0xb78] ;  /* 0x000b780001067983 */ /* 0x000ee40000300800 */
[----:B------:R-:W3:Y:S01]  /*3e570*/  LDL.LU R7, [R1+0xb7c] ;  /* 0x000b7c0001077983 */ /* 0x000ee20000300800 */
[----:B------:R-:W4:Y:S01]  /*3e580*/  LDL.LU R22, [R1+0x68] ;  /* 0x0000680001167983 */ /* 0x000f220000300800 */
[----:B------:R-:W4:Y:S03]  /*3e590*/  LDL.LU R23, [R1+0x6c] ;  /* 0x00006c0001177983 */ /* 0x000f260000300800 */
[----:B----4-:R-:W-:Y:S01]  /*3e5a0*/  STL.64 [R1+0x5578], R22 ;  /* 0x0055781601007387 */ /* 0x010fe20000100a00 */
[----:B---3--:R-:W-:Y:S02]  /*3e5b0*/  STL.64 [R1+0x5558], R6 ;  /* 0x0055580601007387 */ /* 0x008fe40000100a00 */
[----:B--2---:R0:W-:Y:S02]  /*3e5c0*/  STL.64 [R1+0x5550], R4 ;  /* 0x0055500401007387 */ /* 0x0041e40000100a00 */
[----:B0-----:R-:W2:Y:S01]  /*3e5d0*/  LDL.LU R4, [R1+0xf70] ;  /* 0x000f700001047983 */ /* 0x001ea20000300800 */
[----:B------:R-:W2:Y:S02]  /*3e5e0*/  LDL.LU R5, [R1+0xf74] ;  /* 0x000f740001057983 */ /* 0x000ea40000300800 */
[----:B------:R-:W3:Y:S02]  /*3e5f0*/  LDL.LU R6, [R1+0xf78] ;  /* 0x000f780001067983 */ /* 0x000ee40000300800 */
[----:B------:R-:W3:Y:S01]  /*3e600*/  LDL.LU R7, [R1+0xf7c] ;  /* 0x000f7c0001077983 */ /* 0x000ee20000300800 */
[----:B------:R-:W4:Y:S01]  /*3e610*/  LDL.LU R22, [R1+0x78] ;  /* 0x0000780001167983 */ /* 0x000f220000300800 */
[----:B------:R-:W-:-:S02]  /*3e620*/  IMAD.MOV.U32 R23, RZ, RZ, R29 ;  /* 0x000000ffff177224 */ /* 0x000fc400078e001d */
[----:B------:R-:W2:Y:S03]  /*3e630*/  LDL.LU R29, [R1+0x55f8] ;  /* 0x0055f800011d7983 */ /* 0x000ea60000300800 */
[----:B----4-:R0:W-:Y:S04]  /*3e640*/  STL.64 [R1+0x5590], R22 ;  /* 0x0055901601007387 */ /* 0x0101e80000100a00 */
[----:B0-----:R-:W4:Y:S01]  /*3e650*/  LDL.LU R22, [R1+0x88] ;  /* 0x0000880001167983 */ /* 0x001f220000300800 */
        /* <DEDUP_REMOVED lines=23> */
[----:B------:R-:W4:Y:S01]  /*3e7d0*/  LDL.LU R29, [R1+0x55f0] ;  /* 0x0055f000011d7983 */ /* 0x000f220000300800 */
[----:B---3--:R-:W-:Y:S01]  /*3e7e0*/  STL.64 [R1+0x55a0], R6 ;  /* 0x0055a00601007387 */ /* 0x008fe20000100a00 */
        /* <DEDUP_REMOVED lines=17> */
[----:B------:R-:W-:-:S02]  /*3e900*/  IMAD.MOV.U32 R16, RZ, RZ, R21 ;  /* 0x000000ffff107224 */ /* 0x000fc400078e0015 */
[----:B------:R-:W-:Y:S01]  /*3e910*/  IMAD.MOV.U32 R17, RZ, RZ, R20 ;  /* 0x000000ffff117224 */ /* 0x000fe200078e0014 */
[----:B---3--:R-:W-:Y:S01]  /*3e920*/  STL.64 [R1+0x55e8], R6 ;  /* 0x0055e80601007387 */ /* 0x008fe20000100a00 */
[----:B--2---:R0:W-:Y:S03]  /*3e930*/  STL.64 [R1+0x55e0], R4 ;  /* 0x0055e00401007387 */ /* 0x0041e60000100a00 */
[----:B0-----:R-:W4:Y:S01]  /*3e940*/  LDL.LU R4, [R1+0x8a0] ;  /* 0x0008a00001047983 */ /* 0x001f220000300800 */
[----:B------:R-:W4:Y:S02]  /*3e950*/  LDL.LU R5, [R1+0x8a4] ;  /* 0x0008a40001057983 */ /* 0x000f240000300800 */
[----:B------:R-:W4:Y:S02]  /*3e960*/  LDL.LU R6, [R1+0x8a8] ;  /* 0x0008a80001067983 */ /* 0x000f240000300800 */
[----:B------:R-:W4:Y:S01]  /*3e970*/  LDL.LU R7, [R1+0x8ac] ;  /* 0x0008ac0001077983 */ /* 0x000f220000300800 */
[----:B------:R0:W-:Y:S04]  /*3e980*/  STL.64 [R1+0x5508], R16 ;  /* 0x0055081001007387 */ /* 0x0001e80000100a00 */
[----:B0-----:R-:W2:Y:S04]  /*3e990*/  LDL.64 R16, [R1+0x10] ;  /* 0x0000100001107983 */ /* 0x001ea80000100a00 */
[----:B--2---:R0:W-:Y:S04]  /*3e9a0*/  STL.64 [R1+0x5520], R16 ;  /* 0x0055201001007387 */ /* 0x0041e80000100a00 */
[----:B0-----:R-:W2:Y:S01]  /*3e9b0*/  LDL.64 R16, [R1+0x20] ;  /* 0x0000200001107983 */ /* 0x001ea20000100a00 */
[----:B------:R-:W3:Y:S02]  /*3e9c0*/  LDL.LU R12, [R1+0xb40] ;  /* 0x000b4000010c7983 */ /* 0x000ee40000300800 */
[----:B------:R-:W3:Y:S02]  /*3e9d0*/  LDL.LU R13, [R1+0xb44] ;  /* 0x000b4400010d7983 */ /* 0x000ee40000300800 */
[----:B------:R-:W2:Y:S01]  /*3e9e0*/  LDL.LU R14, [R1+0xb48] ;  /* 0x000b4800010e7983 */ /* 0x000ea20000300800 */
[----:B------:R-:W2:Y:S01]  /*3e9f0*/  LDL.LU R15, [R1+0xb4c] ;  /* 0x000b4c00010f7983 */ /* 0x000ea20000300800 */
[C---:B----4-:R-:W-:Y:S03]  /*3ea00*/  HMMA.16816.F32 R20, R24.reuse, R22, R4 ;  /* 0x000000161814723c */ /* 0x050fe60000001804 */
[----:B--2---:R-:W-:Y:S01]  /*3ea10*/  STL.64 [R1+0x5518], R14 ;  /* 0x0055180e01007387 */ /* 0x004fe20000100a00 */
[----:B---3--:R0:W-:Y:S03]  /*3ea20*/  STL.64 [R1+0x5510], R12 ;  /* 0x0055100c01007387 */ /* 0x0081e60000100a00 */
[----:B0-----:R-:W2:Y:S01]  /*3ea30*/  LDL.LU R12, [R1+0xb50] ;  /* 0x000b5000010c7983 */ /* 0x001ea20000300800 */
[----:B------:R-:W2:Y:S02]  /*3ea40*/  LDL.LU R13, [R1+0xb54] ;  /* 0x000b5400010d7983 */ /* 0x000ea40000300800 */
[----:B------:R-:W2:Y:S02]  /*3ea50*/  LDL.LU R14, [R1+0xb58] ;  /* 0x000b5800010e7983 */ /* 0x000ea40000300800 */
[----:B------:R-:W2:Y:S01]  /*3ea60*/  LDL.LU R15, [R1+0xb5c] ;  /* 0x000b5c00010f7983 */ /* 0x000ea20000300800 */
[----:B------:R-:W-:Y:S01]  /*3ea70*/  STL [R1+0x4d10], R10 ;  /* 0x004d100a01007387 */ /* 0x000fe20000100800 */
[----:B------:R-:W-:Y:S02]  /*3ea80*/  STL [R1+0x4d0c], R11 ;  /* 0x004d0c0b01007387 */ /* 0x000fe40000100800 */
[----:B------:R-:W3:Y:S02]  /*3ea90*/  LDL.LU.64 R6, [R1+0x55e8] ;  /* 0x0055e80001067983 */ /* 0x000ee40000300a00 */
[----:B------:R-:W3:Y:S05]  /*3eaa0*/  LDL.LU.64 R4, [R1+0x55e0] ;  /* 0x0055e00001047983 */ /* 0x000eea0000300a00 */
[----:B------:R-:W-:Y:S01]  /*3eab0*/  STL.64 [R1+0x8b0], R20 ;  /* 0x0008b01401007387 */ /* 0x000fe20000100a00 */
[----:B------:R0:W-:Y:S03]  /*3eac0*/  STL.64 [R1+0x8b8], R22 ;  /* 0x0008b81601007387 */ /* 0x0001e60000100a00 */
[----:B0-----:R-:W3:Y:S02]  /*3ead0*/  LDL.LU.64 R22, [R1+0x55d8] ;  /* 0x0055d80001167983 */ /* 0x001ee40000300a00 */
[----:B---3--:R-:W-:Y:S02]  /*3eae0*/  HMMA.16816.F32 R20, R24, R22, R4 ;  /* 0x000000161814723c */ /* 0x008fe40000001804 */
[----:B------:R-:W3:Y:S01]  /*3eaf0*/  LDL.LU.64 R6, [R1+0x55d0] ;  /* 0x0055d00001067983 */ /* 0x000ee20000300a00 */
[----:B------:R-:W3:Y:S11]  /*3eb00*/  LDL.LU.64 R4, [R1+0x55c8] ;  /* 0x0055c80001047983 */ /* 0x000ef60000300a00 */
[----:B------:R-:W-:Y:S09]  /*3eb10*/  @!UPT UIADD3 URZ, URZ, URZ, URZ ;  /* 0x0000003f3f3ff290 */ /* 0x000ff2000fffe03f */
[----:B------:R-:W-:Y:S01]  /*3eb20*/  STL [R1+0x8a4], R21 ;  /* 0x0008a41501007387 */ /* 0x000fe20000100800 */
[----:B------:R0:W-:Y:S03]  /*3eb30*/  STL.64 [R1+0x8a8], R22 ;  /* 0x0008a81601007387 */ /* 0x0001e60000100a00 */
[----:B0-----:R-:W3:Y:S01]  /*3eb40*/  LDL.LU.64 R22, [R1+0x55c0] ;  /* 0x0055c00001167983 */ /* 0x001ee20000300a00 */
[----:B------:R-:W-:-:S05]  /*3eb50*/  IMAD.MOV.U32 R11, RZ, RZ, R20 ;  /* 0x000000ffff0b7224 */ /* 0x000fca00078e0014 */
[----:B------:R-:W-:Y:S01]  /*3eb60*/  STL [R1+0x4d14], R11 ;  /* 0x004d140b01007387 */ /* 0x000fe20000100800 */
[C---:B---3--:R-:W-:Y:S03]  /*3eb70*/  HMMA.16816.F32 R20, R24.reuse, R22, R4 ;  /* 0x000000161814723c */ /* 0x048fe60000001804 */
[----:B------:R-:W3:Y:S01]  /*3eb80*/  LDL.LU.64 R6, [R1+0x55b8] ;  /* 0x0055b80001067983 */ /* 0x000ee20000300a00 */
[----:B------:R-:W3:Y:S11]  /*3eb90*/  LDL.LU.64 R4, [R1+0x55b0] ;  /* 0x0055b00001047983 */ /* 0x000ef60000300a00 */
[----:B------:R-:W-:Y:S08]  /*3eba0*/  @!UPT UIADD3 URZ, URZ, URZ, URZ ;  /* 0x0000003f3f3ff290 */ /* 0x000ff0000fffe03f */
[----:B------:R-:W-:Y:S01]  /*3ebb0*/  STL.64 [R1+0x890], R20 ;  /* 0x0008901401007387 */ /* 0x000fe20000100a00 */
[----:B------:R0:W-:Y:S02]  /*3ebc0*/  STL [R1+0x898], R22 ;  /* 0x0008981601007387 */ /* 0x0001e40000100800 */
[----:B------:R-:W-:Y:S02]  /*3ebd0*/  IMAD.MOV.U32 R10, RZ, RZ, R23 ;  /* 0x000000ffff0a7224 */ /* 0x000fe400078e0017 */
[----:B0-----:R-:W3:Y:S03]  /*3ebe0*/  LDL.LU.64 R22, [R1+0x55a8] ;  /* 0x0055a80001167983 */ /* 0x001ee60000300a00 */
[----:B------:R-:W-:Y:S01]  /*3ebf0*/  STL [R1+0x4d18], R10 ;  /* 0x004d180a01007387 */ /* 0x000fe20000100800 */
[C---:B---3--:R-:W-:Y:S01]  /*3ec00*/  HMMA.16816.F32 R20, R24.reuse, R22, R4 ;  /* 0x000000161814723c */ /* 0x048fe20000001804 */
[----:B------:R-:W3:Y:S01]  /*3ec10*/  LDL.LU.64 R6, [R1+0x55a0] ;  /* 0x0055a00001067983 */ /* 0x000ee20000300a00 */
[----:B------:R-:W3:Y:S11]  /*3ec20*/  LDL.LU.64 R4, [R1+0x5598] ;  /* 0x0055980001047983 */ /* 0x000ef60000300a00 */
[----:B------:R-:W-:Y:S10]  /*3ec30*/  @!UPT UIADD3 URZ, URZ, URZ, URZ ;  /* 0x0000003f3f3ff290 */ /* 0x000ff4000fffe03f */
        /* <DEDUP_REMOVED lines=26> */
[----:B---3--:R-:W-:Y:S02]  /*3ede0*/  HMMA.16816.F32 R24, R24, R22, R4 ;  /* 0x000000161818723c */ /* 0x008fe40000001804 */
[----:B------:R-:W3:Y:S01]  /*3edf0*/  LDL.LU.64 R6, [R1+0x5540] ;  /* 0x0055400001067983 */ /* 0x000ee20000300a00 */
[----:B------:R-:W3:Y:S02]  /*3ee00*/  LDL.LU.64 R4, [R1+0x5538] ;  /* 0x0055380001047983 */ /* 0x000ee40000300a00 */
[----:B------:R-:W3:Y:S02]  /*3ee10*/  LDL.LU.64 R22, [R1+0x5530] ;  /* 0x0055300001167983 */ /* 0x000ee40000300a00 */
[----:B------:R-:W3:Y:S11]  /*3ee20*/  LDL.LU.64 R20, [R1+0x5528] ;  /* 0x0055280001147983 */ /* 0x000ef60000300a00 */
[----:B------:R-:W-:Y:S05]  /*3ee30*/  @!UPT UIADD3 URZ, URZ, URZ, URZ ;  /* 0x0000003f3f3ff290 */ /* 0x000fea000fffe03f */
[----:B------:R0:W-:Y:S01]  /*3ee40*/  STL.64 [R1+0x500], R24 ;  /* 0x0005001801007387 */ /* 0x0001e20000100a00 */
[----:B------:R1:W-:Y:S03]  /*3ee50*/  STL.64 [R1+0x508], R26 ;  /* 0x0005081a01007387 */ /* 0x0003e60000100a00 */
[----:B0-----:R-:W4:Y:S01]  /*3ee60*/  LDL.LU R24, [R1+0xb20] ;  /* 0x000b200001187983 */ /* 0x001f220000300800 */
[----:B------:R-:W4:Y:S02]  /*3ee70*/  LDL.LU R25, [R1+0xb24] ;  /* 0x000b240001197983 */ /* 0x000f240000300800 */
[----:B-1----:R-:W4:Y:S02]  /*3ee80*/  LDL.LU R26, [R1+0xb28] ;  /* 0x000b2800011a7983 */ /* 0x002f240000300800 */
[----:B------:R-:W4:Y:S01]  /*3ee90*/  LDL.LU R27, [R1+0xb2c] ;  /* 0x000b2c00011b7983 */ /* 0x000f220000300800 */
[C---:B---3--:R-:W-:Y:S11]  /*3eea0*/  HMMA.16816.F32 R4, R20.reuse, R16, R4 ;  /* 0x000000101404723c */ /* 0x048ff60000001804 */
[----:B------:R-:W-:Y:S11]  /*3eeb0*/  @!UPT UIADD3 URZ, URZ, URZ, URZ ;  /* 0x0000003f3f3ff290 */ /* 0x000ff6000fffe03f */
[----:B------:R-:W-:Y:S01]  /*3eec0*/  @!UPT UIADD3 URZ, URZ, URZ, URZ ;  /* 0x0000003f3f3ff290 */ /* 0x000fe2000fffe03f */
[----:B------:R-:W-:Y:S01]  /*3eed0*/  STL.64 [R1+0x4f0], R4 ;  /* 0x0004f00401007387 */ /* 0x000fe20000100a00 */
[----:B------:R0:W-:Y:S02]  /*3eee0*/  STL.64 [R1+0x4f8], R6 ;  /* 0x0004f80601007387 */ /* 0x0001e40000100a00 */
[----:B0-----:R-:W-:Y:S02]  /*3eef0*/  IMAD.MOV.U32 R7, RZ, RZ, R16 ;  /* 0x000000ffff077224 */ /* 0x001fe400078e0010 */
[----:B------:R-:W-:Y:S02]  /*3ef00*/  IMAD.MOV.U32 R6, RZ, RZ, R17 ;  /* 0x000000ffff067224 */ /* 0x000fe400078e0011 */
[----:B------:R-:W2:Y:S03]  /*3ef10*/  LDL.LU.64 R16, [R1+0x5520] ;  /* 0x0055200001107983 */ /* 0x000ea60000300a00 */
[----:B------:R0:W-:Y:S02]  /*3ef20*/  STL.64 [R1+0x54a8], R6 ;  /* 0x0054a80601007387 */ /* 0x0001e40000100a00 */
[----:B------:R-:W3:Y:S02]  /*3ef30*/  LDL.LU R4, [R1+0x4b0] ;  /* 0x0004b00001047983 */ /* 0x000ee40000300800 */
[----:B------:R-:W3:Y:S01]  /*3ef40*/  LDL.LU R5, [R1+0x4b4] ;  /* 0x0004b40001057983 */ /* 0x000ee20000300800 */
[----:B0-----:R-:W3:Y:S01]  /*3ef50*/  LDL.LU R6, [R1+0x4b8] ;  /* 0x0004b80001067983 */ /* 0x001ee20000300800 */
[----:B------:R-:W3:Y:S01]  /*3ef60*/  LDL.LU R7, [R1+0x4bc] ;  /* 0x0004bc0001077983 */ /* 0x000ee20000300800 */
        /* <DEDUP_REMOVED lines=19> */
[----:B------:R-:W-:Y:S03]  /*3f0a0*/  STL.64 [R1+0x4c8], R14 ;  /* 0x0004c80e01007387 */ /* 0x000fe60000100a00 */
[----:B0-----:R-:W3:Y:S02]  /*3f0b0*/  LDL.LU.64 R12, [R1+0x54e8] ;  /* 0x0054e800010c7983 */ /* 0x001ee40000300a00 */
[C---:B---3--:R-:W-:Y:S02]  /*3f0c0*/  HMMA.16816.F32 R4, R20.reuse, R12, R4 ;  /* 0x0000000c1404723c */ /* 0x048fe40000001804 */
[----:B------:R-:W-:Y:S01]  /*3f0d0*/  STL [R1+0x53e0], R12 ;  /* 0x0053e00c01007387 */ /* 0x000fe20000100800 */
[----:B------:R-:W-:Y:S11]  /*3f0e0*/  STL [R1+0x53dc], R13 ;  /* 0x0053dc0d01007387 */ /* 0x000ff60000100800 */
[----:B------:R-:W-:Y:S09]  /*3f0f0*/  @!UPT UIADD3 URZ, URZ, URZ, URZ ;  /* 0x0000003f3f3ff290 */ /* 0x000ff2000fffe03f */
[----:B------:R-:W-:Y:S01]  /*3f100*/  STL.64 [R1+0x4b0], R4 ;  /* 0x0004b00401007387 */ /* 0x000fe20000100a00 */
[----:B------:R4:W-:Y:S02]  /*3f110*/  STL.64 [R1+0x4b8], R6 ;  /* 0x0004b80601007387 */ /* 0x0009e40000100a00 */
[----:B----4-:R-:W-:Y:S01]  /*3f120*/  HMMA.16816.F32 R4, R20, R8, R24 ;  /* 0x000000081404723c */ /* 0x010fe20000001818 */
[----:B------:R-:W0:Y:S11]  /*3f130*/  LDSM.16.MT88.4 R24, [R28+0x24100] ;  /* 0x024100001c18783b */ /* 0x000e360000004200 */
[----:B------:R-:W-:Y:S11]  /*3f140*/  @!UPT UIADD3 URZ, URZ, URZ, URZ ;  /* 0x0000003f3f3ff290 */ /* 0x000ff6000fffe03f */
[----:B------:R-:W-:Y:S01]  /*3f150*/  STL.64 [R1+0x4a0], R4 ;  /* 0x0004a00401007387 */ /* 0x000fe20000100a00 */
[----:B------:R-:W2:Y:S02]  /*3f160*/  LDL.LU R12, [R1+0xf60] ;  /* 0x000f6000010c7983 */ /* 0x000ea40000300800 */
[----:B------:R-:W2:Y:S02]  /*3f170*/  LDL.LU R13, [R1+0xf64] ;  /* 0x000f6400010d7983 */ /* 0x000ea40000300800 */
[----:B------:R-:W2:Y:S01]  /*3f180*/  LDL.LU R14, [R1+0xf68] ;  /* 0x000f6800010e7983 */ /* 0x000ea20000300800 */
[----:B------:R-:W2:Y:S01]  /*3f190*/  LDL.LU R15, [R1+0xf6c] ;  /* 0x000f6c00010f7983 */ /* 0x000ea20000300800 */
[----:B------:R1:W-:Y:S03]  /*3f1a0*/  STL.64 [R1+0x54d8], R8 ;  /* 0x0054d80801007387 */ /* 0x0003e60000100a00 */
[----:B-1----:R-:W3:Y:S04]  /*3f1b0*/  LDL.64 R8, [R1+0x150] ;  /* 0x0001500001087983 */ /* 0x002ee80000100a00 */
[----:B---3--:R1:W-:Y:S01]  /*3f1c0*/  STL.64 [R1+0x54e0], R8 ;  /* 0x0054e00801007387 */ /* 0x0083e20000100a00 */
[----:B------:R-:W3:Y:S03]  /*3f1d0*/  LDL.64 R4, [R1+0x130] ;  /* 0x0001300001047983 */ /* 0x000ee60000100a00 */
[----:B-1----:R-:W2:Y:S04]  /*3f1e0*/  LDL.64 R8, [R1+0x30] ;  /* 0x0000300001087983 */ /* 0x002ea80000100a00 */
[----:B---3--:R1:W-:Y:S04]  /*3f1f0*/  STL.64 [R1+0x54b8], R4 ;  /* 0x0054b80401007387 */ /* 0x0083e80000100a00 */
[----:B-1----:R-:W3:Y:S01]  /*3f200*/  LDL.64 R4, [R1+0x140] ;  /* 0x0001400001047983 */ /* 0x002ee20000100a00 */
[----:B------:R-:W-:-:S02]  /*3f210*/  IMAD.MOV.U32 R19, RZ, RZ, R7 ;  /* 0x000000ffff137224 */ /* 0x000fc400078e0007 */
[----:B------:R-:W-:Y:S01]  /*3f220*/  IMAD.MOV.U32 R18, RZ, RZ, R6 ;  /* 0x000000ffff127224 */ /* 0x000fe200078e0006 */
[----:B---3--:R1:W-:Y:S04]  /*3f230*/  STL.64 [R1+0x54d0], R4 ;  /* 0x0054d00401007387 */ /* 0x0083e80000100a00 */
[----:B-1----:R-:W3:Y:S01]  /*3f240*/  LDL.LU R4, [R1+0xf50] ;  /* 0x000f500001047983 */ /* 0x002ee20000300800 */
[----:B------:R-:W3:Y:S02]  /*3f250*/  LDL.LU R5, [R1+0xf54] ;  /* 0x000f540001057983 */ /* 0x000ee40000300800 */
[----:B------:R-:W3:Y:S02]  /*3f260*/  LDL.LU R6, [R1+0xf58] ;  /* 0x000f580001067983 */ /* 0x000ee40000300800 */
[----:B------:R-:W3:Y:S01]  /*3f270*/  LDL.LU R7, [R1+0xf5c] ;  /* 0x000f5c0001077983 */ /* 0x000ee20000300800 */
[----:B------:R-:W-:Y:S01]  /*3f280*/  STL [R1+0x51ec], R19 ;  /* 0x0051ec1301007387 */ /* 0x000fe20000100800 */
[----:B------:R-:W-:Y:S02]  /*3f290*/  STL [R1+0x51e8], R18 ;  /* 0x0051e81201007387 */ /* 0x000fe40000100800 */
[----:B------:R1:W-:Y:S02]  /*3f2a0*/  STL.64 [R1+0x54b0], R16 ;  /* 0x0054b01001007387 */ /* 0x0003e40000100a00 */
[----:B-1----:R-:W4:Y:S01]  /*3f2b0*/  LDL.LU R16, [R1+0xf30] ;  /* 0x000f300001107983 */ /* 0x002f220000300800 */
[----:B------:R-:W4:Y:S02]  /*3f2c0*/  LDL.LU R17, [R1+0xf34] ;  /* 0x000f340001117983 */ /* 0x000f240000300800 */
[----:B------:R-:W2:Y:S02]  /*3f2d0*/  LDL.LU R18, [R1+0xf38] ;  /* 0x000f380001127983 */ /* 0x000ea40000300800 */
[----:B------:R-:W2:Y:S02]  /*3f2e0*/  LDL.LU R19, [R1+0xf3c] ;  /* 0x000f3c0001137983 */ /* 0x000ea40000300800 */
[----:B--2---:R-:W-:Y:S01]  /*3f2f0*/  STL.64 [R1+0x54c8], R18 ;  /* 0x0054c81201007387 */ /* 0x004fe20000100a00 */
[----:B----4-:R1:W-:Y:S03]  /*3f300*/  STL.64 [R1+0x54c0], R16 ;  /* 0x0054c01001007387 */ /* 0x0103e60000100a00 */
[----:B-1----:R-:W2:Y:S01]  /*3f310*/  LDL.LU R16, [R1+0xf40] ;  /* 0x000f400001107983 */ /* 0x002ea20000300800 */
[----:B------:R-:W2:Y:S02]  /*3f320*/  LDL.LU R17, [R1+0xf44] ;  /* 0x000f440001117983 */ /* 0x000ea40000300800 */
[----:B------:R-:W2:Y:S02]  /*3f330*/  LDL.LU R18, [R1+0xf48] ;  /* 0x000f480001127983 */ /* 0x000ea40000300800 */
[----:B0-----:R-:W-:Y:S01]  /*3f340*/  STL.64 [R1+0x5330], R26 ;  /* 0x0053301a01007387 */ /* 0x001fe20000100a00 */
[----:B------:R0:W-:Y:S02]  /*3f350*/  STL.64 [R1+0x5328], R24 ;  /* 0x0053281801007387 */ /* 0x0001e40000100a00 */
[----:B0-----:R-:W-:-:S02]  /*3f360*/  IMAD.MOV.U32 R24, RZ, RZ, R2 ;  /* 0x000000ffff187224 */ /* 0x001fc400078e0002 */
[----:B------:R-:W-:-:S05]  /*3f370*/  IMAD.MOV.U32 R25, RZ, RZ, R0 ;  /* 0x000000ffff197224 */ /* 0x000fca00078e0000 */
[----:B------:R0:W-:Y:S02]  /*3f380*/  STL.64 [R1+0x5470], R24 ;  /* 0x0054701801007387 */ /* 0x0001e40000100a00 */
[----:B0-----:R-:W-:Y:S07]  /*3f390*/  HMMA.16816.F32 R24, R20, R8, R12 ;  /* 0x000000081418723c */ /* 0x001fee000000180c */
[----:B------:R-:W-:Y:S02]  /*3f3a0*/  IMAD.MOV.U32 R12, RZ, RZ, R8 ;  /* 0x000000ffff0c7224 */ /* 0x000fe400078e0008 */
[----:B------:R-:W-:-:S02]  /*3f3b0*/  IMAD.MOV.U32 R13, RZ, RZ, R9 ;  /* 0x000000ffff0d7224 */ /* 0x000fc400078e0009 */
[----:B------:R-:W3:Y:S01]  /*3f3c0*/  LDL.LU.64 R8, [R1+0x54e0] ;  /* 0x0054e00001087983 */ /* 0x000ee20000300a00 */
[----:B------:R-:W-:Y:S11]  /*3f3d0*/  IMAD.MOV.U32 R19, RZ, RZ, R29 ;  /* 0x000000ffff137224 */ /* 0x000ff600078e001d */
[----:B------:R-:W-:Y:S01]  /*3f3e0*/  @!UPT UIADD3 URZ, URZ, URZ, URZ ;  /* 0x0000003f3f3ff290 */ /* 0x000fe2000fffe03f */
[----:B------:R-:W-:Y:S02]  /*3f3f0*/  IMAD.MOV.U32 R0, RZ, RZ, R27 ;  /* 0x000000ffff007224 */ /* 0x000fe400078e001b */
[----:B------:R-:W-:Y:S02]  /*3f400*/  IMAD.MOV.U32 R2, RZ, RZ, R26 ;  /* 0x000000ffff027224 */ /* 0x000fe400078e001a */
[----:B------:R-:W-:Y:S01]  /*3f410*/  IMAD.MOV.U32 R29, RZ, RZ, R25 ;  /* 0x000000ffff1d7224 */ /* 0x000fe200078e0019 */
[----:B------:R0:W-:Y:S04]  /*3f420*/  STL [R1+0x830], R24 ;  /* 0x0008301801007387 */ /* 0x0001e80000100800 */
[----:B0-----:R-:W4:Y:S01]  /*3f430*/  LDL.64 R24, [R1+0x120] ;  /* 0x0001200001187983 */ /* 0x001f220000100a00 */
[----:B------:R-:W-:Y:S02]  /*3f440*/  STL [R1+0x4d00], R0 ;  /* 0x004d000001007387 */ /* 0x000fe40000100800 */
[----:B------:R-:W-:Y:S02]  /*3f450*/  STL [R1+0x4cfc], R2 ;  /* 0x004cfc0201007387 */ /* 0x000fe40000100800 */
[----:B------:R0:W-:Y:S01]  /*3f460*/  STL [R1+0x4cf8], R29 ;  /* 0x004cf81d01007387 */ /* 0x0001e20000100800 */
[----:B---3--:R-:W-:Y:S01]  /*3f470*/  HMMA.16816.F32 R4, R20, R8, R4 ;  /* 0x000000081404723c */ /* 0x008fe20000001804 */
[----:B0-----:R-:W-:-:S02]  /*3f480*/  IMAD.MOV.U32 R29, RZ, RZ, R8 ;  /* 0x000000ffff1d7224 */ /* 0x001fc400078e0008 */
[----:B------:R-:W-:Y:S02]  /*3f490*/  IMAD.MOV.U32 R11, RZ, RZ, R9 ;  /* 0x000000ffff0b7224 */ /* 0x000fe400078e0009 */
[----:B------:R-:W3:Y:S11]  /*3f4a0*/  LDL.LU.64 R8, [R1+0x54d8] ;  /* 0x0054d80001087983 */ /* 0x000ef60000300a00 */
[----:B------:R-:W-:Y:S07]  /*3f4b0*/  @!UPT UIADD3 URZ, URZ, URZ, URZ ;  /* 0x0000003f3f3ff290 */ /* 0x000fee000fffe03f */
[----:B------:R-:W-:Y:S01]  /*3f4c0*/  STL.64 [R1+0x828], R6 ;  /* 0x0008280601007387 */ /* 0x000fe20000100a00 */
[----:B------:R-:W-:Y:S02]  /*3f4d0*/  IMAD.MOV.U32 R14, RZ, RZ, R4 ;  /* 0x000000ffff0e7224 */ /* 0x000fe400078e0004 */
[----:B------:R-:W-:Y:S02]  /*3f4e0*/  IMAD.MOV.U32 R15, RZ, RZ, R5 ;  /* 0x000000ffff0f7224 */ /* 0x000fe400078e0005 */
[----:B------:R-:W2:Y:S01]  /*3f4f0*/  LDL.LU.64 R4, [R1+0x54d0] ;  /* 0x0054d00001047983 */ /* 0x000ea20000300a00 */
[----:B------:R-:W-:Y:S03]  /*3f500*/  STL [R1+0x5480], R11 ;  /* 0x0054800b01007387 */ /* 0x000fe60000100800 */
[----:B---3--:R0:W-:Y:S04]  /*3f510*/  STL.64 [R1+0x5478], R8 ;  /* 0x0054780801007387 */ /* 0x0081e80000100a00 */
[----:B0-----:R-:W4:Y:S01]  /*3f520*/  LDL.LU R8, [R1+0xf20] ;  /* 0x000f200001087983 */ /* 0x001f220000300800 */
[----:B------:R-:W4:Y:S02]  /*3f530*/  LDL.LU R9, [R1+0xf24] ;  /* 0x000f240001097983 */ /* 0x000f240000300800 */
[----:B------:R-:W4:Y:S02]  /*3f540*/  LDL.LU R10, [R1+0xf28] ;  /* 0x000f2800010a7983 */ /* 0x000f240000300800 */
[----:B------:R-:W4:Y:S01]  /*3f550*/  LDL.LU R11, [R1+0xf2c] ;  /* 0x000f2c00010b7983 */ /* 0x000f220000300800 */
[----:B--2---:R-:W-:Y:S01]  /*3f560*/  HMMA.16816.F32 R16, R20, R4, R16 ;  /* 0x000000041410723c */ /* 0x004fe20000001810 */
[----:B------:R-:W-:Y:S01]  /*3f570*/  STL [R1+0x4d24], R15 ;  /* 0x004d240f01007387 */ /* 0x000fe20000100800 */
[----:B------:R-:W-:Y:S02]  /*3f580*/  STL [R1+0x4d20], R14 ;  /* 0x004d200e01007387 */ /* 0x000fe40000100800 */
[----:B------:R-:W-:-:S02]  /*3f590*/  IMAD.MOV.U32 R2, RZ, RZ, R4 ;  /* 0x000000ffff027224 */ /* 0x000fc400078e0004 */
[----:B------:R-:W-:Y:S11]  /*3f5a0*/  IMAD.MOV.U32 R0, RZ, RZ, R5 ;  /* 0x000000ffff007224 */ /* 0x000ff600078e0005 */
[----:B------:R-:W-:Y:S06]  /*3f5b0*/  @!UPT UIADD3 URZ, URZ, URZ, URZ ;  /* 0x0000003f3f3ff290 */ /* 0x000fec000fffe03f */
        /* <DEDUP_REMOVED lines=9> */
[----:B------:R0:W-:Y:S01]  /*3f650*/  STL.64 [R1+0x800], R16 ;  /* 0x0008001001007387 */ /* 0x0001e20000100a00 */
[----:B------:R-:W-:Y:S03]  /*3f660*/  STL.64 [R1+0x808], R18 ;  /* 0x0008081201007387 */ /* 0x000fe60000100a00 */
[----:B0-----:R-:W2:Y:S01]  /*3f670*/  LDL.LU.64 R16, [R1+0x54b0] ;  /* 0x0054b00001107983 */ /* 0x001ea20000300a00 */
[----:B------:R-:W3:Y:S02]  /*3f680*/  LDL.LU.64 R6, [R1+0x54a8] ;  /* 0x0054a80001067983 */ /* 0x000ee40000300a00 */
[----:B------:R-:W-:Y:S02]  /*3f690*/  STL.64 [R1+0x53f0], R14 ;  /* 0x0053f00e01007387 */ /* 0x000fe40000100a00 */
[----:B------:R0:W-:Y:S02]  /*3f6a0*/  STL.64 [R1+0x53e8], R12 ;  /* 0x0053e80c01007387 */ /* 0x0001e40000100a00 */
[----:B0-----:R-:W2:Y:S01]  /*3f6b0*/  LDL.LU R12, [R1+0xa70] ;  /* 0x000a7000010c7983 */ /* 0x001ea20000300800 */
[----:B------:R-:W2:Y:S02]  /*3f6c0*/  LDL.LU R13, [R1+0xa74] ;  /* 0x000a7400010d7983 */ /* 0x000ea40000300800 */
[----:B------:R-:W2:Y:S02]  /*3f6d0*/  LDL.LU R14, [R1+0xa78] ;  /* 0x000a7800010e7983 */ /* 0x000ea40000300800 */
[----:B------:R-:W2:Y:S01]  /*3f6e0*/  LDL.LU R15, [R1+0xa7c] ;  /* 0x000a7c00010f7983 */ /* 0x000ea20000300800 */
[----:B------:R-:W2:Y:S04]  /*3f6f0*/  LDL R4, [R1+0xd0] ;  /* 0x0000d00001047983 */ /* 0x000ea80000100800 */
[----:B------:R-:W2:Y:S01]  /*3f700*/  LDL R5, [R1+0xd4] ;  /* 0x0000d40001057983 */ /* 0x000ea20000100800 */
[----:B----4-:R-:W-:Y:S03]  /*3f710*/  HMMA.16816.F32 R8, R20, R24, R8 ;  /* 0x000000181408723c */ /* 0x010fe60000001808 */
[----:B--2---:R-:W-:Y:S01]  /*3f720*/  STL.64 [R1+0x5448], R4 ;  /* 0x0054480401007387 */ /* 0x004fe20000100a00 */
[----:B------:R-:W-:Y:S02]  /*3f730*/  STL.64 [R1+0x5400], R14 ;  /* 0x0054000e01007387 */ /* 0x000fe40000100a00 */
[----:B------:R0:W-:Y:S02]  /*3f740*/  STL.64 [R1+0x53f8], R12 ;  /* 0x0053f80c01007387 */ /* 0x0001e40000100a00 */
[----:B0-----:R-:W-:-:S02]  /*3f750*/  IMAD.MOV.U32 R12, RZ, RZ, R3 ;  /* 0x000000ffff0c7224 */ /* 0x001fc400078e0003 */
[----:B------:R-:W2:Y:S01]  /*3f760*/  LDL.LU R3, [R1+0x54a0] ;  /* 0x0054a00001037983 */ /* 0x000ea20000300800 */
[----:B------:R-:W4:Y:S03]  /*3f770*/  LDL R13, [R1+0x14] ;  /* 0x00001400010d7983 */ /* 0x000f260000100800 */
[----:B----4-:R-:W-:Y:S09]  /*3f780*/  STL.64 [R1+0x5498], R12 ;  /* 0x0054980c01007387 */ /* 0x010ff20000100a00 */
[----:B------:R0:W-:Y:S02]  /*3f790*/  STL.64 [R1+0x7f0], R8 ;  /* 0x0007f00801007387 */ /* 0x0001e40000100a00 */
[----:B------:R1:W-:Y:S02]  /*3f7a0*/  STL.64 [R1+0x7f8], R10 ;  /* 0x0007f80a01007387 */ /* 0x0003e40000100a00 */
[----:B------:R-:W4:Y:S01]  /*3f7b0*/  LDL R4, [R1+0xe0] ;  /* 0x0000e00001047983 */ /* 0x000f220000100800 */
[----:B0-----:R-:W3:Y:S01]  /*3f7c0*/  LDL.LU R8, [R1+0xf00] ;  /* 0x000f000001087983 */ /* 0x001ee20000300800 */
[----:B------:R-:W3:Y:S02]  /*3f7d0*/  LDL.LU R9, [R1+0xf04] ;  /* 0x000f040001097983 */ /* 0x000ee40000300800 */
[----:B-1----:R-:W3:Y:S02]  /*3f7e0*/  LDL.LU R10, [R1+0xf08] ;  /* 0x000f0800010a7983 */ /* 0x002ee40000300800 */
[----:B------:R-:W3:Y:S01]  /*3f7f0*/  LDL.LU R11, [R1+0xf0c] ;  /* 0x000f0c00010b7983 */ /* 0x000ee20000300800 */
[----:B------:R-:W4:Y:S01]  /*3f800*/  LDL.LU R12, [R1+0xf10] ;  /* 0x000f1000010c7983 */ /* 0x000f220000300800 */
[----:B------:R-:W4:Y:S02]  /*3f810*/  LDL.LU R13, [R1+0xf14] ;  /* 0x000f1400010d7983 */ /* 0x000f240000300800 */
[----:B------:R-:W4:Y:S02]  /*3f820*/  LDL.LU R14, [R1+0xf18] ;  /* 0x000f1800010e7983 */ /* 0x000f240000300800 */
[----:B--2---:R-:W-:Y:S01]  /*3f830*/  IMAD.MOV.U32 R5, RZ, RZ, R3 ;  /* 0x000000ffff057224 */ /* 0x004fe200078e0003 */
[----:B------:R-:W2:Y:S01]  /*3f840*/  LDL.LU R15, [R1+0xf1c] ;  /* 0x000f1c00010f7983 */ /* 0x000ea20000300800 */
[----:B------:R-:W-:-:S02]  /*3f850*/  IMAD.MOV.U32 R19, RZ, RZ, R24 ;  /* 0x000000ffff137224 */ /* 0x000fc400078e0018 */
[----:B------:R-:W-:Y:S01]  /*3f860*/  IMAD.MOV.U32 R18, RZ, RZ, R25 ;  /* 0x000000ffff127224 */ /* 0x000fe200078e0019 */
[----:B---3--:R-:W-:Y:S01]  /*3f870*/  STL.64 [R1+0x5490], R10 ;  /* 0x0054900a01007387 */ /* 0x008fe20000100a00 */
[----:B------:R0:W-:Y:S02]  /*3f880*/  STL.64 [R1+0x5488], R8 ;  /* 0x0054880801007387 */ /* 0x0001e40000100a00 */
[----:B------:R-:W3:Y:S01]  /*3f890*/  LDL.64 R24, [R1+0x100] ;  /* 0x0001000001187983 */ /* 0x000ee20000100a00 */
[----:B0-----:R-:W2:Y:S01]  /*3f8a0*/  LDL.64 R8, [R1+0x110] ;  /* 0x0001100001087983 */ /* 0x001ea20000100a00 */
[----:B------:R-:W-:Y:S02]  /*3f8b0*/  STL.64 [R1+0x5468], R6 ;  /* 0x0054680601007387 */ /* 0x000fe40000100a00 */
[----:B----4-:R0:W-:Y:S02]  /*3f8c0*/  STL.64 [R1+0x5460], R4 ;  /* 0x0054600401007387 */ /* 0x0101e40000100a00 */
[----:B0-----:R-:W4:Y:S01]  /*3f8d0*/  LDL.LU R4, [R1+0xef0] ;  /* 0x000ef00001047983 */ /* 0x001f220000300800 */
[----:B------:R-:W4:Y:S02]  /*3f8e0*/  LDL.LU R5, [R1+0xef4] ;  /* 0x000ef40001057983 */ /* 0x000f240000300800 */
[----:B------:R-:W4:Y:S02]  /*3f8f0*/  LDL.LU R6, [R1+0xef8] ;  /* 0x000ef80001067983 */ /* 0x000f240000300800 */
[----:B------:R-:W4:Y:S01]  /*3f900*/  LDL.LU R7, [R1+0xefc] ;  /* 0x000efc0001077983 */ /* 0x000f220000300800 */
[----:B------:R-:W-:Y:S01]  /*3f910*/  STL.64 [R1+0x5410], R18 ;  /* 0x0054101201007387 */ /* 0x000fe20000100a00 */
        /* <DEDUP_REMOVED lines=11> */
[----:B------:R-:W-:Y:S01]  /*3f9d0*/  HMMA.16816.F32 R12, R20, R8, R12 ;  /* 0x00000008140c723c */ /* 0x000fe2000000180c */
        /* <DEDUP_REMOVED lines=11> */
[----:B------:R-:W2:Y:S02]  /*3fa90*/  LDL.LU R19, [R1+0xeec] ;  /* 0x000eec0001137983 */ /* 0x000ea40000300800 */
[----:B------:R0:W-:Y:S01]  /*3faa0*/  STL.64 [R1+0x7e0], R12 ;  /* 0x0007e00c01007387 */ /* 0x0001e20000100a00 */
[----:B------:R1:W-:Y:S03]  /*3fab0*/  STL.64 [R1+0x7e8], R14 ;  /* 0x0007e80e01007387 */ /* 0x0003e60000100a00 */
[----:B0-----:R-:W2:Y:S01]  /*3fac0*/  LDL.LU.64 R12, [R1+0x5498] ;  /* 0x00549800010c7983 */ /* 0x001ea20000300a00 */
[----:B-1----:R-:W-:-:S02]  /*3fad0*/  IMAD.MOV.U32 R15, RZ, RZ, R8 ;  /* 0x000000ffff0f7224 */ /* 0x002fc400078e0008 */
[----:B------:R-:W-:Y:S02]  /*3fae0*/  IMAD.MOV.U32 R14, RZ, RZ, R9 ;  /* 0x000000ffff0e7224 */ /* 0x000fe400078e0009 */
[----:B------:R-:W2:Y:S01]  /*3faf0*/  LDL.LU.64 R10, [R1+0x5490] ;  /* 0x00549000010a7983 */ /* 0x000ea20000300a00 */
[----:B------:R-:W2:Y:S01]  /*3fb00*/  LDL.LU.64 R8, [R1+0x5488] ;  /* 0x0054880001087983 */ /* 0x000ea20000300a00 */
[----:B---3--:R-:W-:Y:S01]  /*3fb10*/  IMAD.MOV.U32 R3, RZ, RZ, R25 ;  /* 0x000000ffff037224 */ /* 0x008fe200078e0019 */
[C---:B--2---:R-:W-:Y:S11]  /*3fb20*/  HMMA.16816.F32 R8, R20.reuse, R24, R8 ;  /* 0x000000181408723c */ /* 0x044ff60000001808 */
[----:B------:R-:W-:Y:S11]  /*3fb30*/  @!UPT UIADD3 URZ, URZ, URZ, URZ ;  /* 0x0000003f3f3ff290 */ /* 0x000ff6000fffe03f */
[----:B------:R-:W-:Y:S01]  /*3fb40*/  @!UPT UIADD3 URZ, URZ, URZ, URZ ;  /* 0x0000003f3f3ff290 */ /* 0x000fe2000fffe03f */
[----:B------:R-:W-:Y:S01]  /*3fb50*/  STL.64 [R1+0x7d0], R8 ;  /* 0x0007d00801007387 */ /* 0x000fe20000100a00 */
[----:B------:R0:W-:Y:S03]  /*3fb60*/  STL.64 [R1+0x7d8], R10 ;  /* 0x0007d80a01007387 */ /* 0x0001e60000100a00 */
[----:B0-----:R-:W2:Y:S01]  /*3fb70*/  LDL.LU R11, [R1+0x5480] ;  /* 0x00548000010b7983 */ /* 0x001ea20000300800 */
[----:B------:R-:W3:Y:S02]  /*3fb80*/  LDL.LU.64 R8, [R1+0x5478] ;  /* 0x0054780001087983 */ /* 0x000ee40000300a00 */
[----:B------:R-:W-:Y:S02]  /*3fb90*/  IMAD.MOV.U32 R10, RZ, RZ, R24 ;  /* 0x000000ffff0a7224 */ /* 0x000fe400078e0018 */
[----:B------:R-:W4:Y:S03]  /*3fba0*/  LDL.LU.64 R24, [R1+0x5470] ;  /* 0x0054700001187983 */ /* 0x000f260000300a00 */
[----:B------:R-:W-:Y:S01]  /*3fbb0*/  STL [R1+0x53d8], R10 ;  /* 0x0053d80a01007387 */ /* 0x000fe20000100800 */
[----:B----4-:R-:W-:Y:S01]  /*3fbc0*/  HMMA.16816.F32 R4, R20, R24, R4 ;  /* 0x000000181404723c */ /* 0x010fe20000001804 */
[----:B---3--:R-:W-:Y:S11]  /*3fbd0*/  STL.64 [R1+0x53d0], R8 ;  /* 0x0053d00801007387 */ /* 0x008ff60000100a00 */
[----:B------:R-:W-:Y:S11]  /*3fbe0*/  @!UPT UIADD3 URZ, URZ, URZ, URZ ;  /* 0x0000003f3f3ff290 */ /* 0x000ff6000fffe03f */
[----:B------:R-:W-:Y:S01]  /*3fbf0*/  STL.64 [R1+0x7c0], R4 ;  /* 0x0007c00401007387 */ /* 0x000fe20000100a00 */
[----:B------:R0:W-:Y:S03]  /*3fc00*/  STL.64 [R1+0x7c8], R6 ;  /* 0x0007c80601007387 */ /* 0x0001e60000100a00 */
[----:B0-----:R-:W3:Y:S01]  /*3fc10*/  LDL.LU.64 R6, [R1+0x5468] ;  /* 0x0054680001067983 */ /* 0x001ee20000300a00 */
[----:B------:R-:W4:Y:S02]  /*3fc20*/  LDL.LU.64 R4, [R1+0x5460] ;  /* 0x0054600001047983 */ /* 0x000f240000300a00 */
[----:B------:R3:W-:Y:S02]  /*3fc30*/  STL.64 [R1+0x5348], R24 ;  /* 0x0053481801007387 */ /* 0x0007e40000100a00 */
[----:B---3--:R-:W-:Y:S02]  /*3fc40*/  IMAD.MOV.U32 R24, RZ, RZ, R7 ;  /* 0x000000ffff187224 */ /* 0x008fe400078e0007 */
[----:B------:R-:W-:-:S02]  /*3fc50*/  IMAD.MOV.U32 R25, RZ, RZ, R6 ;  /* 0x000000ffff197224 */ /* 0x000fc400078e0006 */
[C---:B----4-:R-:W-:Y:S01]  /*3fc60*/  HMMA.16816.F32 R4, R20.reuse, R4, R16 ;  /* 0x000000041404723c */ /* 0x050fe20000001810 */
[----:B------:R-:W3:Y:S01]  /*3fc70*/  LDL.LU.64 R18, [R1+0x5458] ;  /* 0x0054580001127983 */ /* 0x000ee20000300a00 */
[----:B------:R-:W3:Y:S11]  /*3fc80*/  LDL.LU.64 R16, [R1+0x5450] ;  /* 0x0054500001107983 */ /* 0x000ef60000300a00 */
[----:B------:R-:W-:Y:S10]  /*3fc90*/  @!UPT UIADD3 URZ, URZ, URZ, URZ ;  /* 0x0000003f3f3ff290 */ /* 0x000ff4000fffe03f */
[----:B------:R0:W-:Y:S01]  /*3fca0*/  STL.64 [R1+0x7b0], R4 ;  /* 0x0007b00401007387 */ /* 0x0001e20000100a00 */
[----:B------:R1:W-:Y:S03]  /*3fcb0*/  STL.64 [R1+0x7b8], R6 ;  /* 0x0007b80601007387 */ /* 0x0003e60000100a00 */
[----:B0-----:R-:W3:Y:S02]  /*3fcc0*/  LDL.LU.64 R4, [R1+0x5448] ;  /* 0x0054480001047983 */ /* 0x001ee40000300a00 */
[----:B---3--:R-:W-:Y:S02]  /*3fcd0*/  HMMA.16816.F32 R20, R20, R4, R16 ;  /* 0x000000041414723c */ /* 0x008fe40000001810 */
[----:B------:R-:W3:Y:S01]  /*3fce0*/  LDL.LU.64 R18, [R1+0x5440] ;  /* 0x0054400001127983 */ /* 0x000ee20000300a00 */
[----:B------:R-:W3:Y:S02]  /*3fcf0*/  LDL.LU.64 R16, [R1+0x5438] ;  /* 0x0054380001107983 */ /* 0x000ee40000300a00 */
[----:B-1----:R-:W3:Y:S02]  /*3fd00*/  LDL.LU.64 R6, [R1+0x5430] ;  /* 0x0054300001067983 */ /* 0x002ee40000300a00 */
        /* <DEDUP_REMOVED lines=8> */
[----:B---3--:R-:W-:Y:S01]  /*3fd90*/  HMMA.16816.F32 R24, R4, R24, R16 ;  /* 0x000000180418723c */ /* 0x008fe20000001810 */
[----:B------:R-:W3:Y:S01]  /*3fda0*/  LDL.LU.64 R18, [R1+0x5420] ;  /* 0x0054200001127983 */ /* 0x000ee20000300a00 */
[----:B------:R-:W3:Y:S11]  /*3fdb0*/  LDL.LU.64 R16, [R1+0x5418] ;  /* 0x0054180001107983 */ /* 0x000ef60000300a00 */
[----:B------:R-:W-:Y:S10]  /*3fdc0*/  @!UPT UIADD3 URZ, URZ, URZ, URZ ;  /* 0x0000003f3f3ff290 */ /* 0x000ff4000fffe03f */
[----:B------:R0:W-:Y:S01]  /*3fdd0*/  STL.64 [R1+0x400], R24 ;  /* 0x0004001801007387 */ /* 0x0001e20000100a00 */
[----:B------:R1:W-:Y:S03]  /*3fde0*/  STL.64 [R1+0x408], R26 ;  /* 0x0004081a01007387 */ /* 0x0003e60000100a00 */
[----:B0-----:R-:W2:Y:S01]  /*3fdf0*/  LDL.LU R24, [R1+0xde0] ;  /* 0x000de00001187983 */ /* 0x001ea20000300800 */
[----:B------:R-:W2:Y:S02]  /*3fe00*/  LDL.LU R25, [R1+0xde4] ;  /* 0x000de40001197983 */ /* 0x000ea40000300800 */
[----:B-1----:R-:W2:Y:S02]  /*3fe10*/  LDL.LU R26, [R1+0xde8] ;  /* 0x000de800011a7983 */ /* 0x002ea40000300800 */
[----:B------:R-:W2:Y:S02]  /*3fe20*/  LDL.LU R27, [R1+0xdec] ;  /* 0x000dec00011b7983 */ /* 0x000ea40000300800 */
[----:B--2---:R-:W-:Y:S01]  /*3fe30*/  STL.64 [R1+0x5358], R26 ;  /* 0x0053581a01007387 */ /* 0x004fe20000100a00 */
[----:B------:R0:W-:Y:S02]  /*3fe40*/  STL.64 [R1+0x5350], R24 ;  /* 0x0053501801007387 */ /* 0x0001e40000100a00 */
[----:B0-----:R-:W-:-:S02]  /*3fe50*/  IMAD.MOV.U32 R24, RZ, RZ, R15 ;  /* 0x000000ffff187224 */ /* 0x001fc400078e000f */
[----:B------:R-:W-:Y:S02]  /*3fe60*/  IMAD.MOV.U32 R25, RZ, RZ, R14 ;  /* 0x000000ffff197224 */ /* 0x000fe400078e000e */
[C---:B---3--:R-:W-:Y:S03]  /*3fe70*/  HMMA.16816.F32 R12, R4.reuse, R12, R16 ;  /* 0x0000000c040c723c */ /* 0x048fe60000001810 */
[----:B------:R0:W-:Y:S04]  /*3fe80*/  STL.64 [R1+0x5370], R24 ;  /* 0x0053701801007387 */ /* 0x0001e80000100a00 */
[----:B0-----:R-:W2:Y:S04]  /*3fe90*/  LDL R24, [R1] ;  /* 0x0000000001187983 */ /* 0x001ea80000100800 */
[----:B------:R-:W2:Y:S01]  /*3fea0*/  LDL R25, [R1+0x4] ;  /* 0x0000040001197983 */ /* 0x000ea20000100800 */
[----:B------:R-:W3:Y:S02]  /*3feb0*/  LDL.LU.64 R18, [R1+0x5410] ;  /* 0x0054100001127983 */ /* 0x000ee40000300a00 */
[----:B------:R-:W4:Y:S09]  /*3fec0*/  LDL.LU.64 R16, [R1+0x5408] ;  /* 0x0054080001107983 */ /* 0x000f320000300a00 */
[----:B------:R-:W-:Y:S01]  /*3fed0*/  STL.64 [R1+0x3f0], R12 ;  /* 0x0003f00c01007387 */ /* 0x000fe20000100a00 */
[----:B------:R0:W-:Y:S03]  /*3fee0*/  STL.64 [R1+0x3f8], R14 ;  /* 0x0003f80e01007387 */ /* 0x0001e60000100a00 */
[----:B0-----:R-:W2:Y:S01]  /*3fef0*/  LDL.LU.64 R14, [R1+0x5400] ;  /* 0x00540000010e7983 */ /* 0x001ea20000300a00 */
[----:B------:R-:W2:Y:S01]  /*3ff00*/  LDL.LU.64 R12, [R1+0x53f8] ;  /* 0x0053f800010c7983 */ /* 0x000ea20000300a00 */
[C---:B----4-:R-:W-:Y:S08]  /*3ff10*/  HMMA.16816.F32 R20, R4.reuse, R16, R20 ;  /* 0x000000100414723c */ /* 0x050ff00000001814 */
[----:B--2---:R-:W-:Y:S01]  /*3ff20*/  HMMA.16816.F32 R24, R4, R24, R12 ;  /* 0x000000180418723c */ /* 0x004fe2000000180c */
[----:B------:R-:W2:Y:S01]  /*3ff30*/  LDL.LU.64 R14, [R1+0x53f0] ;  /* 0x0053f000010e7983 */ /* 0x000ea20000300a00 */
[----:B------:R-:W4:Y:S11]  /*3ff40*/  LDL.LU.64 R12, [R1+0x53e8] ;  /* 0x0053e800010c7983 */ /* 0x000f360000300a00 */
[----:B------:R-:W-:Y:S10]  /*3ff50*/  @!UPT UIADD3 URZ, URZ, URZ, URZ ;  /* 0x0000003f3f3ff290 */ /* 0x000ff4000fffe03f */
[----:B------:R3:W-:Y:S01]  /*3ff60*/  STL.64 [R1+0x3e0], R24 ;  /* 0x0003e01801007387 */ /* 0x0007e20000100a00 */
[----:B------:R-:W-:Y:S02]  /*3ff70*/  STL.64 [R1+0x3e8], R26 ;  /* 0x0003e81a01007387 */ /* 0x000fe40000100a00 */
[----:B------:R-:W-:Y:S02]  /*3ff80*/  STL.64 [R1+0x3d0], R20 ;  /* 0x0003d01401007387 */ /* 0x000fe40000100a00 */
[----:B------:R-:W-:Y:S02]  /*3ff90*/  STL.64 [R1+0x3d8], R22 ;  /* 0x0003d81601007387 */ /* 0x000fe40000100a00 */
[----:B---3--:R-:W-:Y:S02]  /*3ffa0*/  IMAD.MOV.U32 R24, RZ, RZ, R19 ;  /* 0x000000ffff187224 */ /* 0x008fe400078e0013 */
[----:B------:R-:W-:-:S05]  /*3ffb0*/  IMAD.MOV.U32 R25, RZ, RZ, R18 ;  /* 0x000000ffff197224 */ /* 0x000fca00078e0012 */
[----:B------:R-:W-:Y:S01]  /*3ffc0*/  STL.64 [R1+0x5388], R24 ;  /* 0x0053881801007387 */ /* 0x000fe20000100a00 */
[----:B------:R0:W-:Y:S03]  /*3ffd0*/  STL.64 [R1+0x52f0], R16 ;  /* 0x0052f01001007387 */ /* 0x0001e60000100a00 */
[----:B0-----:R-:W3:Y:S01]  /*3ffe0*/  LDL.LU R16, [R1+0xdd0] ;  /* 0x000dd00001107983 */ /* 0x001ee20000300800 */
[----:B------:R-:W3:Y:S02]  /*3fff0*/  LDL.LU R17, [R1+0xdd4] ;  /* 0x000dd40001117983 */ /* 0x000ee40000300800 */
[----:B------:R-:W3:Y:S02]  /*40000*/  LDL.LU R18, [R1+0xdd8] ;  /* 0x000dd80001127983 */ /* 0x000ee40000300800 */
[----:B------:R-:W3:Y:S02]  /*40010*/  LDL.LU R19, [R1+0xddc] ;  /* 0x000ddc0001137983 */ /* 0x000ee40000300800 */
[----:B--2---:R-:W-:-:S02]  /*40020*/  IMAD.MOV.U32 R24, RZ, RZ, R15 ;  /* 0x000000ffff187224 */ /* 0x004fc400078e000f */
[----:B------:R-:W-:-:S05]  /*40030*/  IMAD.MOV.U32 R25, RZ, RZ, R14 ;  /* 0x000000ffff197224 */ /* 0x000fca00078e000e */
[----:B------:R-:W-:Y:S04]  /*40040*/  STL.64 [R1+0x53a0], R24 ;  /* 0x0053a01801007387 */ /* 0x000fe80000100a00 */
[----:B---3--:R-:W-:Y:S01]  /*40050*/  STL.64 [R1+0x5368], R18 ;  /* 0x0053681201007387 */ /* 0x008fe20000100a00 */
[----:B------:R0:W-:Y:S03]  /*40060*/  STL.64 [R1+0x5360], R16 ;  /* 0x0053601001007387 */ /* 0x0001e60000100a00 */
[----:B0-----:R-:W2:Y:S01]  /*40070*/  LDL.LU R16, [R1+0xdf0] ;  /* 0x000df00001107983 */ /* 0x001ea20000300800 */
[----:B------:R-:W2:Y:S02]  /*40080*/  LDL.LU R17, [R1+0xdf4] ;  /* 0x000df40001117983 */ /* 0x000ea40000300800 */
[----:B------:R-:W3:Y:S02]  /*40090*/  LDL.LU R18, [R1+0xdf8] ;  /* 0x000df80001127983 */ /* 0x000ee40000300800 */
[----:B------:R-:W3:Y:S01]  /*400a0*/  LDL.LU R19, [R1+0xdfc] ;  /* 0x000dfc0001137983 */ /* 0x000ee20000300800 */
[----:B------:R-:W2:Y:S01]  /*400b0*/  LDL.LU R8, [R1+0xa50] ;  /* 0x000a500001087983 */ /* 0x000ea20000300800 */
[----:B------:R-:W2:Y:S02]  /*400c0*/  LDL.LU R9, [R1+0xa54] ;  /* 0x000a540001097983 */ /* 0x000ea40000300800 */
[----:B------:R-:W-:-:S02]  /*400d0*/  IMAD.MOV.U32 R25, RZ, RZ, R11 ;  /* 0x000000ffff197224 */ /* 0x000fc400078e000b */
[----:B------:R-:W2:Y:S02]  /*400e0*/  LDL.LU R10, [R1+0xa58] ;  /* 0x000a5800010a7983 */ /* 0x000ea40000300800 */
[----:B------:R-:W-:Y:S01]  /*400f0*/  IMAD.MOV.U32 R24, RZ, RZ, R29 ;  /* 0x000000ffff187224 */ /* 0x000fe200078e001d */
[----:B------:R-:W2:Y:S01]  /*40100*/  LDL.LU R11, [R1+0xa5c] ;  /* 0x000a5c00010b7983 */ /* 0x000ea20000300800 */
[----:B------:R-:W2:Y:S02]  /*40110*/  LDL.LU R20, [R1+0xa40] ;  /* 0x000a400001147983 */ /* 0x000ea40000300800 */
[----:B------:R-:W2:Y:S02]  /*40120*/  LDL.LU R21, [R1+0xa44] ;  /* 0x000a440001157983 */ /* 0x000ea40000300800 */
[----:B------:R-:W2:Y:S01]  /*40130*/  LDL.LU R22, [R1+0xa48] ;  /* 0x000a480001167983 */ /* 0x000ea20000300800 */
[----:B------:R-:W2:Y:S01]  /*40140*/  LDL.LU R23, [R1+0xa4c] ;  /* 0x000a4c0001177983 */ /* 0x000ea20000300800 */
[----:B------:R4:W-:Y:S02]  /*40150*/  STL.64 [R1+0x53b8], R24 ;  /* 0x0053b81801007387 */ /* 0x0009e40000100a00 */
[----:B----4-:R-:W-:-:S02]  /*40160*/  IMAD.MOV.U32 R24, RZ, RZ, R12 ;  /* 0x000000ffff187224 */ /* 0x010fc400078e000c */
[----:B------:R-:W-:Y:S01]  /*40170*/  IMAD.MOV.U32 R25, RZ, RZ, R13 ;  /* 0x000000ffff197224 */ /* 0x000fe200078e000d */
[----:B------:R-:W4:Y:S01]  /*40180*/  LDL.LU R12, [R1+0x53e0] ;  /* 0x0053e000010c7983 */ /* 0x000f220000300800 */
[----:B------:R-:W4:Y:S03]  /*40190*/  LDL.LU R13, [R1+0x53dc] ;  /* 0x0053dc00010d7983 */ /* 0x000f260000300800 */
        /* <DEDUP_REMOVED lines=11> */
[----:B------:R-:W3:Y:S01]  /*40250*/  LDL.LU R19, [R1+0xe1c] ;  /* 0x000e1c0001137983 */ /* 0x000ee20000300800 */
[C---:B----4-:R-:W-:Y:S01]  /*40260*/  HMMA.16816.F32 R8, R4.reuse, R12, R8 ;  /* 0x0000000c0408723c */ /* 0x050fe20000001808 */
        /* <DEDUP_REMOVED lines=12> */
[----:B------:R-:W-:Y:S01]  /*40330*/  STL.64 [R1+0x3c0], R8 ;  /* 0x0003c00801007387 */ /* 0x000fe20000100a00 */
[----:B------:R0:W-:Y:S03]  /*40340*/  STL.64 [R1+0x3c8], R10 ;  /* 0x0003c80a01007387 */ /* 0x0001e60000100a00 */
[----:B0-----:R-:W3:Y:S01]  /*40350*/  LDL.LU R10, [R1+0x53d8] ;  /* 0x0053d800010a7983 */ /* 0x001ee20000300800 */
[----:B------:R-:W4:Y:S02]  /*40360*/  LDL.LU.64 R8, [R1+0x53d0] ;  /* 0x0053d00001087983 */ /* 0x000f240000300a00 */
[----:B------:R-:W-:Y:S01]  /*40370*/  STL.64 [R1+0x52e8], R12 ;  /* 0x0052e80c01007387 */ /* 0x000fe20000100a00 */
[C---:B----4-:R-:W-:Y:S01]  /*40380*/  HMMA.16816.F32 R20, R4.reuse, R8, R20 ;  /* 0x000000080414723c */ /* 0x050fe20000001814 */
[----:B------:R-:W-:Y:S11]  /*40390*/  STL.64 [R1+0x5340], R8 ;  /* 0x0053400801007387 */ /* 0x000ff60000100a00 */
[----:B------:R-:W-:Y:S11]  /*403a0*/  @!UPT UIADD3 URZ, URZ, URZ, URZ ;  /* 0x0000003f3f3ff290 */ /* 0x000ff6000fffe03f */
[----:B------:R-:W-:Y:S01]  /*403b0*/  STL.64 [R1+0x3b0], R20 ;  /* 0x0003b01401007387 */ /* 0x000fe20000100a00 */
[----:B------:R-:W-:Y:S02]  /*403c0*/  STL.64 [R1+0x3b8], R22 ;  /* 0x0003b81601007387 */ /* 0x000fe40000100a00 */
[----:B------:R-:W0:Y:S02]  /*403d0*/  LDSM.16.MT88.4 R20, [R28+0x24180] ;  /* 0x024180001c14783b */ /* 0x000e240000004200 */
[----:B0-----:R-:W-:Y:S02]  /*403e0*/  STL.64 [R1+0x5230], R22 ;  /* 0x0052301601007387 */ /* 0x001fe40000100a00 */
[----:B------:R0:W-:Y:S02]  /*403f0*/  STL.64 [R1+0x5228], R20 ;  /* 0x0052281401007387 */ /* 0x0001e40000100a00 */
[----:B0-----:R-:W4:Y:S01]  /*40400*/  LDL.64 R20, [R1+0xd0] ;  /* 0x0000d00001147983 */ /* 0x001f220000100a00 */
[C---:B--2---:R-:W-:Y:S03]  /*40410*/  HMMA.16816.F32 R24, R4.reuse, R24, R16 ;  /* 0x000000180418723c */ /* 0x044fe60000001810 */
[----:B----4-:R0:W-:Y:S04]  /*40420*/  STL.64 [R1+0x5338], R20 ;  /* 0x0053381401007387 */ /* 0x0101e80000100a00 */
[----:B0-----:R-:W2:Y:S01]  /*40430*/  LDL.LU R20, [R1+0xe20] ;  /* 0x000e200001147983 */ /* 0x001ea20000300800 */
[----:B------:R-:W2:Y:S02]  /*40440*/  LDL.LU R21, [R1+0xe24] ;  /* 0x000e240001157983 */ /* 0x000ea40000300800 */
[----:B------:R-:W2:Y:S02]  /*40450*/  LDL.LU R22, [R1+0xe28] ;  /* 0x000e280001167983 */ /* 0x000ea40000300800 */
[----:B------:R-:W2:Y:S01]  /*40460*/  LDL.LU R23, [R1+0xe2c] ;  /* 0x000e2c0001177983 */ /* 0x000ea20000300800 */
[----:B------:R-:W4:Y:S01]  /*40470*/  LDL.LU.64 R18, [R1+0x53c8] ;  /* 0x0053c80001127983 */ /* 0x000f220000300a00 */
[----:B------:R-:W4:Y:S09]  /*40480*/  LDL.LU.64 R16, [R1+0x53c0] ;  /* 0x0053c00001107983 */ /* 0x000f320000300a00 */
[----:B------:R0:W-:Y:S02]  /*40490*/  STL.64 [R1+0x720], R24 ;  /* 0x0007201801007387 */ /* 0x0001e40000100a00 */
[----:B------:R4:W-:Y:S01]  /*404a0*/  STL.64 [R1+0x728], R26 ;  /* 0x0007281a01007387 */ /* 0x0009e20000100a00 */
[----:B0-----:R-:W4:Y:S02]  /*404b0*/  LDL.LU.64 R24, [R1+0x53b8] ;  /* 0x0053b80001187983 */ /* 0x001f240000300a00 */
[----:B----4-:R-:W-:Y:S02]  /*404c0*/  HMMA.16816.F32 R24, R4, R24, R16 ;  /* 0x000000180418723c */ /* 0x010fe40000001810 */
[----:B------:R-:W4:Y:S01]  /*404d0*/  LDL.LU.64 R18, [R1+0x53b0] ;  /* 0x0053b00001127983 */ /* 0x000f220000300a00 */
[----:B------:R-:W4:Y:S11]  /*404e0*/  LDL.LU.64 R16, [R1+0x53a8] ;  /* 0x0053a80001107983 */ /* 0x000f360000300a00 */
[----:B------:R-:W-:Y:S09]  /*404f0*/  @!UPT UIADD3 URZ, URZ, URZ, URZ ;  /* 0x0000003f3f3ff290 */ /* 0x000ff2000fffe03f */
[----:B------:R0:W-:Y:S01]  /*40500*/  STL.64 [R1+0x710], R24 ;  /* 0x0007101801007387 */ /* 0x0001e20000100a00 */
[----:B------:R-:W-:Y:S03]  /*40510*/  STL.64 [R1+0x718], R26 ;  /* 0x0007181a01007387 */ /* 0x000fe60000100a00 */
[----:B0-----:R-:W4:Y:S01]  /*40520*/  LDL.LU.64 R24, [R1+0x53a0] ;  /* 0x0053a00001187983 */ /* 0x001f220000300a00 */
[----:B------:R-:W-:Y:S02]  /*40530*/  IMAD.MOV.U32 R8, RZ, RZ, R2 ;  /* 0x000000ffff087224 */ /* 0x000fe400078e0002 */
[----:B------:R-:W-:-:S07]  /*40540*/  IMAD.MOV.U32 R9, RZ, RZ, R0 ;  /* 0x000000ffff097224 */ /* 0x000fce00078e0000 */
[C---:B--2---:R-:W-:Y:S01]  /*40550*/  HMMA.16816.F32 R20, R4.reuse, R8, R20 ;  /* 0x000000080414723c */ /* 0x044fe20000001814 */
[----:B------:R-:W2:Y:S01]  /*40560*/  LDL.LU R8, [R1+0xdc0] ;  /* 0x000dc00001087983 */ /* 0x000ea20000300800 */
[----:B---3--:R-:W-:Y:S11]  /*40570*/  IMAD.MOV.U32 R12, RZ, RZ, R10 ;  /* 0x000000ffff0c7224 */ /* 0x008ff600078e000a */
[----:B------:R-:W-:Y:S10]  /*40580*/  @!UPT UIADD3 URZ, URZ, URZ, URZ ;  /* 0x0000003f3f3ff290 */ /* 0x000ff4000fffe03f */
[----:B------:R0:W-:Y:S01]  /*40590*/  STL.64 [R1+0x700], R20 ;  /* 0x0007001401007387 */ /* 0x0001e20000100a00 */
[----:B------:R-:W-:Y:S02]  /*405a0*/  STL.64 [R1+0x708], R22 ;  /* 0x0007081601007387 */ /* 0x000fe40000100a00 */
[----:B------:R-:W2:Y:S02]  /*405b0*/  LDL.LU R9, [R1+0xdc4] ;  /* 0x000dc40001097983 */ /* 0x000ea40000300800 */
[----:B------:R-:W2:Y:S01]  /*405c0*/  LDL.LU R10, [R1+0xdc8] ;  /* 0x000dc800010a7983 */ /* 0x000ea20000300800 */
[----:B------:R-:W2:Y:S04]  /*405d0*/  LDL.LU R11, [R1+0xdcc] ;  /* 0x000dcc00010b7983 */ /* 0x000ea80000300800 */
[----:B0-----:R-:W2:Y:S01]  /*405e0*/  LDL.64 R20, [R1+0xe0] ;  /* 0x0000e00001147983 */ /* 0x001ea20000100a00 */
[C---:B----4-:R-:W-:Y:S03]  /*405f0*/  HMMA.16816.F32 R24, R4.reuse, R24, R16 ;  /* 0x000000180418723c */ /* 0x050fe60000001810 */
[----:B------:R-:W3:Y:S01]  /*40600*/  LDL.LU.64 R18, [R1+0x5398] ;  /* 0x0053980001127983 */ /* 0x000ee20000300a00 */
[----:B------:R-:W3:Y:S11]  /*40610*/  LDL.LU.64 R16, [R1+0x5390] ;  /* 0x0053900001107983 */ /* 0x000ef60000300a00 */
[----:B------:R-:W-:Y:S08]  /*40620*/  @!UPT UIADD3 URZ, URZ, URZ, URZ ;  /* 0x0000003f3f3ff290 */ /* 0x000ff0000fffe03f */
        /* <DEDUP_REMOVED lines=10> */
[----:B---3--:R-:W-:Y:S02]  /*406d0*/  HMMA.16816.F32 R24, R4, R24, R16 ;  /* 0x000000180418723c */ /* 0x008fe40000001810 */
[----:B------:R-:W3:Y:S01]  /*406e0*/  LDL.LU.64 R18, [R1+0x5368] ;  /* 0x0053680001127983 */ /* 0x000ee20000300a00 */
[----:B------:R-:W3:Y:S11]  /*406f0*/  LDL.LU.64 R16, [R1+0x5360] ;  /* 0x0053600001107983 */ /* 0x000ef60000300a00 */
[----:B------:R-:W-:Y:S09]  /*40700*/  @!UPT UIADD3 URZ, URZ, URZ, URZ ;  /* 0x0000003f3f3ff290 */ /* 0x000ff2000fffe03f */
[----:B------:R-:W-:Y:S01]  /*40710*/  STL.64 [R1+0x6d0], R24 ;  /* 0x0006d01801007387 */ /* 0x000fe20000100a00 */
[----:B------:R0:W-:Y:S03]  /*40720*/  STL.64 [R1+0x6d8], R26 ;  /* 0x0006d81a01007387 */ /* 0x0001e60000100a00 */
[----:B0-----:R-:W4:Y:S01]  /*40730*/  LDL.LU.64 R26, [R1+0x5358] ;  /* 0x00535800011a7983 */ /* 0x001f220000300a00 */
[----:B------:R-:W4:Y:S02]  /*40740*/  LDL.LU.64 R24, [R1+0x5350] ;  /* 0x0053500001187983 */ /* 0x000f240000300a00 */
[----:B------:R-:W-:-:S07]  /*40750*/  IMAD.MOV.U32 R13, RZ, RZ, R3 ;  /* 0x000000ffff0d7224 */ /* 0x000fce00078e0003 */
[C---:B----4-:R-:W-:Y:S01]  /*40760*/  HMMA.16816.F32 R12, R4.reuse, R12, R24 ;  /* 0x0000000c040c723c */ /* 0x050fe20000001818 */
[----:B------:R-:W3:Y:S11]  /*40770*/  LDL.LU.64 R24, [R1+0x5348] ;  /* 0x0053480001187983 */ /* 0x000ef60000300a00 */
[----:B------:R-:W-:Y:S11]  /*40780*/  @!UPT UIADD3 URZ, URZ, URZ, URZ ;  /* 0x0000003f3f3ff290 */ /* 0x000ff6000fffe03f */
[----:B------:R-:W-:Y:S01]  /*40790*/  STL.64 [R1+0x6c0], R12 ;  /* 0x0006c00c01007387 */ /* 0x000fe20000100a00 */
[----:B------:R3:W-:Y:S02]  /*407a0*/  STL.64 [R1+0x6c8], R14 ;  /* 0x0006c80e01007387 */ /* 0x0007e40000100a00 */
[C---:B---3--:R-:W-:Y:S01]  /*407b0*/  HMMA.16816.F32 R12, R4.reuse, R24, R16 ;  /* 0x00000018040c723c */ /* 0x048fe20000001810 */
[----:B------:R-:W3:Y:S11]  /*407c0*/  LDL.LU R24, [R1+0xa30] ;  /* 0x000a300001187983 */ /* 0x000ef60000300800 */
[----:B------:R-:W-:Y:S11]  /*407d0*/  @!UPT UIADD3 URZ, URZ, URZ, URZ ;  /* 0x0000003f3f3ff290 */ /* 0x000ff6000fffe03f */
[----:B------:R-:W-:Y:S01]  /*407e0*/  STL.64 [R1+0x6b0], R12 ;  /* 0x0006b00c01007387 */ /* 0x000fe20000100a00 */
[----:B------:R-:W-:Y:S02]  /*407f0*/  STL.64 [R1+0x6b8], R14 ;  /* 0x0006b80e01007387 */ /* 0x000fe40000100a00 */
[----:B------:R-:W3:Y:S02]  /*40800*/  LDL.LU R25, [R1+0xa34] ;  /* 0x000a340001197983 */ /* 0x000ee40000300800 */
[----:B------:R-:W3:Y:S01]  /*40810*/  LDL.LU R26, [R1+0xa38] ;  /* 0x000a3800011a7983 */ /* 0x000ee20000300800 */
[----:B------:R-:W3:Y:S01]  /*40820*/  LDL.LU R27, [R1+0xa3c] ;  /* 0x000a3c00011b7983 */ /* 0x000ee20000300800 */
[----:B------:R-:W4:Y:S03]  /*40830*/  LDL.64 R16, [R1] ;  /* 0x0000000001107983 */ /* 0x000f260000100a00 */
[----:B----4-:R0:W-:Y:S04]  /*40840*/  STL.64 [R1+0x5308], R16 ;  /* 0x0053081001007387 */ /* 0x0101e80000100a00 */
[----:B0-----:R-:W4:Y:S04]  /*40850*/  LDL.64 R16, [R1+0x10] ;  /* 0x0000100001107983 */ /* 0x001f280000100a00 */
[----:B----4-:R0:W-:Y:S04]  /*40860*/  STL.64 [R1+0x5320], R16 ;  /* 0x0053201001007387 */ /* 0x0101e80000100a00 */
[----:B0-----:R-:W4:Y:S01]  /*40870*/  LDL.64 R16, [R1+0x20] ;  /* 0x0000200001107983 */ /* 0x001f220000100a00 */
[----:B------:R-:W3:Y:S02]  /*40880*/  LDL.LU R12, [R1+0x730] ;  /* 0x00073000010c7983 */ /* 0x000ee40000300800 */
[----:B------:R-:W3:Y:S02]  /*40890*/  LDL.LU R13, [R1+0x734] ;  /* 0x00073400010d7983 */ /* 0x000ee40000300800 */
[----:B------:R-:W3:Y:S01]  /*408a0*/  LDL.LU R14, [R1+0x738] ;  /* 0x00073800010e7983 */ /* 0x000ee20000300800 */
[----:B------:R-:W3:Y:S01]  /*408b0*/  LDL.LU R15, [R1+0x73c] ;  /* 0x00073c00010f7983 */ /* 0x000ee20000300800 */
[----:B--2---:R-:W-:Y:S03]  /*408c0*/  HMMA.16816.F32 R8, R4, R20, R8 ;  /* 0x000000140408723c */ /* 0x004fe60000001808 */
        /* <DEDUP_REMOVED lines=12> */
[----:B------:R0:W-:Y:S01]  /*40990*/  STL.64 [R1+0x6a0], R8 ;  /* 0x0006a00801007387 */ /* 0x0001e20000100a00 */
[----:B------:R1:W-:Y:S03]  /*409a0*/  STL.64 [R1+0x6a8], R10 ;  /* 0x0006a80a01007387 */ /* 0x0003e60000100a00 */
[----:B0-----:R-:W3:Y:S01]  /*409b0*/  LDL.LU.64 R8, [R1+0x5340] ;  /* 0x0053400001087983 */ /* 0x001ee20000300a00 */
[----:B-1----:R-:W-:-:S02]  /*409c0*/  IMAD.MOV.U32 R11, RZ, RZ, R20 ;  /* 0x000000ffff0b7224 */ /* 0x002fc400078e0014 */
[----:B------:R-:W-:Y:S02]  /*409d0*/  IMAD.MOV.U32 R10, RZ, RZ, R21 ;  /* 0x000000ffff0a7224 */ /* 0x000fe400078e0015 */
[----:B------:R-:W2:Y:S03]  /*409e0*/  LDL.LU.64 R20, [R1+0x5338] ;  /* 0x0053380001147983 */ /* 0x000ea60000300a00 */
[----:B------:R-:W-:Y:S01]  /*409f0*/  STL.64 [R1+0x52e0], R10 ;  /* 0x0052e00a01007387 */ /* 0x000fe20000100a00 */
[----:B--2---:R-:W-:Y:S01]  /*40a00*/  HMMA.16816.F32 R4, R4, R20, R24 ;  /* 0x000000140404723c */ /* 0x004fe20000001818 */
[----:B---3--:R0:W-:Y:S04]  /*40a10*/  STL.64 [R1+0x52d8], R8 ;  /* 0x0052d80801007387 */ /* 0x0081e80000100a00 */
[----:B0-----:R-:W2:Y:S01]  /*40a20*/  LDL.LU R8, [R1+0x530] ;  /* 0x0005300001087983 */ /* 0x001ea20000300800 */
[----:B------:R-:W2:Y:S02]  /*40a30*/  LDL.LU R9, [R1+0x534] ;  /* 0x0005340001097983 */ /* 0x000ea40000300800 */
[----:B------:R-:W2:Y:S02]  /*40a40*/  LDL.LU R10, [R1+0x538] ;  /* 0x00053800010a7983 */ /* 0x000ea40000300800 */
[----:B------:R-:W2:Y:S01]  /*40a50*/  LDL.LU R11, [R1+0x53c] ;  /* 0x00053c00010b7983 */ /* 0x000ea20000300800 */
[----:B------:R-:W4:Y:S01]  /*40a60*/  LDL.LU.64 R26, [R1+0x5330] ;  /* 0x00533000011a7983 */ /* 0x000f220000300a00 */
[----:B------:R-:W4:Y:S11]  /*40a70*/  LDL.LU.64 R24, [R1+0x5328] ;  /* 0x0053280001187983 */ /* 0x000f360000300a00 */
[----:B------:R0:W-:Y:S01]  /*40a80*/  STL.64 [R1+0x3a0], R4 ;  /* 0x0003a00401007387 */ /* 0x0001e20000100a00 */
[----:B------:R1:W-:Y:S03]  /*40a90*/  STL.64 [R1+0x3a8], R6 ;  /* 0x0003a80601007387 */ /* 0x0003e60000100a00 */
[----:B0-----:R-:W3:Y:S01]  /*40aa0*/  LDL.LU R4, [R1+0x520] ;  /* 0x0005200001047983 */ /* 0x001ee20000300800 */
[----:B------:R-:W3:Y:S02]  /*40ab0*/  LDL.LU R5, [R1+0x524] ;  /* 0x0005240001057983 */ /* 0x000ee40000300800 */
[----:B-1----:R-:W3:Y:S02]  /*40ac0*/  LDL.LU R6, [R1+0x528] ;  /* 0x0005280001067983 */ /* 0x002ee40000300800 */
[----:B------:R-:W3:Y:S01]  /*40ad0*/  LDL.LU R7, [R1+0x52c] ;  /* 0x00052c0001077983 */ /* 0x000ee20000300800 */
[----:B------:R0:W-:Y:S04]  /*40ae0*/  STL.64 [R1+0x5240], R20 ;  /* 0x0052401401007387 */ /* 0x0001e80000100a00 */
[----:B0-----:R-:W4:Y:S01]  /*40af0*/  LDL.LU R20, [R1+0x9c0] ;  /* 0x0009c00001147983 */ /* 0x001f220000300800 */
[----:B------:R-:W4:Y:S02]  /*40b00*/  LDL.LU R21, [R1+0x9c4] ;  /* 0x0009c40001157983 */ /* 0x000f240000300800 */
[----:B------:R-:W4:Y:S02]  /*40b10*/  LDL.LU R22, [R1+0x9c8] ;  /* 0x0009c80001167983 */ /* 0x000f240000300800 */
[----:B------:R-:W4:Y:S02]  /*40b20*/  LDL.LU R23, [R1+0x9cc] ;  /* 0x0009cc0001177983 */ /* 0x000f240000300800 */
[C---:B----4-:R-:W-:Y:S11]  /*40b30*/  HMMA.16816.F32 R20, R24.reuse, R16, R20 ;  /* 0x000000101814723c */ /* 0x050ff60000001814 */
[----:B------:R-:W-:Y:S11]  /*40b40*/  @!UPT UIADD3 URZ, URZ, URZ, URZ ;  /* 0x0000003f3f3ff290 */ /* 0x000ff6000fffe03f */
[----:B------:R-:W-:Y:S01]  /*40b50*/  @!UPT UIADD3 URZ, URZ, URZ, URZ ;  /* 0x0000003f3f3ff290 */ /* 0x000fe2000fffe03f */
[----:B------:R0:W-:Y:S01]  /*40b60*/  STL.64 [R1+0x380], R20 ;  /* 0x0003801401007387 */ /* 0x0001e20000100a00 */
[----:B------:R1:W-:Y:S02]  /*40b70*/  STL.64 [R1+0x388], R22 ;  /* 0x0003881601007387 */ /* 0x0003e40000100a00 */
[----:B0-----:R-:W-:Y:S02]  /*40b80*/  IMAD.MOV.U32 R21, RZ, RZ, R16 ;  /* 0x000000ffff157224 */ /* 0x001fe400078e0010 */
[----:B------:R-:W-:Y:S02]  /*40b90*/  IMAD.MOV.U32 R20, RZ, RZ, R17 ;  /* 0x000000ffff147224 */ /* 0x000fe400078e0011 */
[----:B------:R-:W4:Y:S02]  /*40ba0*/  LDL.LU.64 R16, [R1+0x5320] ;  /* 0x0053200001107983 */ /* 0x000f240000300a00 */
[----:B----4-:R-:W-:Y:S01]  /*40bb0*/  HMMA.16816.F32 R12, R24, R16, R12 ;  /* 0x00000010180c723c */ /* 0x010fe2000000180c */
[----:B-1----:R-:W-:-:S02]  /*40bc0*/  IMAD.MOV.U32 R23, RZ, RZ, R16 ;  /* 0x000000ffff177224 */ /* 0x002fc400078e0010 */
[----:B------:R-:W-:Y:S11]  /*40bd0*/  IMAD.MOV.U32 R22, RZ, RZ, R17 ;  /* 0x000000ffff167224 */ /* 0x000ff600078e0011 */
[----:B------:R-:W-:Y:S09]  /*40be0*/  @!UPT UIADD3 URZ, URZ, URZ, URZ ;  /* 0x0000003f3f3ff290 */ /* 0x000ff2000fffe03f */
[----:B------:R-:W-:Y:S01]  /*40bf0*/  STL.64 [R1+0x370], R12 ;  /* 0x0003700c01007387 */ /* 0x000fe20000100a00 */
[----:B------:R0:W-:Y:S03]  /*40c00*/  STL.64 [R1+0x378], R14 ;  /* 0x0003780e01007387 */ /* 0x0001e60000100a00 */
[----:B0-----:R-:W4:Y:S01]  /*40c10*/  LDL.LU.64 R14, [R1+0x5318] ;  /* 0x00531800010e7983 */ /* 0x001f220000300a00 */
[----:B------:R-:W4:Y:S02]  /*40c20*/  LDL.LU.64 R12, [R1+0x5310] ;  /* 0x00531000010c7983 */ /* 0x000f240000300a00 */
[----:B------:R-:W4:Y:S02]  /*40c30*/  LDL.LU.64 R16, [R1+0x5308] ;  /* 0x0053080001107983 */ /* 0x000f240000300a00 */
[----:B------:R-:W-:Y:S01]  /*40c40*/  STL.64 [R1+0x52c0], R22 ;  /* 0x0052c01601007387 */ /* 0x000fe20000100a00 */
[----:B------:R0:W-:Y:S04]  /*40c50*/  STL.64 [R1+0x52b8], R20 ;  /* 0x0052b81401007387 */ /* 0x0001e80000100a00 */
[----:B0-----:R-:W2:Y:S01]  /*40c60*/  LDL.64 R20, [R1+0x150] ;  /* 0x0001500001147983 */ /* 0x001ea20000100a00 */
[----:B----4-:R-:W-:Y:S01]  /*40c70*/  HMMA.16816.F32 R12, R24, R16, R12 ;  /* 0x00000010180c723c */ /* 0x010fe2000000180c */
[----:B------:R-:W-:-:S02]  /*40c80*/  IMAD.MOV.U32 R3, RZ, RZ, R16 ;  /* 0x000000ffff037224 */ /* 0x000fc400078e0010 */
[----:B------:R-:W-:Y:S01]  /*40c90*/  IMAD.MOV.U32 R2, RZ, RZ, R17 ;  /* 0x000000ffff027224 */ /* 0x000fe200078e0011 */
[----:B--2---:R0:W-:Y:S04]  /*40ca0*/  STL.64 [R1+0x52d0], R20 ;  /* 0x0052d01401007387 */ /* 0x0041e80000100a00 */
[----:B0-----:R-:W2:Y:S11]  /*40cb0*/  LDL.64 R20, [R1+0x30] ;  /* 0x0000300001147983 */ /* 0x001eb60000100a00 */
[----:B------:R-:W-:Y:S04]  /*40cc0*/  @!UPT UIADD3 URZ, URZ, URZ, URZ ;  /* 0x0000003f3f3ff290 */ /* 0x000fe8000fffe03f */
        /* <DEDUP_REMOVED lines=9> */
[----:B------:R0:W-:Y:S01]  /*40d60*/  STL.64 [R1+0x350], R12 ;  /* 0x0003500c01007387 */ /* 0x0001e20000100a00 */
[----:B------:R-:W-:Y:S03]  /*40d70*/  STL.64 [R1+0x358], R14 ;  /* 0x0003580e01007387 */ /* 0x000fe60000100a00 */
[----:B0-----:R-:W4:Y:S01]  /*40d80*/  LDL.LU.64 R12, [R1+0x52e8] ;  /* 0x0052e800010c7983 */ /* 0x001f220000300a00 */
[----:B------:R0:W-:Y:S03]  /*40d90*/  STL.64 [R1+0x52c8], R16 ;  /* 0x0052c81001007387 */ /* 0x0001e60000100a00 */
[----:B0-----:R-:W2:Y:S01]  /*40da0*/  LDL.LU R16, [R1+0xd10] ;  /* 0x000d100001107983 */ /* 0x001ea20000300800 */
[----:B------:R-:W2:Y:S02]  /*40db0*/  LDL.LU R17, [R1+0xd14] ;  /* 0x000d140001117983 */ /* 0x000ea40000300800 */
[----:B------:R-:W2:Y:S02]  /*40dc0*/  LDL.LU R18, [R1+0xd18] ;  /* 0x000d180001127983 */ /* 0x000ea40000300800 */
[----:B------:R-:W2:Y:S01]  /*40dd0*/  LDL.LU R19, [R1+0xd1c] ;  /* 0x000d1c0001137983 */ /* 0x000ea20000300800 */
[C---:B----4-:R-:W-:Y:S11]  /*40de0*/  HMMA.16816.F32 R8, R24.reuse, R12, R8 ;  /* 0x0000000c1808723c */ /* 0x050ff60000001808 */
[----:B------:R-:W-:Y:S11]  /*40df0*/  @!UPT UIADD3 URZ, URZ, URZ, URZ ;  /* 0x0000003f3f3ff290 */ /* 0x000ff6000fffe03f */
[----:B------:R-:W-:Y:S01]  /*40e00*/  @!UPT UIADD3 URZ, URZ, URZ, URZ ;  /* 0x0000003f3f3ff290 */ /* 0x000fe2000fffe03f */
[----:B------:R-:W-:Y:S01]  /*40e10*/  STL.64 [R1+0x340], R8 ;  /* 0x0003400801007387 */ /* 0x000fe20000100a00 */
[----:B------:R0:W-:Y:S03]  /*40e20*/  STL.64 [R1+0x348], R10 ;  /* 0x0003480a01007387 */ /* 0x0001e60000100a00 */
[----:B0-----:R-:W4:Y:S01]  /*40e30*/  LDL.LU.64 R10, [R1+0x52e0] ;  /* 0x0052e000010a7983 */ /* 0x001f220000300a00 */
[----:B------:R-:W3:Y:S02]  /*40e40*/  LDL.LU.64 R8, [R1+0x52d8] ;  /* 0x0052d80001087983 */ /* 0x000ee40000300a00 */
[----:B------:R0:W-:Y:S02]  /*40e50*/  STL [R1+0x51e4], R12 ;  /* 0x0051e40c01007387 */ /* 0x0001e40000100800 */
[----:B------:R1:W-:Y:S01]  /*40e60*/  STL [R1+0x51e0], R13 ;  /* 0x0051e00d01007387 */ /* 0x0003e20000100800 */
[----:B0-----:R-:W2:Y:S01]  /*40e70*/  LDL.LU R12, [R1+0xd20] ;  /* 0x000d2000010c7983 */ /* 0x001ea20000300800 */
[----:B-1----:R-:W2:Y:S02]  /*40e80*/  LDL.LU R13, [R1+0xd24] ;  /* 0x000d2400010d7983 */ /* 0x002ea40000300800 */
[----:B------:R-:W2:Y:S02]  /*40e90*/  LDL.LU R14, [R1+0xd28] ;  /* 0x000d2800010e7983 */ /* 0x000ea40000300800 */
[----:B------:R-:W2:Y:S01]  /*40ea0*/  LDL.LU R15, [R1+0xd2c] ;  /* 0x000d2c00010f7983 */ /* 0x000ea20000300800 */
[----:B------:R-:W-:Y:S01]  /*40eb0*/  LOP3.LUT R0, R28, 0x40, RZ, 0x3c, !PT ;  /* 0x000000401c007812 */ /* 0x000fe200078e3cff */
[C---:B---3--:R-:W-:Y:S01]  /*40ec0*/  HMMA.16816.F32 R4, R24.reuse, R8, R4 ;  /* 0x000000081804723c */ /* 0x048fe20000001804 */
[----:B------:R-:W-:Y:S11]  /*40ed0*/  STL.64 [R1+0x5290], R8 ;  /* 0x0052900801007387 */ /* 0x000ff60000100a00 */
[----:B------:R-:W-:Y:S11]  /*40ee0*/  @!UPT UIADD3 URZ, URZ, URZ, URZ ;  /* 0x0000003f3f3ff290 */ /* 0x000ff6000fffe03f */
[----:B------:R-:W-:Y:S01]  /*40ef0*/  STL.64 [R1+0x330], R4 ;  /* 0x0003300401007387 */ /* 0x000fe20000100a00 */
[----:B------:R-:W-:Y:S02]  /*40f00*/  STL.64 [R1+0x338], R6 ;  /* 0x0003380601007387 */ /* 0x000fe40000100a00 */
[----:B------:R-:W0:Y:S01]  /*40f10*/  LDSM.16.MT88.4 R4, [R0+0x24000] ;  /* 0x024000000004783b */ /* 0x000e220000004200 */
[C---:B--2---:R-:W-:Y:S01]  /*40f20*/  HMMA.16816.F32 R12, R24.reuse, R20, R12 ;  /* 0x00000014180c723c */ /* 0x044fe2000000180c */
[----:B0-----:R-:W-:Y:S02]  /*40f30*/  STL.64 [R1+0x5138], R6 ;  /* 0x0051380601007387 */ /* 0x001fe40000100a00 */
[----:B------:R0:W-:Y:S02]  /*40f40*/  STL.64 [R1+0x5130], R4 ;  /* 0x0051300401007387 */ /* 0x0001e40000100a00 */
[----:B0-----:R-:W2:Y:S11]  /*40f50*/  LDL.64 R4, [R1+0x140] ;  /* 0x0001400001047983 */ /* 0x001eb60000100a00 */
[----:B------:R-:W-:Y:S07]  /*40f60*/  @!UPT UIADD3 URZ, URZ, URZ, URZ ;  /* 0x0000003f3f3ff290 */ /* 0x000fee000fffe03f */
[----:B------:R0:W-:Y:S02]  /*40f70*/  STL.64 [R1+0x5a0], R12 ;  /* 0x0005a00c01007387 */ /* 0x0001e40000100a00 */
[----:B------:R-:W-:Y:S02]  /*40f80*/  STL.64 [R1+0x5a8], R14 ;  /* 0x0005a80e01007387 */ /* 0x000fe40000100a00 */
[----:B0-----:R-:W-:Y:S02]  /*40f90*/  IMAD.MOV.U32 R12, RZ, RZ, R20 ;  /* 0x000000ffff0c7224 */ /* 0x001fe400078e0014 */
[----:B------:R-:W-:Y:S02]  /*40fa0*/  IMAD.MOV.U32 R13, RZ, RZ, R21 ;  /* 0x000000ffff0d7224 */ /* 0x000fe400078e0015 */
[----:B------:R-:W3:Y:S02]  /*40fb0*/  LDL.LU.64 R20, [R1+0x52d0] ;  /* 0x0052d00001147983 */ /* 0x000ee40000300a00 */
[----:B---3--:R-:W-:Y:S11]  /*40fc0*/  HMMA.16816.F32 R16, R24, R20, R16 ;  /* 0x000000141810723c */ /* 0x008ff60000001810 */
[----:B------:R-:W-:Y:S11]  /*40fd0*/  @!UPT UIADD3 URZ, URZ, URZ, URZ ;  /* 0x0000003f3f3ff290 */ /* 0x000ff6000fffe03f */
[----:B------:R-:W-:Y:S01]  /*40fe0*/  @!UPT UIADD3 URZ, URZ, URZ, URZ ;  /* 0x0000003f3f3ff290 */ /* 0x000fe2000fffe03f */
[----:B------:R0:W-:Y:S01]  /*40ff0*/  STL.64 [R1+0x590], R16 ;  /* 0x0005901001007387 */ /* 0x0001e20000100a00 */
[----:B------:R1:W-:Y:S03]  /*41000*/  STL.64 [R1+0x598], R18 ;  /* 0x0005981201007387 */ /* 0x0003e60000100a00 */
[----:B0-----:R-:W3:Y:S01]  /*41010*/  LDL.LU.64 R16, [R1+0x52c8] ;  /* 0x0052c80001107983 */ /* 0x001ee20000300a00 */
[----:B-1----:R-:W-:Y:S02]  /*41020*/  IMAD.MOV.U32 R19, RZ, RZ, R20 ;  /* 0x000000ffff137224 */ /* 0x002fe400078e0014 */
[----:B------:R-:W-:Y:S02]  /*41030*/  IMAD.MOV.U32 R18, RZ, RZ, R21 ;  /* 0x000000ffff127224 */ /* 0x000fe400078e0015 */
[----:B------:R-:W2:Y:S01]  /*41040*/  LDL.LU.64 R22, [R1+0x52c0] ;  /* 0x0052c00001167983 */ /* 0x000ea20000300a00 */
[----:B------:R-:W2:Y:S02]  /*41050*/  LDL.LU.64 R20, [R1+0x52b8] ;  /* 0x0052b80001147983 */ /* 0x000ea40000300a00 */
[----:B------:R-:W-:Y:S02]  /*41060*/  STL.64 [R1+0x51f8], R18 ;  /* 0x0051f81201007387 */ /* 0x000fe40000100a00 */
[----:B---3--:R0:W-:Y:S04]  /*41070*/  STL.64 [R1+0x51f0], R16 ;  /* 0x0051f01001007387 */ /* 0x0081e80000100a00 */
[----:B0-----:R-:W3:Y:S01]  /*41080*/  LDL.LU R16, [R1+0xd00] ;  /* 0x000d000001107983 */ /* 0x001ee20000300800 */
[----:B------:R-:W3:Y:S02]  /*41090*/  LDL.LU R17, [R1+0xd04] ;  /* 0x000d040001117983 */ /* 0x000ee40000300800 */
[----:B------:R-:W3:Y:S02]  /*410a0*/  LDL.LU R18, [R1+0xd08] ;  /* 0x000d080001127983 */ /* 0x000ee40000300800 */
[----:B------:R-:W3:Y:S02]  /*410b0*/  LDL.LU R19, [R1+0xd0c] ;  /* 0x000d0c0001137983 */ /* 0x000ee40000300800 */
[----:B--2---:R-:W-:-:S02]  /*410c0*/  IMAD.MOV.U32 R15, RZ, RZ, R4 ;  /* 0x000000ffff0f7224 */ /* 0x004fc400078e0004 */
[----:B------:R-:W-:Y:S01]  /*410d0*/  IMAD.MOV.U32 R14, RZ, RZ, R5 ;  /* 0x000000ffff0e7224 */ /* 0x000fe200078e0005 */
[----:B---3--:R-:W-:Y:S11]  /*410e0*/  HMMA.16816.F32 R16, R24, R4, R16 ;  /* 0x000000041810723c */ /* 0x008ff60000001810 */
[----:B------:R-:W-:Y:S11]  /*410f0*/  @!UPT UIADD3 URZ, URZ, URZ, URZ ;  /* 0x0000003f3f3ff290 */ /* 0x000ff6000fffe03f */
[----:B------:R-:W-:Y:S01]  /*41100*/  @!UPT UIADD3 URZ, URZ, URZ, URZ ;  /* 0x0000003f3f3ff290 */ /* 0x000fe2000fffe03f */
[----:B------:R0:W-:Y:S01]  /*41110*/  STL.64 [R1+0x580], R16 ;  /* 0x0005801001007387 */ /* 0x0001e20000100a00 */
[----:B------:R-:W-:Y:S02]  /*41120*/  STL.64 [R1+0x588], R18 ;  /* 0x0005881201007387 */ /* 0x000fe40000100a00 */
[----:B------:R-:W-:Y:S02]  /*41130*/  STL.64 [R1+0x5208], R14 ;  /* 0x0052080e01007387 */ /* 0x000fe40000100a00 */
[----:B------:R1:W-:Y:S02]  /*41140*/  STL.64 [R1+0x5200], R12 ;  /* 0x0052000c01007387 */ /* 0x0003e40000100a00 */
[----:B0-----:R-:W-:Y:S02]  /*41150*/  IMAD.MOV.U32 R16, RZ, RZ, R23 ;  /* 0x000000ffff107224 */ /* 0x001fe400078e0017 */
[----:B------:R-:W-:-:S05]  /*41160*/  IMAD.MOV.U32 R17, RZ, RZ, R22 ;  /* 0x000000ffff117224 */ /* 0x000fca00078e0016 */
[----:B------:R0:W-:Y:S01]  /*41170*/  STL.64 [R1+0x5210], R16 ;  /* 0x0052101001007387 */ /* 0x0001e20000100a00 */
[----:B-1----:R-:W2:Y:S02]  /*41180*/  LDL.LU R12, [R1+0x510] ;  /* 0x00051000010c7983 */ /* 0x002ea40000300800 */
[----:B------:R-:W2:Y:S02]  /*41190*/  LDL.LU R13, [R1+0x514] ;  /* 0x00051400010d7983 */ /* 0x000ea40000300800 */
[----:B------:R-:W3:Y:S01]  /*411a0*/  LDL.LU R14, [R1+0x518] ;  /* 0x00051800010e7983 */ /* 0x000ee20000300800 */
[----:B------:R-:W3:Y:S01]  /*411b0*/  LDL.LU R15, [R1+0x51c] ;  /* 0x00051c00010f7983 */ /* 0x000ee20000300800 */
[----:B0-----:R-:W-:Y:S02]  /*411c0*/  IMAD.MOV.U32 R16, RZ, RZ, R21 ;  /* 0x000000ffff107224 */ /* 0x001fe400078e0015 */
[----:B------:R-:W-:Y:S02]  /*411d0*/  IMAD.MOV.U32 R17, RZ, RZ, R20 ;  /* 0x000000ffff117224 */ /* 0x000fe400078e0014 */
[----:B----4-:R-:W-:-:S02]  /*411e0*/  IMAD.MOV.U32 R21, RZ, RZ, R10 ;  /* 0x000000ffff157224 */ /* 0x010fc400078e000a */
[----:B------:R-:W-:Y:S01]  /*411f0*/  IMAD.MOV.U32 R20, RZ, RZ, R11 ;  /* 0x000000ffff147224 */ /* 0x000fe200078e000b */
[----:B---3--:R-:W-:Y:S01]  /*41200*/  STL.64 [R1+0x5220], R14 ;  /* 0x0052200e01007387 */ /* 0x008fe20000100a00 */
[----:B--2---:R-:W-:Y:S02]  /*41210*/  STL.64 [R1+0x5218], R12 ;  /* 0x0052180c01007387 */ /* 0x004fe40000100a00 */
[----:B------:R-:W2:Y:S02]  /*41220*/  LDL.LU R8, [R1+0xcd0] ;  /* 0x000cd00001087983 */ /* 0x000ea40000300800 */
[----:B------:R-:W2:Y:S01]  /*41230*/  LDL.LU R9, [R1+0xcd4] ;  /* 0x000cd40001097983 */ /* 0x000ea20000300800 */
[----:B------:R-:W3:Y:S01]  /*41240*/  LDL.LU R10, [R1+0xcd8] ;  /* 0x000cd800010a7983 */ /* 0x000ee20000300800 */
[----:B------:R-:W3:Y:S02]  /*41250*/  LDL.LU R11, [R1+0xcdc] ;  /* 0x000cdc00010b7983 */ /* 0x000ee40000300800 */
[----:B------:R-:W4:Y:S02]  /*41260*/  LDL.LU R4, [R1+0xcf0] ;  /* 0x000cf00001047983 */ /* 0x000f240000300800 */
[----:B------:R-:W4:Y:S01]  /*41270*/  LDL.LU R5, [R1+0xcf4] ;  /* 0x000cf40001057983 */ /* 0x000f220000300800 */
[----:B------:R-:W4:Y:S01]  /*41280*/  LDL.LU R6, [R1+0xcf8] ;  /* 0x000cf80001067983 */ /* 0x000f220000300800 */
[----:B------:R-:W4:Y:S03]  /*41290*/  LDL.LU R7, [R1+0xcfc] ;  /* 0x000cfc0001077983 */ /* 0x000f260000300800 */
[----:B---3--:R-:W-:Y:S01]  /*412a0*/  STL.64 [R1+0x52a0], R10 ;  /* 0x0052a00a01007387 */ /* 0x008fe20000100a00 */
[----:B--2---:R0:W-:Y:S03]  /*412b0*/  STL.64 [R1+0x5298], R8 ;  /* 0x0052980801007387 */ /* 0x0041e60000100a00 */
[----:B0-----:R-:W2:Y:S04]  /*412c0*/  LDL.64 R8, [R1+0x120] ;  /* 0x0001200001087983 */ /* 0x001ea80000100a00 */
[----:B--2---:R0:W-:Y:S04]  /*412d0*/  STL.64 [R1+0x52b0], R8 ;  /* 0x0052b00801007387 */ /* 0x0041e80000100a00 */
[----:B0-----:R-:W4:Y:S01]  /*412e0*/  LDL.64 R8, [R1+0x130] ;  /* 0x0001300001087983 */ /* 0x001f220000100a00 */
[----:B------:R0:W-:Y:S03]  /*412f0*/  STL.64 [R1+0x5258], R20 ;  /* 0x0052581401007387 */ /* 0x0001e60000100a00 */
[----:B0-----:R-:W2:Y:S04]  /*41300*/  LDL.64 R20, [R1+0xf0] ;  /* 0x0000f00001147983 */ /* 0x001ea80000100a00 */
[----:B--2---:R0:W-:Y:S04]  /*41310*/  STL.64 [R1+0x5270], R20 ;  /* 0x0052701401007387 */ /* 0x0041e80000100a00 */
[----:B0-----:R-:W2:Y:S04]  /*41320*/  LDL.64 R20, [R1+0x100] ;  /* 0x0001000001147983 */ /* 0x001ea80000100a00 */
[----:B--2---:R0:W-:Y:S04]  /*41330*/  STL.64 [R1+0x5288], R20 ;  /* 0x0052881401007387 */ /* 0x0041e80000100a00 */
[----:B0-----:R-:W2:Y:S04]  /*41340*/  LDL.64 R20, [R1+0x110] ;  /* 0x0001100001147983 */ /* 0x001ea80000100a00 */
[----:B--2---:R0:W-:Y:S04]  /*41350*/  STL.64 [R1+0x52a8], R20 ;  /* 0x0052a81401007387 */ /* 0x0041e80000100a00 */
[----:B0-----:R-:W2:Y:S01]  /*41360*/  LDL.LU R20, [R1+0xce0] ;  /* 0x000ce00001147983 */ /* 0x001ea20000300800 */
[----:B------:R-:W2:Y:S02]  /*41370*/  LDL.LU R21, [R1+0xce4] ;  /* 0x000ce40001157983 */ /* 0x000ea40000300800 */
[----:B------:R-:W2:Y:S02]  /*41380*/  LDL.LU R22, [R1+0xce8] ;  /* 0x000ce80001167983 */ /* 0x000ea40000300800 */
[----:B------:R-:W2:Y:S01]  /*41390*/  LDL.LU R23, [R1+0xcec] ;  /* 0x000cec0001177983 */ /* 0x000ea20000300800 */
[----:B------:R0:W-:Y:S04]  /*413a0*/  STL.64 [R1+0x5238], R16 ;  /* 0x0052381001007387 */ /* 0x0001e80000100a00 */
[----:B0-----:R-:W3:Y:S01]  /*413b0*/  LDL.LU R16, [R1+0x5c0] ;  /* 0x0005c00001107983 */ /* 0x001ee20000300800 */
[----:B------:R-:W3:Y:S02]  /*413c0*/  LDL.LU R17, [R1+0x5c4] ;  /* 0x0005c40001117983 */ /* 0x000ee40000300800 */
[----:B------:R-:W2:Y:S02]  /*413d0*/  LDL.LU R18, [R1+0x5c8] ;  /* 0x0005c80001127983 */ /* 0x000ea40000300800 */
[----:B------:R-:W2:Y:S02]  /*413e0*/  LDL.LU R19, [R1+0x5cc] ;  /* 0x0005cc0001137983 */ /* 0x000ea40000300800 */
[----:B--2---:R-:W-:Y:S01]  /*413f0*/  STL.64 [R1+0x5250], R18 ;  /* 0x0052501201007387 */ /* 0x004fe20000100a00 */
[----:B---3--:R0:W-:Y:S03]  /*41400*/  STL.64 [R1+0x5248], R16 ;  /* 0x0052481001007387 */ /* 0x0081e60000100a00 */
[----:B0-----:R-:W2:Y:S01]  /*41410*/  LDL.LU R16, [R1+0xca0] ;  /* 0x000ca00001107983 */ /* 0x001ea20000300800 */
[----:B------:R-:W2:Y:S02]  /*41420*/  LDL.LU R17, [R1+0xca4] ;  /* 0x000ca40001117983 */ /* 0x000ea40000300800 */
[----:B------:R-:W3:Y:S02]  /*41430*/  LDL.LU R18, [R1+0xca8] ;  /* 0x000ca80001127983 */ /* 0x000ee40000300800 */
[----:B------:R-:W3:Y:S01]  /*41440*/  LDL.LU R19, [R1+0xcac] ;  /* 0x000cac0001137983 */ /* 0x000ee20000300800 */
[----:B----4-:R-:W-:Y:S01]  /*41450*/  HMMA.16816.F32 R4, R24, R8, R4 ;  /* 0x000000081804723c */ /* 0x010fe20000001804 */
        /* <DEDUP_REMOVED lines=12> */
[----:B------:R-:W3:Y:S01]  /*41520*/  LDL.LU R12, [R1+0x5b0] ;  /* 0x0005b000010c7983 */ /* 0x000ee20000300800 */
[----:B------:R-:W3:Y:S02]  /*41530*/  LDL.LU R13, [R1+0x5b4] ;  /* 0x0005b400010d7983 */ /* 0x000ee40000300800 */
[----:B------:R-:W3:Y:S02]  /*41540*/  LDL.LU R14, [R1+0x5b8] ;  /* 0x0005b800010e7983 */ /* 0x000ee40000300800 */
[----:B------:R-:W3:Y:S01]  /*41550*/  LDL.LU R15, [R1+0x5bc] ;  /* 0x0005bc00010f7983 */ /* 0x000ee20000300800 */
[----:B------:R-:W-:Y:S01]  /*41560*/  STL.64 [R1+0x570], R4 ;  /* 0x0005700401007387 */ /* 0x000fe20000100a00 */
[----:B------:R0:W-:Y:S02]  /*41570*/  STL.64 [R1+0x578], R6 ;  /* 0x0005780601007387 */ /* 0x0001e40000100a00 */
[----:B0-----:R-:W-:-:S02]  /*41580*/  IMAD.MOV.U32 R7, RZ, RZ, R8 ;  /* 0x000000ffff077224 */ /* 0x001fc400078e0008 */
[----:B------:R-:W-:Y:S02]  /*41590*/  IMAD.MOV.U32 R6, RZ, RZ, R9 ;  /* 0x000000ffff067224 */ /* 0x000fe400078e0009 */
[----:B------:R-:W4:Y:S02]  /*415a0*/  LDL.LU.64 R8, [R1+0x52b0] ;  /* 0x0052b00001087983 */ /* 0x000f240000300a00 */
[C---:B----4-:R-:W-:Y:S01]  /*415b0*/  HMMA.16816.F32 R20, R24.reuse, R8, R20 ;  /* 0x000000081814723c */ /* 0x050fe20000001814 */
[----:B------:R-:W-:Y:S02]  /*415c0*/  IMAD.MOV.U32 R29, RZ, RZ, R8 ;  /* 0x000000ffff1d7224 */ /* 0x000fe400078e0008 */
[----:B------:R-:W-:Y:S11]  /*415d0*/  IMAD.MOV.U32 R28, RZ, RZ, R9 ;  /* 0x000000ffff1c7224 */ /* 0x000ff600078e0009 */
[----:B------:R-:W-:Y:S09]  /*415e0*/  @!UPT UIADD3 URZ, URZ, URZ, URZ ;  /* 0x0000003f3f3ff290 */ /* 0x000ff2000fffe03f */
[----:B------:R0:W-:Y:S01]  /*415f0*/  STL.64 [R1+0x560], R20 ;  /* 0x0005601401007387 */ /* 0x0001e20000100a00 */
[----:B------:R-:W-:Y:S03]  /*41600*/  STL.64 [R1+0x568], R22 ;  /* 0x0005681601007387 */ /* 0x000fe60000100a00 */
[----:B0-----:R-:W4:Y:S01]  /*41610*/  LDL.LU.64 R20, [R1+0x52a8] ;  /* 0x0052a80001147983 */ /* 0x001f220000300a00 */
[----:B------:R-:W4:Y:S02]  /*41620*/  LDL.LU.64 R10, [R1+0x52a0] ;  /* 0x0052a000010a7983 */ /* 0x000f240000300a00 */
[----:B------:R-:W4:Y:S02]  /*41630*/  LDL.LU.64 R8, [R1+0x5298] ;  /* 0x0052980001087983 */ /* 0x000f240000300a00 */
[C---:B----4-:R-:W-:Y:S11]  /*41640*/  HMMA.16816.F32 R8, R24.reuse, R20, R8 ;  /* 0x000000141808723c */ /* 0x050ff60000001808 */
[----:B------:R-:W-:Y:S11]  /*41650*/  @!UPT UIADD3 URZ, URZ, URZ, URZ ;  /* 0x0000003f3f3ff290 */ /* 0x000ff6000fffe03f */
[----:B------:R-:W-:Y:S01]  /*41660*/  @!UPT UIADD3 URZ, URZ, URZ, URZ ;  /* 0x0000003f3f3ff290 */ /* 0x000fe2000fffe03f */
[----:B------:R0:W-:Y:S01]  /*41670*/  STL.64 [R1+0x550], R8 ;  /* 0x0005500801007387 */ /* 0x0001e20000100a00 */
[----:B------:R1:W-:Y:S03]  /*41680*/  STL.64 [R1+0x558], R10 ;  /* 0x0005580a01007387 */ /* 0x0003e60000100a00 */
[----:B0-----:R-:W4:Y:S01]  /*41690*/  LDL.LU.64 R8, [R1+0x5290] ;  /* 0x0052900001087983 */ /* 0x001f220000300a00 */
[----:B-1----:R-:W-:Y:S02]  /*416a0*/  IMAD.MOV.U32 R11, RZ, RZ, R20 ;  /* 0x000000ffff0b7224 */ /* 0x002fe400078e0014 */
[----:B------:R-:W-:Y:S02]  /*416b0*/  IMAD.MOV.U32 R10, RZ, RZ, R21 ;  /* 0x000000ffff0a7224 */ /* 0x000fe400078e0015 */
[----:B------:R-:W2:Y:S03]  /*416c0*/  LDL.LU.64 R20, [R1+0x5288] ;  /* 0x0052880001147983 */ /* 0x000ea60000300a00 */
[----:B------:R-:W-:Y:S01]  /*416d0*/  STL.64 [R1+0x51d8], R10 ;  /* 0x0051d80a01007387 */ /* 0x000fe20000100a00 */
[----:B--2---:R-:W-:Y:S01]  /*416e0*/  HMMA.16816.F32 R16, R24, R20, R16 ;  /* 0x000000141810723c */ /* 0x004fe20000001810 */
[----:B----4-:R0:W-:Y:S02]  /*416f0*/  STL.64 [R1+0x51d0], R8 ;  /* 0x0051d00801007387 */ /* 0x0101e40000100a00 */
[----:B0-----:R-:W-:-:S02]  /*41700*/  IMAD.MOV.U32 R8, RZ, RZ, R3 ;  /* 0x000000ffff087224 */ /* 0x001fc400078e0003 */
[----:B------:R-:W-:Y:S02]  /*41710*/  IMAD.MOV.U32 R9, RZ, RZ, R2 ;  /* 0x000000ffff097224 */ /* 0x000fe400078e0002 */
[----:B------:R-:W-:Y:S02]  /*41720*/  IMAD.MOV.U32 R3, RZ, RZ, R20 ;  /* 0x000000ffff037224 */ /* 0x000fe400078e0014 */
[----:B------:R-:W-:Y:S11]  /*41730*/  IMAD.MOV.U32 R2, RZ, RZ, R21 ;  /* 0x000000ffff027224 */ /* 0x000ff600078e0015 */
[----:B------:R-:W-:Y:S03]  /*41740*/  @!UPT UIADD3 URZ, URZ, URZ, URZ ;  /* 0x0000003f3f3ff290 */ /* 0x000fe6000fffe03f */
        /* <DEDUP_REMOVED lines=16> */
[----:B------:R-:W-:Y:S01]  /*41850*/  STL.64 [R1+0x5180], R4 ;  /* 0x0051800401007387 */ /* 0x000fe20000100a00 */
        /* <DEDUP_REMOVED lines=9> */
[----:B------:R-:W-:Y:S02]  /*418f0*/  IMAD.MOV.U32 R2, RZ, RZ, R20 ;  /* 0x000000ffff027224 */ /* 0x000fe400078e0014 */
[----:B------:R-:W-:Y:S11]  /*41900*/  IMAD.MOV.U32 R3, RZ, RZ, R21 ;  /* 0x000000ffff037224 */ /* 0x000ff600078e0015 */
[----:B------:R-:W-:Y:S07]  /*41910*/  @!UPT UIADD3 URZ, URZ, URZ, URZ ;  /* 0x0000003f3f3ff290 */ /* 0x000fee000fffe03f */
[----:B------:R0:W-:Y:S01]  /*41920*/  STL.64 [R1+0x320], R24 ;  /* 0x0003201801007387 */ /* 0x0001e20000100a00 */
[----:B------:R2:W-:Y:S02]  /*41930*/  STL.64 [R1+0x328], R26 ;  /* 0x0003281a01007387 */ /* 0x0005e40000100a00 */
[----:B-1----:R-:W3:Y:S02]  /*41940*/  LDL.LU.64 R22, [R1+0x5230] ;  /* 0x0052300001167983 */ /* 0x002ee40000300a00 */
[----:B------:R-:W3:Y:S01]  /*41950*/  LDL.LU.64 R20, [R1+0x5228] ;  /* 0x0052280001147983 */ /* 0x000ee20000300a00 */
[----:B0-----:R-:W4:Y:S01]  /*41960*/  LDL.LU R24, [R1+0x420] ;  /* 0x0004200001187983 */ /* 0x001f220000300800 */
[----:B------:R-:W4:Y:S02]  /*41970*/  LDL.LU R25, [R1+0x424] ;  /* 0x0004240001197983 */ /* 0x000f240000300800 */
[----:B--2---:R-:W4:Y:S02]  /*41980*/  LDL.LU R26, [R1+0x428] ;  /* 0x00042800011a7983 */ /* 0x004f240000300800 */
[----:B------:R-:W4:Y:S01]  /*41990*/  LDL.LU R27, [R1+0x42c] ;  /* 0x00042c00011b7983 */ /* 0x000f220000300800 */
[C---:B---3--:R-:W-:Y:S01]  /*419a0*/  HMMA.16816.F32 R16, R20.reuse, R16, R12 ;  /* 0x000000101410723c */ /* 0x048fe2000000180c */
[----:B------:R-:W2:Y:S01]  /*419b0*/  LDL.LU.64 R14, [R1+0x5220] ;  /* 0x00522000010e7983 */ /* 0x000ea20000300a00 */
[----:B------:R-:W2:Y:S11]  /*419c0*/  LDL.LU.64 R12, [R1+0x5218] ;  /* 0x00521800010c7983 */ /* 0x000eb60000300a00 */
[----:B------:R-:W-:Y:S10]  /*419d0*/  @!UPT UIADD3 URZ, URZ, URZ, URZ ;  /* 0x0000003f3f3ff290 */ /* 0x000ff4000fffe03f */
[----:B------:R0:W-:Y:S01]  /*419e0*/  STL.64 [R1+0x220], R16 ;  /* 0x0002201001007387 */ /* 0x0001e20000100a00 */
[----:B------:R2:W-:Y:S03]  /*419f0*/  STL.64 [R1+0x228], R18 ;  /* 0x0002281201007387 */ /* 0x0005e60000100a00 */
[----:B0-----:R-:W2:Y:S01]  /*41a00*/  LDL.LU.64 R16, [R1+0x5210] ;  /* 0x0052100001107983 */ /* 0x001ea20000300a00 */
[----:B----4-:R-:W-:Y:S01]  /*41a10*/  HMMA.16816.F32 R8, R20, R8, R24 ;  /* 0x000000081408723c */ /* 0x010fe20000001818 */
[----:B------:R-:W-:Y:S02]  /*41a20*/  IMAD.MOV.U32 R4, RZ, RZ, R7 ;  /* 0x000000ffff047224 */ /* 0x000fe400078e0007 */
[----:B------:R-:W-:-:S05]  /*41a30*/  IMAD.MOV.U32 R5, RZ, RZ, R6 ;  /* 0x000000ffff057224 */ /* 0x000fca00078e0006 */
[----:B--2---:R-:W-:Y:S01]  /*41a40*/  HMMA.16816.F32 R16, R20, R16, R12 ;  /* 0x000000101410723c */ /* 0x004fe2000000180c */
[----:B------:R-:W2:Y:S01]  /*41a50*/  LDL.LU.64 R14, [R1+0x5208] ;  /* 0x00520800010e7983 */ /* 0x000ea20000300a00 */
[----:B------:R-:W3:Y:S11]  /*41a60*/  LDL.LU.64 R12, [R1+0x5200] ;  /* 0x00520000010c7983 */ /* 0x000ef60000300a00 */
[----:B------:R-:W-:Y:S10]  /*41a70*/  @!UPT UIADD3 URZ, URZ, URZ, URZ ;  /* 0x0000003f3f3ff290 */ /* 0x000ff4000fffe03f */
[----:B------:R-:W-:Y:S01]  /*41a80*/  STL.64 [R1+0x210], R16 ;  /* 0x0002101001007387 */ /* 0x000fe20000100a00 */
[----:B------:R0:W-:Y:S03]  /*41a90*/  STL.64 [R1+0x218], R18 ;  /* 0x0002181201007387 */ /* 0x0001e60000100a00 */
[----:B0-----:R-:W4:Y:S01]  /*41aa0*/  LDL.LU.64 R18, [R1+0x51f8] ;  /* 0x0051f80001127983 */ /* 0x001f220000300a00 */
[----:B------:R-:W2:Y:S02]  /*41ab0*/  LDL.LU.64 R16, [R1+0x51f0] ;  /* 0x0051f00001107983 */ /* 0x000ea40000300a00 */
[----:B------:R0:W-:Y:S02]  /*41ac0*/  STL.64 [R1+0x200], R8 ;  /* 0x0002000801007387 */ /* 0x0001e40000100a00 */
[----:B------:R1:W-:Y:S01]  /*41ad0*/  STL.64 [R1+0x208], R10 ;  /* 0x0002080a01007387 */ /* 0x0003e20000100a00 */
[----:B0-----:R-:W2:Y:S01]  /*41ae0*/  LDL.LU R8, [R1+0x390] ;  /* 0x0003900001087983 */ /* 0x001ea20000300800 */
[----:B------:R-:W2:Y:S02]  /*41af0*/  LDL.LU R9, [R1+0x394] ;  /* 0x0003940001097983 */ /* 0x000ea40000300800 */
[----:B-1----:R-:W2:Y:S02]  /*41b00*/  LDL.LU R10, [R1+0x398] ;  /* 0x00039800010a7983 */ /* 0x002ea40000300800 */
[----:B------:R-:W2:Y:S01]  /*41b10*/  LDL.LU R11, [R1+0x39c] ;  /* 0x00039c00010b7983 */ /* 0x000ea20000300800 */
[----:B------:R0:W-:Y:S04]  /*41b20*/  STL.64 [R1+0x5190], R4 ;  /* 0x0051900401007387 */ /* 0x0001e80000100a00 */
        /* <DEDUP_REMOVED lines=8> */
[----:B--2---:R-:W-:Y:S01]  /*41bb0*/  STL.64 [R1+0x51a0], R6 ;  /* 0x0051a00601007387 */ /* 0x004fe20000100a00 */
[----:B------:R4:W-:Y:S02]  /*41bc0*/  STL.64 [R1+0x5198], R4 ;  /* 0x0051980401007387 */ /* 0x0009e40000100a00 */
[----:B----4-:R-:W-:-:S02]  /*41bd0*/  IMAD.MOV.U32 R4, RZ, RZ, R19 ;  /* 0x000000ffff047224 */ /* 0x010fc400078e0013 */
[----:B------:R-:W-:Y:S01]  /*41be0*/  IMAD.MOV.U32 R5, RZ, RZ, R18 ;  /* 0x000000ffff057224 */ /* 0x000fe200078e0012 */
[----:B------:R-:W2:Y:S01]  /*41bf0*/  LDL.LU R19, [R1+0x51ec] ;  /* 0x0051ec0001137983 */ /* 0x000ea20000300800 */
[----:B------:R-:W2:Y:S03]  /*41c00*/  LDL.LU R18, [R1+0x51e8] ;  /* 0x0051e80001127983 */ /* 0x000ea60000300800 */
[----:B------:R0:W-:Y:S04]  /*41c10*/  STL.64 [R1+0x51b0], R4 ;  /* 0x0051b00401007387 */ /* 0x0001e80000100a00 */
[----:B0-----:R-:W4:Y:S01]  /*41c20*/  LDL.LU R4, [R1+0x410] ;  /* 0x0004100001047983 */ /* 0x001f220000300800 */
[----:B------:R-:W4:Y:S02]  /*41c30*/  LDL.LU R5, [R1+0x414] ;  /* 0x0004140001057983 */ /* 0x000f240000300800 */
[----:B------:R-:W4:Y:S02]  /*41c40*/  LDL.LU R6, [R1+0x418] ;  /* 0x0004180001067983 */ /* 0x000f240000300800 */
[----:B------:R-:W4:Y:S02]  /*41c50*/  LDL.LU R7, [R1+0x41c] ;  /* 0x00041c0001077983 */ /* 0x000f240000300800 */
[----:B----4-:R-:W-:Y:S11]  /*41c60*/  HMMA.16816.F32 R4, R20, R16, R4 ;  /* 0x000000101404723c */ /* 0x010ff60000001804 */
[----:B------:R-:W-:Y:S11]  /*41c70*/  @!UPT UIADD3 URZ, URZ, URZ, URZ ;  /* 0x0000003f3f3ff290 */ /* 0x000ff6000fffe03f */
[----:B------:R-:W-:Y:S01]  /*41c80*/  @!UPT UIADD3 URZ, URZ, URZ, URZ ;  /* 0x0000003f3f3ff290 */ /* 0x000fe2000fffe03f */
[----:B------:R3:W-:Y:S01]  /*41c90*/  STL.64 [R1+0x1f0], R4 ;  /* 0x0001f00401007387 */ /* 0x0007e20000100a00 */
[----:B------:R-:W-:Y:S02]  /*41ca0*/  STL.64 [R1+0x1f8], R6 ;  /* 0x0001f80601007387 */ /* 0x000fe40000100a00 */
[----:B---3--:R-:W-:Y:S02]  /*41cb0*/  IMAD.MOV.U32 R4, RZ, RZ, R12 ;  /* 0x000000ffff047224 */ /* 0x008fe400078e000c */
[----:B------:R-:W-:Y:S01]  /*41cc0*/  IMAD.MOV.U32 R5, RZ, RZ, R13 ;  /* 0x000000ffff057224 */ /* 0x000fe200078e000d */
[----:B------:R-:W3:Y:S01]  /*41cd0*/  LDL.LU R12, [R1+0x51e4] ;  /* 0x0051e400010c7983 */ /* 0x000ee20000300800 */
[----:B------:R-:W3:Y:S02]  /*41ce0*/  LDL.LU R13, [R1+0x51e0] ;  /* 0x0051e000010d7983 */ /* 0x000ee40000300800 */
[----:B--2---:R-:W-:Y:S02]  /*41cf0*/  STL.64 [R1+0x50f8], R18 ;  /* 0x0050f81201007387 */ /* 0x004fe40000100a00 */
[----:B------:R0:W-:Y:S02]  /*41d00*/  STL.64 [R1+0x50f0], R16 ;  /* 0x0050f01001007387 */ /* 0x0001e40000100a00 */
[----:B0-----:R-:W-:-:S02]  /*41d10*/  IMAD.MOV.U32 R16, RZ, RZ, R15 ;  /* 0x000000ffff107224 */ /* 0x001fc400078e000f */
[----:B------:R-:W-:-:S05]  /*41d20*/  IMAD.MOV.U32 R17, RZ, RZ, R14 ;  /* 0x000000ffff117224 */ /* 0x000fca00078e000e */
[----:B------:R0:W-:Y:S04]  /*41d30*/  STL.64 [R1+0x51a8], R16 ;  /* 0x0051a81001007387 */ /* 0x0001e80000100a00 */
        /* <DEDUP_REMOVED lines=15> */
[----:B------:R-:W4:Y:S02]  /*41e30*/  LDL.LU.64 R8, [R1+0x51d0] ;  /* 0x0051d00001087983 */ /* 0x000f240000300a00 */
[----:B------:R3:W-:Y:S01]  /*41e40*/  STL.64 [R1+0x5148], R12 ;  /* 0x0051480c01007387 */ /* 0x0007e20000100a00 */
[----:B----4-:R-:W-:Y:S01]  /*41e50*/  HMMA.16816.F32 R24, R20, R8, R24 ;  /* 0x000000081418723c */ /* 0x010fe20000001818 */
[----:B---3--:R-:W-:Y:S02]  /*41e60*/  IMAD.MOV.U32 R12, RZ, RZ, R11 ;  /* 0x000000ffff0c7224 */ /* 0x008fe400078e000b */
[----:B------:R-:W-:-:S05]  /*41e70*/  IMAD.MOV.U32 R13, RZ, RZ, R10 ;  /* 0x000000ffff0d7224 */ /* 0x000fca00078e000a */
[----:B------:R0:W-:Y:S04]  /*41e80*/  STL.64 [R1+0x5188], R12 ;  /* 0x0051880c01007387 */ /* 0x0001e80000100a00 */
[----:B0-----:R-:W3:Y:S01]  /*41e90*/  LDL.LU R12, [R1+0xbe0] ;  /* 0x000be000010c7983 */ /* 0x001ee20000300800 */
[----:B------:R-:W3:Y:S02]  /*41ea0*/  LDL.LU R13, [R1+0xbe4] ;  /* 0x000be400010d7983 */ /* 0x000ee40000300800 */
[----:B------:R-:W3:Y:S02]  /*41eb0*/  LDL.LU R14, [R1+0xbe8] ;  /* 0x000be800010e7983 */ /* 0x000ee40000300800 */
[----:B------:R-:W3:Y:S01]  /*41ec0*/  LDL.LU R15, [R1+0xbec] ;  /* 0x000bec00010f7983 */ /* 0x000ee20000300800 */
[----:B------:R0:W-:Y:S04]  /*41ed0*/  STL.64 [R1+0x50d8], R8 ;  /* 0x0050d80801007387 */ /* 0x0001e80000100a00 */
[----:B0-----:R-:W4:Y:S01]  /*41ee0*/  LDL.LU R8, [R1+0xbc0] ;  /* 0x000bc00001087983 */ /* 0x001f220000300800 */
[----:B------:R-:W-:Y:S02]  /*41ef0*/  STL.64 [R1+0x1d0], R24 ;  /* 0x0001d01801007387 */ /* 0x000fe40000100a00 */
[----:B------:R-:W-:Y:S02]  /*41f00*/  STL.64 [R1+0x1d8], R26 ;  /* 0x0001d81a01007387 */ /* 0x000fe40000100a00 */
[----:B------:R-:W0:Y:S01]  /*41f10*/  LDSM.16.MT88.4 R24, [R0+0x24080] ;  /* 0x024080000018783b */ /* 0x000e220000004200 */
[----:B--2---:R-:W-:Y:S03]  /*41f20*/  HMMA.16816.F32 R4, R20, R4, R16 ;  /* 0x000000041404723c */ /* 0x004fe60000001810 */
[----:B------:R-:W4:Y:S01]  /*41f30*/  LDL.LU R9, [R1+0xbc4] ;  /* 0x000bc40001097983 */ /* 0x000f220000300800 */
[----:B------:R-:W4:Y:S02]  /*41f40*/  LDL.LU R10, [R1+0xbc8] ;  /* 0x000bc800010a7983 */ /* 0x000f240000300800 */
[----:B------:R-:W4:Y:S01]  /*41f50*/  LDL.LU R11, [R1+0xbcc] ;  /* 0x000bcc00010b7983 */ /* 0x000f220000300800 */
[----:B0-----:R-:W-:Y:S01]  /*41f60*/  STL.64 [R1+0x5020], R26 ;  /* 0x0050201a01007387 */ /* 0x001fe20000100a00 */
[----:B------:R0:W-:Y:S02]  /*41f70*/  STL.64 [R1+0x5018], R24 ;  /* 0x0050181801007387 */ /* 0x0001e40000100a00 */
[----:B0-----:R-:W-:-:S02]  /*41f80*/  IMAD.MOV.U32 R24, RZ, RZ, R2 ;  /* 0x000000ffff187224 */ /* 0x001fc400078e0002 */
[----:B------:R-:W-:Y:S01]  /*41f90*/  IMAD.MOV.U32 R25, RZ, RZ, R3 ;  /* 0x000000ffff197224 */ /* 0x000fe200078e0003 */
[----:B------:R-:W2:Y:S01]  /*41fa0*/  LDL.LU R2, [R1+0x51cc] ;  /* 0x0051cc0001027983 */ /* 0x000ea20000300800 */
[----:B------:R-:W2:Y:S03]  /*41fb0*/  LDL.LU R3, [R1+0x51c8] ;  /* 0x0051c80001037983 */ /* 0x000ea60000300800 */
[----:B------:R-:W-:Y:S01]  /*41fc0*/  STL.64 [R1+0x5140], R24 ;  /* 0x0051401801007387 */ /* 0x000fe20000100a00 */
[----:B------:R-:W2:Y:S02]  /*41fd0*/  LDL.LU.64 R18, [R1+0x51c0] ;  /* 0x0051c00001127983 */ /* 0x000ea40000300a00 */
[----:B------:R-:W2:Y:S03]  /*41fe0*/  LDL.LU.64 R16, [R1+0x51b8] ;  /* 0x0051b80001107983 */ /* 0x000ea60000300a00 */
[----:B------:R0:W-:Y:S01]  /*41ff0*/  STL.64 [R1+0x1c0], R4 ;  /* 0x0001c00401007387 */ /* 0x0001e20000100a00 */
[----:B------:R2:W-:Y:S04]  /*42000*/  STL.64 [R1+0x1c8], R6 ;  /* 0x0001c80601007387 */ /* 0x0005e80000100a00 */
[----:B0-----:R-:W2:Y:S02]  /*42010*/  LDL.LU.64 R4, [R1+0x51b0] ;  /* 0x0051b00001047983 */ /* 0x001ea40000300a00 */
[C---:B--2---:R-:W-:Y:S02]  /*42020*/  HMMA.16816.F32 R4, R20.reuse, R4, R16 ;  /* 0x000000041404723c */ /* 0x044fe40000001810 */
[----:B------:R-:W2:Y:S11]  /*42030*/  LDL.LU.64 R16, [R1+0x51a8] ;  /* 0x0051a80001107983 */ /* 0x000eb60000300a00 */
[----:B------:R-:W-:Y:S10]  /*42040*/  @!UPT UIADD3 URZ, URZ, URZ, URZ ;  /* 0x0000003f3f3ff290 */ /* 0x000ff4000fffe03f */
[----:B------:R-:W-:Y:S01]  /*42050*/  STL.64 [R1+0x1b0], R4 ;  /* 0x0001b00401007387 */ /* 0x000fe20000100a00 */
[----:B------:R0:W-:Y:S03]  /*42060*/  STL.64 [R1+0x1b8], R6 ;  /* 0x0001b80601007387 */ /* 0x0001e60000100a00 */
[----:B0-----:R-:W2:Y:S01]  /*42070*/  LDL.LU.64 R6, [R1+0x51a0] ;  /* 0x0051a00001067983 */ /* 0x001ea20000300a00 */
[----:B------:R-:W2:Y:S02]  /*42080*/  LDL.LU.64 R4, [R1+0x5198] ;  /* 0x0051980001047983 */ /* 0x000ea40000300a00 */
[C---:B--2---:R-:W-:Y:S01]  /*42090*/  HMMA.16816.F32 R16, R20.reuse, R16, R4 ;  /* 0x000000101410723c */ /* 0x044fe20000001804 */
[----:B------:R-:W3:Y:S11]  /*420a0*/  LDL.LU.64 R4, [R1+0x5190] ;  /* 0x0051900001047983 */ /* 0x000ef60000300a00 */
[----:B------:R-:W-:Y:S11]  /*420b0*/  @!UPT UIADD3 URZ, URZ, URZ, URZ ;  /* 0x0000003f3f3ff290 */ /* 0x000ff6000fffe03f */
[----:B------:R0:W-:Y:S01]  /*420c0*/  STL.64 [R1+0x1a0], R16 ;  /* 0x0001a01001007387 */ /* 0x0001e20000100a00 */
[----:B------:R-:W-:Y:S03]  /*420d0*/  STL.64 [R1+0x1a8], R18 ;  /* 0x0001a81201007387 */ /* 0x000fe60000100a00 */
[----:B0-----:R-:W2:Y:S01]  /*420e0*/  LDL.64 R16, [R1] ;  /* 0x0000000001107983 */ /* 0x001ea20000100a00 */
[----:B---3--:R-:W-:Y:S03]  /*420f0*/  HMMA.16816.F32 R4, R20, R4, R12 ;  /* 0x000000041404723c */ /* 0x008fe6000000180c */
[----:B--2---:R0:W-:Y:S04]  /*42100*/  STL.64 [R1+0x5110], R16 ;  /* 0x0051101001007387 */ /* 0x0041e80000100a00 */
[----:B0-----:R-:W2:Y:S01]  /*42110*/  LDL.LU R16, [R1+0xbd0] ;  /* 0x000bd00001107983 */ /* 0x001ea20000300800 */
[----:B------:R-:W2:Y:S02]  /*42120*/  LDL.LU R17, [R1+0xbd4] ;  /* 0x000bd40001117983 */ /* 0x000ea40000300800 */
[----:B------:R-:W2:Y:S02]  /*42130*/  LDL.LU R18, [R1+0xbd8] ;  /* 0x000bd80001127983 */ /* 0x000ea40000300800 */
[----:B------:R-:W2:Y:S01]  /*42140*/  LDL.LU R19, [R1+0xbdc] ;  /* 0x000bdc0001137983 */ /* 0x000ea20000300800 */
[----:B------:R-:W4:Y:S01]  /*42150*/  LDL.LU.64 R12, [R1+0x5188] ;  /* 0x00518800010c7983 */ /* 0x000f220000300a00 */
[----:B------:R-:W-:-:S02]  /*42160*/  IMAD.MOV.U32 R24, RZ, RZ, R29 ;  /* 0x000000ffff187224 */ /* 0x000fc400078e001d */
[----:B------:R-:W-:-:S07]  /*42170*/  IMAD.MOV.U32 R25, RZ, RZ, R28 ;  /* 0x000000ffff197224 */ /* 0x000fce00078e001c */
[----:B------:R0:W-:Y:S01]  /*42180*/  STL.64 [R1+0x190], R4 ;  /* 0x0001900401007387 */ /* 0x0001e20000100a00 */
[----:B------:R-:W-:Y:S04]  /*42190*/  STL.64 [R1+0x198], R6 ;  /* 0x0001980601007387 */ /* 0x000fe80000100a00 */
[----:B0-----:R-:W3:Y:S01]  /*421a0*/  LDL.LU.64 R4, [R1+0x5180] ;  /* 0x0051800001047983 */ /* 0x001ee20000300a00 */
[C---:B--2---:R-:W-:Y:S08]  /*421b0*/  HMMA.16816.F32 R16, R20.reuse, R24, R16 ;  /* 0x000000181410723c */ /* 0x044ff00000001810 */
[----:B----4-:R-:W-:Y:S01]  /*421c0*/  HMMA.16816.F32 R8, R20, R12, R8 ;  /* 0x0000000c1408723c */ /* 0x010fe20000001808 */
[----:B------:R-:W2:Y:S11]  /*421d0*/  LDL.LU R12, [R1+0xb90] ;  /* 0x000b9000010c7983 */ /* 0x000eb60000300800 */
[----:B------:R-:W-:Y:S03]  /*421e0*/  @!UPT UIADD3 URZ, URZ, URZ, URZ ;  /* 0x0000003f3f3ff290 */ /* 0x000fe6000fffe03f */
[----:B------:R-:W-:Y:S01]  /*421f0*/  STL.64 [R1+0x180], R16 ;  /* 0x0001801001007387 */ /* 0x000fe20000100a00 */
[----:B------:R-:W-:Y:S07]  /*42200*/  STL.64 [R1+0x188], R18 ;  /* 0x0001881201007387 */ /* 0x000fee0000100a00 */
[----:B------:R-:W-:Y:S02]  /*42210*/  STL.64 [R1+0x170], R8 ;  /* 0x0001700801007387 */ /* 0x000fe40000100a00 */
[----:B------:R-:W-:Y:S01]  /*42220*/  STL.64 [R1+0x178], R10 ;  /* 0x0001780a01007387 */ /* 0x000fe20000100a00 */
[----:B------:R-:W2:Y:S01]  /*42230*/  LDL.LU R13, [R1+0xb94] ;  /* 0x000b9400010d7983 */ /* 0x000ea20000300800 */
[----:B------:R-:W4:Y:S02]  /*42240*/  LDL.LU R14, [R1+0xb98] ;  /* 0x000b9800010e7983 */ /* 0x000f240000300800 */
[----:B------:R-:W4:Y:S02]  /*42250*/  LDL.LU R15, [R1+0xb9c] ;  /* 0x000b9c00010f7983 */ /* 0x000f240000300800 */
[----:B----4-:R-:W-:Y:S01]  /*42260*/  STL.64 [R1+0x5158], R14 ;  /* 0x0051580e01007387 */ /* 0x010fe20000100a00 */
[----:B--2---:R3:W-:Y:S02]  /*42270*/  STL.64 [R1+0x5150], R12 ;  /* 0x0051500c01007387 */ /* 0x0047e40000100a00 */
[----:B---3--:R-:W-:-:S02]  /*42280*/  IMAD.MOV.U32 R12, RZ, RZ, R5 ;  /* 0x000000ffff0c7224 */ /* 0x008fc400078e0005 */
[----:B------:R-:W-:-:S05]  /*42290*/  IMAD.MOV.U32 R13, RZ, RZ, R4 ;  /* 0x000000ffff0d7224 */ /* 0x000fca00078e0004 */
[----:B------:R-:W-:Y:S01]  /*422a0*/  STL.64 [R1+0x5168], R12 ;  /* 0x0051680c01007387 */ /* 0x000fe20000100a00 */
[----:B------:R-:W2:Y:S03]  /*422b0*/  LDL.64 R24, [R1+0xe0] ;  /* 0x0000e00001187983 */ /* 0x000ea60000100a00 */
[----:B--2---:R0:W-:Y:S04]  /*422c0*/  STL.64 [R1+0x5160], R24 ;  /* 0x0051601801007387 */ /* 0x0041e80000100a00 */
        /* <DEDUP_REMOVED lines=14> */
[----:B------:R-:W4:Y:S04]  /*423b0*/  LDL.64 R16, [R1+0x10] ;  /* 0x0000100001107983 */ /* 0x000f280000100a00 */
[----:B----4-:R0:W-:Y:S04]  /*423c0*/  STL.64 [R1+0x5128], R16 ;  /* 0x0051281001007387 */ /* 0x0101e80000100a00 */
[----:B0-----:R-:W4:Y:S01]  /*423d0*/  LDL.64 R16, [R1+0x20] ;  /* 0x0000200001107983 */ /* 0x001f220000100a00 */
[----:B------:R-:W2:Y:S02]  /*423e0*/  LDL.LU R8, [R1+0xac0] ;  /* 0x000ac00001087983 */ /* 0x000ea40000300800 */
[----:B------:R-:W2:Y:S02]  /*423f0*/  LDL.LU R9, [R1+0xac4] ;  /* 0x000ac40001097983 */ /* 0x000ea40000300800 */
[----:B------:R-:W2:Y:S01]  /*42400*/  LDL.LU R10, [R1+0xac8] ;  /* 0x000ac800010a7983 */ /* 0x000ea20000300800 */
[----:B------:R-:W2:Y:S04]  /*42410*/  LDL.LU R11, [R1+0xacc] ;  /* 0x000acc00010b7983 */ /* 0x000ea80000300800 */
[----:B--2---:R-:W-:Y:S01]  /*42420*/  STL.64 [R1+0x50e8], R10 ;  /* 0x0050e80a01007387 */ /* 0x004fe20000100a00 */
[----:B------:R0:W-:Y:S03]  /*42430*/  STL.64 [R1+0x50e0], R8 ;  /* 0x0050e00801007387 */ /* 0x0001e60000100a00 */
[----:B0-----:R-:W2:Y:S01]  /*42440*/  LDL.LU R8, [R1+0xad0] ;  /* 0x000ad00001087983 */ /* 0x001ea20000300800 */
[----:B------:R-:W2:Y:S02]  /*42450*/  LDL.LU R9, [R1+0xad4] ;  /* 0x000ad40001097983 */ /* 0x000ea40000300800 */
[----:B------:R-:W2:Y:S02]  /*42460*/  LDL.LU R10, [R1+0xad8] ;  /* 0x000ad800010a7983 */ /* 0x000ea40000300800 */
[----:B------:R-:W2:Y:S02]  /*42470*/  LDL.LU R11, [R1+0xadc] ;  /* 0x000adc00010b7983 */ /* 0x000ea40000300800 */
[----:B------:R-:W-:-:S02]  /*42480*/  IMAD.MOV.U32 R12, RZ, RZ, R3 ;  /* 0x000000ffff0c7224 */ /* 0x000fc400078e0003 */
        /* <DEDUP_REMOVED lines=16> */
[----:B------:R0:W-:Y:S02]  /*42590*/  STL.64 [R1+0x160], R12 ;  /* 0x0001600c01007387 */ /* 0x0001e40000100a00 */
[----:B------:R2:W-:Y:S01]  /*425a0*/  STL.64 [R1+0x168], R14 ;  /* 0x0001680e01007387 */ /* 0x0005e20000100a00 */
[----:B0-----:R-:W2:Y:S02]  /*425b0*/  LDL.LU.64 R12, [R1+0x5168] ;  /* 0x00516800010c7983 */ /* 0x001ea40000300a00 */
[C---:B--2---:R-:W-:Y:S02]  /*425c0*/  HMMA.16816.F32 R12, R20.reuse, R12, R24 ;  /* 0x0000000c140c723c */ /* 0x044fe40000001818 */
[----:B------:R-:W2:Y:S11]  /*425d0*/  LDL.LU.64 R24, [R1+0x5160] ;  /* 0x0051600001187983 */ /* 0x000eb60000300a00 */
[----:B------:R-:W-:Y:S10]  /*425e0*/  @!UPT UIADD3 URZ, URZ, URZ, URZ ;  /* 0x0000003f3f3ff290 */ /* 0x000ff4000fffe03f */
        /* <DEDUP_REMOVED lines=8> */
[----:B------:R0:W-:Y:S01]  /*42670*/  STL.64 [R1+0x510], R12 ;  /* 0x0005100c01007387 */ /* 0x0001e20000100a00 */
[----:B------:R1:W-:Y:S03]  /*42680*/  STL.64 [R1+0x518], R14 ;  /* 0x0005180e01007387 */ /* 0x0003e60000100a00 */
[----:B0-----:R-:W2:Y:S01]  /*42690*/  LDL.LU.64 R12, [R1+0x5148] ;  /* 0x00514800010c7983 */ /* 0x001ea20000300a00 */
[----:B-1----:R-:W-:Y:S02]  /*426a0*/  IMAD.MOV.U32 R14, RZ, RZ, R24 ;  /* 0x000000ffff0e7224 */ /* 0x002fe400078e0018 */
[----:B------:R-:W3:Y:S02]  /*426b0*/  LDL.LU.64 R24, [R1+0x5140] ;  /* 0x0051400001187983 */ /* 0x000ee40000300a00 */
        /* <DEDUP_REMOVED lines=9> */
[----:B------:R-:W2:Y:S01]  /*42750*/  LDL.LU R23, [R1+0xabc] ;  /* 0x000abc0001177983 */ /* 0x000ea20000300800 */
[----:B------:R0:W-:Y:S04]  /*42760*/  STL.64 [R1+0x5030], R24 ;  /* 0x0050301801007387 */ /* 0x0001e80000100a00 */
[----:B0-----:R-:W3:Y:S01]  /*42770*/  LDL.LU R24, [R1+0xb00] ;  /* 0x000b000001187983 */ /* 0x001ee20000300800 */
[----:B------:R-:W3:Y:S02]  /*42780*/  LDL.LU R25, [R1+0xb04] ;  /* 0x000b040001197983 */ /* 0x000ee40000300800 */
[----:B------:R-:W3:Y:S02]  /*42790*/  LDL.LU R26, [R1+0xb08] ;  /* 0x000b0800011a7983 */ /* 0x000ee40000300800 */
[----:B------:R-:W3:Y:S02]  /*427a0*/  LDL.LU R27, [R1+0xb0c] ;  /* 0x000b0c00011b7983 */ /* 0x000ee40000300800 */
[----:B----4-:R-:W-:Y:S01]  /*427b0*/  IMAD.MOV.U32 R3, RZ, RZ, R17 ;  /* 0x000000ffff037224 */ /* 0x010fe200078e0011 */
[C---:B---3--:R-:W-:Y:S11]  /*427c0*/  HMMA.16816.F32 R24, R4.reuse, R16, R24 ;  /* 0x000000100418723c */ /* 0x048ff60000001818 */
[----:B------:R-:W-:Y:S11]  /*427d0*/  @!UPT UIADD3 URZ, URZ, URZ, URZ ;  /* 0x0000003f3f3ff290 */ /* 0x000ff6000fffe03f */
[----:B------:R-:W-:Y:S01]  /*427e0*/  @!UPT UIADD3 URZ, URZ, URZ, URZ ;  /* 0x0000003f3f3ff290 */ /* 0x000fe2000fffe03f */
[----:B------:R0:W-:Y:S01]  /*427f0*/  STL.64 [R1+0x480], R24 ;  /* 0x0004801801007387 */ /* 0x0001e20000100a00 */
[----:B------:R1:W-:Y:S02]  /*42800*/  STL.64 [R1+0x488], R26 ;  /* 0x0004881a01007387 */ /* 0x0003e40000100a00 */
[----:B0-----:R-:W-:Y:S02]  /*42810*/  IMAD.MOV.U32 R24, RZ, RZ, R16 ;  /* 0x000000ffff187224 */ /* 0x001fe400078e0010 */
[----:B------:R-:W3:Y:S02]  /*42820*/  LDL.LU.64 R16, [R1+0x5128] ;  /* 0x0051280001107983 */ /* 0x000ee40000300a00 */
[C---:B---3--:R-:W-:Y:S01]  /*42830*/  HMMA.16816.F32 R8, R4.reuse, R16, R8 ;  /* 0x000000100408723c */ /* 0x048fe20000001808 */
[----:B-1----:R-:W-:Y:S02]  /*42840*/  IMAD.MOV.U32 R26, RZ, RZ, R16 ;  /* 0x000000ffff1a7224 */ /* 0x002fe400078e0010 */
        /* <DEDUP_REMOVED lines=29> */
[----:B------:R-:W2:Y:S02]  /*42a20*/  LDL.LU.64 R8, [R1+0x50e0] ;  /* 0x0050e00001087983 */ /* 0x000ea40000300a00 */
[----:B----4-:R-:W-:Y:S02]  /*42a30*/  STL.64 [R1+0x4fd0], R18 ;  /* 0x004fd01201007387 */ /* 0x010fe40000100a00 */
[----:B------:R0:W-:Y:S02]  /*42a40*/  STL.64 [R1+0x4fc8], R16 ;  /* 0x004fc81001007387 */ /* 0x0001e40000100a00 */
[----:B0-----:R-:W3:Y:S01]  /*42a50*/  LDL.64 R16, [R1+0x150] ;  /* 0x0001500001107983 */ /* 0x001ee20000100a00 */
[C---:B--2---:R-:W-:Y:S11]  /*42a60*/  HMMA.16816.F32 R8, R4.reuse, R12, R8 ;  /* 0x0000000c0408723c */ /* 0x044ff60000001808 */
[----:B------:R-:W-:Y:S11]  /*42a70*/  @!UPT UIADD3 URZ, URZ, URZ, URZ ;  /* 0x0000003f3f3ff290 */ /* 0x000ff6000fffe03f */
[----:B------:R-:W-:Y:S01]  /*42a80*/  @!UPT UIADD3 URZ, URZ, URZ, URZ ;  /* 0x0000003f3f3ff290 */ /* 0x000fe2000fffe03f */
[----:B------:R0:W-:Y:S01]  /*42a90*/  STL.64 [R1+0x440], R8 ;  /* 0x0004400801007387 */ /* 0x0001e20000100a00 */
[----:B------:R-:W-:Y:S03]  /*42aa0*/  STL.64 [R1+0x448], R10 ;  /* 0x0004480a01007387 */ /* 0x000fe60000100a00 */
[----:B0-----:R-:W2:Y:S02]  /*42ab0*/  LDL.LU.64 R8, [R1+0x50d8] ;  /* 0x0050d80001087983 */ /* 0x001ea40000300a00 */
[----:B--2---:R-:W-:Y:S02]  /*42ac0*/  HMMA.16816.F32 R20, R4, R8, R20 ;  /* 0x000000080414723c */ /* 0x004fe40000001814 */
[----:B------:R0:W-:Y:S04]  /*42ad0*/  STL.64 [R1+0x4fc0], R8 ;  /* 0x004fc00801007387 */ /* 0x0001e80000100a00 */
[----:B0-----:R-:W3:Y:S11]  /*42ae0*/  LDL.LU R8, [R1+0xec0] ;  /* 0x000ec00001087983 */ /* 0x001ef60000300800 */
[----:B------:R-:W-:Y:S06]  /*42af0*/  @!UPT UIADD3 URZ, URZ, URZ, URZ ;  /* 0x0000003f3f3ff290 */ /* 0x000fec000fffe03f */
[----:B------:R-:W-:Y:S01]  /*42b00*/  STL.64 [R1+0x430], R20 ;  /* 0x0004301401007387 */ /* 0x000fe20000100a00 */
[----:B------:R-:W-:Y:S02]  /*42b10*/  STL.64 [R1+0x438], R22 ;  /* 0x0004381601007387 */ /* 0x000fe40000100a00 */
[----:B------:R-:W0:Y:S04]  /*42b20*/  LDSM.16.MT88.4 R20, [R0+0x24100] ;  /* 0x024100000014783b */ /* 0x000e280000004200 */
[----:B------:R-:W3:Y:S01]  /*42b30*/  LDL.LU R9, [R1+0xec4] ;  /* 0x000ec40001097983 */ /* 0x000ee20000300800 */
[----:B------:R-:W3:Y:S01]  /*42b40*/  LDL.LU R10, [R1+0xec8] ;  /* 0x000ec800010a7983 */ /* 0x000ee20000300800 */
[----:B------:R-:W3:Y:S02]  /*42b50*/  LDL.LU R11, [R1+0xecc] ;  /* 0x000ecc00010b7983 */ /* 0x000ee40000300800 */
[----:B------:R-:W-:Y:S01]  /*42b60*/  STL [R1+0x4fa0], R0 ;  /* 0x004fa00001007387 */ /* 0x000fe20000100800 */
[----:B0-----:R-:W-:Y:S01]  /*42b70*/  STL.64 [R1+0x4ed0], R22 ;  /* 0x004ed01601007387 */ /* 0x001fe20000100a00 */
[----:B------:R0:W-:Y:S02]  /*42b80*/  STL.64 [R1+0x4ec8], R20 ;  /* 0x004ec81401007387 */ /* 0x0001e40000100a00 */
[----:B0-----:R-:W-:-:S02]  /*42b90*/  IMAD.MOV.U32 R20, RZ, RZ, R14 ;  /* 0x000000ffff147224 */ /* 0x001fc400078e000e */
[----:B------:R-:W-:-:S05]  /*42ba0*/  IMAD.MOV.U32 R21, RZ, RZ, R2 ;  /* 0x000000ffff157224 */ /* 0x000fca00078e0002 */
[----:B------:R0:W-:Y:S04]  /*42bb0*/  STL.64 [R1+0x5060], R20 ;  /* 0x0050601401007387 */ /* 0x0001e80000100a00 */
[----:B0-----:R-:W2:Y:S01]  /*42bc0*/  LDL.64 R20, [R1+0x30] ;  /* 0x0000300001147983 */ /* 0x001ea20000100a00 */
[C---:B---3--:R-:W-:Y:S08]  /*42bd0*/  HMMA.16816.F32 R8, R4.reuse, R16, R8 ;  /* 0x000000100408723c */ /* 0x048ff00000001808 */
[----:B--2---:R-:W-:Y:S01]  /*42be0*/  HMMA.16816.F32 R24, R4, R20, R24 ;  /* 0x000000140418723c */ /* 0x004fe20000001818 */
[----:B------:R-:W-:-:S02]  /*42bf0*/  IMAD.MOV.U32 R2, RZ, RZ, R21 ;  /* 0x000000ffff027224 */ /* 0x000fc400078e0015 */
        /* <DEDUP_REMOVED lines=8> */
[----:B------:R0:W-:Y:S01]  /*42c80*/  STL.64 [R1+0x7a0], R8 ;  /* 0x0007a00801007387 */ /* 0x0001e20000100a00 */
[----:B------:R1:W-:Y:S03]  /*42c90*/  STL.64 [R1+0x7a8], R10 ;  /* 0x0007a80a01007387 */ /* 0x0003e60000100a00 */
[----:B0-----:R-:W4:Y:S01]  /*42ca0*/  LDL.LU R8, [R1+0x9f0] ;  /* 0x0009f00001087983 */ /* 0x001f220000300800 */
[----:B------:R-:W4:Y:S02]  /*42cb0*/  LDL.LU R9, [R1+0x9f4] ;  /* 0x0009f40001097983 */ /* 0x000f240000300800 */
[----:B-1----:R-:W3:Y:S02]  /*42cc0*/  LDL.LU R10, [R1+0x9f8] ;  /* 0x0009f800010a7983 */ /* 0x002ee40000300800 */
[----:B------:R-:W3:Y:S02]  /*42cd0*/  LDL.LU R11, [R1+0x9fc] ;  /* 0x0009fc00010b7983 */ /* 0x000ee40000300800 */
[----:B------:R-:W-:-:S02]  /*42ce0*/  IMAD.MOV.U32 R29, RZ, RZ, R16 ;  /* 0x000000ffff1d7224 */ /* 0x000fc400078e0010 */
[----:B------:R-:W-:Y:S02]  /*42cf0*/  IMAD.MOV.U32 R15, RZ, RZ, R17 ;  /* 0x000000ffff0f7224 */ /* 0x000fe400078e0011 */
[----:B------:R-:W-:Y:S02]  /*42d00*/  IMAD.MOV.U32 R16, RZ, RZ, R28 ;  /* 0x000000ffff107224 */ /* 0x000fe400078e001c */
[----:B--2---:R-:W-:Y:S01]  /*42d10*/  IMAD.MOV.U32 R17, RZ, RZ, R27 ;  /* 0x000000ffff117224 */ /* 0x004fe200078e001b */
[----:B---3--:R-:W-:Y:S01]  /*42d20*/  STL.64 [R1+0x4fe0], R10 ;  /* 0x004fe00a01007387 */ /* 0x008fe20000100a00 */
[----:B----4-:R0:W-:Y:S03]  /*42d30*/  STL.64 [R1+0x4fd8], R8 ;  /* 0x004fd80801007387 */ /* 0x0101e60000100a00 */
[----:B------:R1:W-:Y:S01]  /*42d40*/  STL.64 [R1+0x4fe8], R16 ;  /* 0x004fe81001007387 */ /* 0x0003e20000100a00 */
[----:B0-----:R-:W2:Y:S01]  /*42d50*/  LDL.LU R8, [R1+0xa00] ;  /* 0x000a000001087983 */ /* 0x001ea20000300800 */
[----:B------:R-:W2:Y:S02]  /*42d60*/  LDL.LU R9, [R1+0xa04] ;  /* 0x000a040001097983 */ /* 0x000ea40000300800 */
[----:B------:R-:W3:Y:S02]  /*42d70*/  LDL.LU R10, [R1+0xa08] ;  /* 0x000a0800010a7983 */ /* 0x000ee40000300800 */
[----:B------:R-:W3:Y:S02]  /*42d80*/  LDL.LU R11, [R1+0xa0c] ;  /* 0x000a0c00010b7983 */ /* 0x000ee40000300800 */
[----:B-1----:R-:W-:-:S02]  /*42d90*/  IMAD.MOV.U32 R16, RZ, RZ, R26 ;  /* 0x000000ffff107224 */ /* 0x002fc400078e001a */
[----:B------:R-:W-:Y:S01]  /*42da0*/  IMAD.MOV.U32 R17, RZ, RZ, R25 ;  /* 0x000000ffff117224 */ /* 0x000fe200078e0019 */
[----:B---3--:R-:W-:Y:S01]  /*42db0*/  STL.64 [R1+0x4ff8], R10 ;  /* 0x004ff80a01007387 */ /* 0x008fe20000100a00 */
[----:B--2---:R0:W-:Y:S03]  /*42dc0*/  STL.64 [R1+0x4ff0], R8 ;  /* 0x004ff00801007387 */ /* 0x0041e60000100a00 */
[----:B------:R1:W-:Y:S01]  /*42dd0*/  STL.64 [R1+0x5000], R16 ;  /* 0x0050001001007387 */ /* 0x0003e20000100a00 */
[----:B0-----:R-:W2:Y:S01]  /*42de0*/  LDL.LU R8, [R1+0xa10] ;  /* 0x000a100001087983 */ /* 0x001ea20000300800 */
[----:B------:R-:W2:Y:S02]  /*42df0*/  LDL.LU R9, [R1+0xa14] ;  /* 0x000a140001097983 */ /* 0x000ea40000300800 */
[----:B------:R-:W3:Y:S02]  /*42e00*/  LDL.LU R10, [R1+0xa18] ;  /* 0x000a1800010a7983 */ /* 0x000ee40000300800 */
[----:B------:R-:W3:Y:S02]  /*42e10*/  LDL.LU R11, [R1+0xa1c] ;  /* 0x000a1c00010b7983 */ /* 0x000ee40000300800 */
[----:B-1----:R-:W-:Y:S01]  /*42e20*/  IMAD.MOV.U32 R16, RZ, RZ, R24 ;  /* 0x000000ffff107224 */ /* 0x002fe200078e0018 */
        /* <DEDUP_REMOVED lines=8> */
[----:B------:R-:W2:Y:S01]  /*42eb0*/  LDL.LU R22, [R1+0xe78] ;  /* 0x000e780001167983 */ /* 0x000ea20000300800 */
[----:B------:R-:W2:Y:S03]  /*42ec0*/  LDL.LU R23, [R1+0xe7c] ;  /* 0x000e7c0001177983 */ /* 0x000ea60000300800 */
[----:B--2---:R-:W-:Y:S01]  /*42ed0*/  STL.64 [R1+0x5070], R22 ;  /* 0x0050701601007387 */ /* 0x004fe20000100a00 */
[----:B----4-:R0:W-:Y:S03]  /*42ee0*/  STL.64 [R1+0x5068], R20 ;  /* 0x0050681401007387 */ /* 0x0101e60000100a00 */
[----:B0-----:R-:W2:Y:S04]  /*42ef0*/  LDL.64 R20, [R1+0x110] ;  /* 0x0001100001147983 */ /* 0x001ea80000100a00 */
[----:B--2---:R0:W-:Y:S04]  /*42f00*/  STL.64 [R1+0x5080], R20 ;  /* 0x0050801401007387 */ /* 0x0041e80000100a00 */
[----:B0-----:R-:W2:Y:S04]  /*42f10*/  LDL.64 R20, [R1+0x120] ;  /* 0x0001200001147983 */ /* 0x001ea80000100a00 */
[----:B--2---:R0:W-:Y:S04]  /*42f20*/  STL.64 [R1+0x5098], R20 ;  /* 0x0050981401007387 */ /* 0x0041e80000100a00 */
[----:B0-----:R-:W2:Y:S04]  /*42f30*/  LDL.64 R20, [R1+0x130] ;  /* 0x0001300001147983 */ /* 0x001ea80000100a00 */
[----:B--2---:R0:W-:Y:S04]  /*42f40*/  STL.64 [R1+0x50b0], R20 ;  /* 0x0050b01401007387 */ /* 0x0041e80000100a00 */
[----:B0-----:R-:W2:Y:S01]  /*42f50*/  LDL.64 R20, [R1+0x140] ;  /* 0x0001400001147983 */ /* 0x001ea20000100a00 */
[----:B---3--:R-:W-:Y:S02]  /*42f60*/  STL.64 [R1+0x5040], R26 ;  /* 0x0050401a01007387 */ /* 0x008fe40000100a00 */
[----:B------:R0:W-:Y:S02]  /*42f70*/  STL.64 [R1+0x5038], R24 ;  /* 0x0050381801007387 */ /* 0x0001e40000100a00 */
[----:B0-----:R-:W3:Y:S04]  /*42f80*/  LDL.64 R24, [R1+0xf0] ;  /* 0x0000f00001187983 */ /* 0x001ee80000100a00 */
[----:B---3--:R0:W-:Y:S04]  /*42f90*/  STL.64 [R1+0x5058], R24 ;  /* 0x0050581801007387 */ /* 0x0081e80000100a00 */
[----:B0-----:R-:W3:Y:S04]  /*42fa0*/  LDL.64 R24, [R1+0x100] ;  /* 0x0001000001187983 */ /* 0x001ee80000100a00 */
[----:B---3--:R0:W-:Y:S04]  /*42fb0*/  STL.64 [R1+0x5078], R24 ;  /* 0x0050781801007387 */ /* 0x0081e80000100a00 */
        /* <DEDUP_REMOVED lines=16> */
[----:B------:R-:W-:Y:S01]  /*430c0*/  IMAD.MOV.U32 R17, RZ, RZ, R3 ;  /* 0x000000ffff117224 */ /* 0x000fe200078e0003 */
[----:B----4-:R-:W-:Y:S01]  /*430d0*/  STL.64 [R1+0x50c0], R26 ;  /* 0x0050c01a01007387 */ /* 0x010fe20000100a00 */
[----:B---3--:R0:W-:Y:S03]  /*430e0*/  STL.64 [R1+0x50b8], R24 ;  /* 0x0050b81801007387 */ /* 0x0081e60000100a00 */
[----:B0-----:R-:W3:Y:S01]  /*430f0*/  LDL.LU R24, [R1+0xeb0] ;  /* 0x000eb00001187983 */ /* 0x001ee20000300800 */
[----:B------:R-:W3:Y:S02]  /*43100*/  LDL.LU R25, [R1+0xeb4] ;  /* 0x000eb40001197983 */ /* 0x000ee40000300800 */
[----:B------:R-:W3:Y:S02]  /*43110*/  LDL.LU R26, [R1+0xeb8] ;  /* 0x000eb800011a7983 */ /* 0x000ee40000300800 */
[----:B------:R-:W3:Y:S01]  /*43120*/  LDL.LU R27, [R1+0xebc] ;  /* 0x000ebc00011b7983 */ /* 0x000ee20000300800 */
[----:B------:R0:W-:Y:S04]  /*43130*/  STL.64 [R1+0x5028], R16 ;  /* 0x0050281001007387 */ /* 0x0001e80000100a00 */
[----:B0-----:R-:W4:Y:S01]  /*43140*/  LDL.LU R16, [R1+0xaa0] ;  /* 0x000aa00001107983 */ /* 0x001f220000300800 */
[----:B------:R-:W4:Y:S02]  /*43150*/  LDL.LU R17, [R1+0xaa4] ;  /* 0x000aa40001117983 */ /* 0x000f240000300800 */
[----:B------:R-:W4:Y:S02]  /*43160*/  LDL.LU R18, [R1+0xaa8] ;  /* 0x000aa80001127983 */ /* 0x000f240000300800 */
[----:B------:R-:W4:Y:S02]  /*43170*/  LDL.LU R19, [R1+0xaac] ;  /* 0x000aac0001137983 */ /* 0x000f240000300800 */
[----:B--2---:R-:W-:-:S02]  /*43180*/  IMAD.MOV.U32 R28, RZ, RZ, R20 ;  /* 0x000000ffff1c7224 */ /* 0x004fc400078e0014 */
[----:B------:R-:W-:Y:S01]  /*43190*/  IMAD.MOV.U32 R3, RZ, RZ, R21 ;  /* 0x000000ffff037224 */ /* 0x000fe200078e0015 */
[C---:B---3--:R-:W-:Y:S01]  /*431a0*/  HMMA.16816.F32 R24, R4.reuse, R20, R24 ;  /* 0x000000140418723c */ /* 0x048fe20000001818 */
[----:B----4-:R-:W-:Y:S01]  /*431b0*/  STL.64 [R1+0x5050], R18 ;  /* 0x0050501201007387 */ /* 0x010fe20000100a00 */
[----:B------:R0:W-:Y:S03]  /*431c0*/  STL.64 [R1+0x5048], R16 ;  /* 0x0050481001007387 */ /* 0x0001e60000100a00 */
        /* <DEDUP_REMOVED lines=8> */
[----:B------:R-:W-:Y:S01]  /*43250*/  STL [R1+0x4fb0], R15 ;  /* 0x004fb00f01007387 */ /* 0x000fe20000100800 */
[----:B------:R-:W-:Y:S05]  /*43260*/  STL [R1+0x4fac], R29 ;  /* 0x004fac1d01007387 */ /* 0x000fea0000100800 */
[----:B------:R-:W-:Y:S02]  /*43270*/  STL.64 [R1+0x790], R24 ;  /* 0x0007901801007387 */ /* 0x000fe40000100a00 */
[----:B------:R0:W-:Y:S02]  /*43280*/  STL.64 [R1+0x798], R26 ;  /* 0x0007981a01007387 */ /* 0x0001e40000100a00 */
[----:B0-----:R-:W4:Y:S01]  /*43290*/  LDL.LU.64 R26, [R1+0x50c0] ;  /* 0x0050c000011a7983 */ /* 0x001f220000300a00 */
[----:B------:R-:W4:Y:S02]  /*432a0*/  LDL.LU.64 R24, [R1+0x50b8] ;  /* 0x0050b80001187983 */ /* 0x000f240000300a00 */
[----:B------:R-:W4:Y:S02]  /*432b0*/  LDL.LU.64 R20, [R1+0x50b0] ;  /* 0x0050b00001147983 */ /* 0x000f240000300a00 */
[----:B------:R-:W-:Y:S01]  /*432c0*/  STL [R1+0x4fb8], R3 ;  /* 0x004fb80301007387 */ /* 0x000fe20000100800 */
[----:B------:R-:W-:Y:S01]  /*432d0*/  STL [R1+0x4fb4], R28 ;  /* 0x004fb41c01007387 */ /* 0x000fe20000100800 */
[----:B----4-:R-:W-:Y:S01]  /*432e0*/  HMMA.16816.F32 R24, R4, R20, R24 ;  /* 0x000000140418723c */ /* 0x010fe20000001818 */
[----:B------:R-:W-:-:S02]  /*432f0*/  IMAD.MOV.U32 R14, RZ, RZ, R20 ;  /* 0x000000ffff0e7224 */ /* 0x000fc400078e0014 */
[----:B------:R-:W-:Y:S11]  /*43300*/  IMAD.MOV.U32 R0, RZ, RZ, R21 ;  /* 0x000000ffff007224 */ /* 0x000ff600078e0015 */
[----:B------:R-:W-:Y:S09]  /*43310*/  @!UPT UIADD3 URZ, URZ, URZ, URZ ;  /* 0x0000003f3f3ff290 */ /* 0x000ff2000fffe03f */
[----:B------:R-:W-:Y:S01]  /*43320*/  STL.64 [R1+0x780], R24 ;  /* 0x0007801801007387 */ /* 0x000fe20000100a00 */
[----:B------:R0:W-:Y:S03]  /*43330*/  STL.64 [R1+0x788], R26 ;  /* 0x0007881a01007387 */ /* 0x0001e60000100a00 */
[----:B0-----:R-:W4:Y:S01]  /*43340*/  LDL.LU.64 R26, [R1+0x50a8] ;  /* 0x0050a800011a7983 */ /* 0x001f220000300a00 */
[----:B------:R-:W4:Y:S02]  /*43350*/  LDL.LU.64 R24, [R1+0x50a0] ;  /* 0x0050a00001187983 */ /* 0x000f240000300a00 */
[----:B------:R-:W4:Y:S02]  /*43360*/  LDL.LU.64 R20, [R1+0x5098] ;  /* 0x0050980001147983 */ /* 0x000f240000300a00 */
        /* <DEDUP_REMOVED lines=10> */
[----:B----4-:R-:W-:Y:S01]  /*43410*/  HMMA.16816.F32 R24, R4, R20, R24 ;  /* 0x000000140418723c */ /* 0x010fe20000001818 */
[----:B------:R-:W-:-:S02]  /*43420*/  IMAD.MOV.U32 R28, RZ, RZ, R20 ;  /* 0x000000ffff1c7224 */ /* 0x000fc400078e0014 */
        /* <DEDUP_REMOVED lines=24> */
[----:B------:R-:W4:Y:S02]  /*435b0*/  LDL.LU.64 R26, [R1+0x5040] ;  /* 0x00504000011a7983 */ /* 0x000f240000300a00 */
        /* <DEDUP_REMOVED lines=8> */
[----:B--2---:R-:W-:Y:S02]  /*43640*/  HMMA.16816.F32 R4, R4, R24, R16 ;  /* 0x000000180404723c */ /* 0x004fe40000001810 */
[----:B------:R-:W3:Y:S01]  /*43650*/  LDL.LU.64 R16, [R1+0x5028] ;  /* 0x0050280001107983 */ /* 0x000ee20000300a00 */
[----:B-1----:R-:W3:Y:S02]  /*43660*/  LDL.LU.64 R26, [R1+0x5020] ;  /* 0x00502000011a7983 */ /* 0x002ee40000300a00 */
[----:B------:R-:W3:Y:S11]  /*43670*/  LDL.LU.64 R24, [R1+0x5018] ;  /* 0x0050180001187983 */ /* 0x000ef60000300a00 */
[----:B------:R-:W-:Y:S07]  /*43680*/  @!UPT UIADD3 URZ, URZ, URZ, URZ ;  /* 0x0000003f3f3ff290 */ /* 0x000fee000fffe03f */
[----:B------:R0:W-:Y:S01]  /*43690*/  STL.64 [R1+0x410], R4 ;  /* 0x0004100401007387 */ /* 0x0001e20000100a00 */
[----:B------:R1:W-:Y:S03]  /*436a0*/  STL.64 [R1+0x418], R6 ;  /* 0x0004180601007387 */ /* 0x0003e60000100a00 */
[----:B0-----:R-:W2:Y:S01]  /*436b0*/  LDL.LU R4, [R1+0x5d0] ;  /* 0x0005d00001047983 */ /* 0x001ea20000300800 */
[----:B------:R-:W2:Y:S02]  /*436c0*/  LDL.LU R5, [R1+0x5d4] ;  /* 0x0005d40001057983 */ /* 0x000ea40000300800 */
[----:B-1----:R-:W2:Y:S02]  /*436d0*/  LDL.LU R6, [R1+0x5d8] ;  /* 0x0005d80001067983 */ /* 0x002ea40000300800 */
[----:B------:R-:W2:Y:S01]  /*436e0*/  LDL.LU R7, [R1+0x5dc] ;  /* 0x0005dc0001077983 */ /* 0x000ea20000300800 */
[C---:B---3--:R-:W-:Y:S01]  /*436f0*/  HMMA.16816.F32 R16, R24.reuse, R16, R8 ;  /* 0x000000101810723c */ /* 0x048fe20000001808 */
[----:B------:R-:W3:Y:S01]  /*43700*/  LDL.LU.64 R10, [R1+0x5010] ;  /* 0x00501000010a7983 */ /* 0x000ee20000300a00 */
[----:B------:R-:W3:Y:S11]  /*43710*/  LDL.LU.64 R8, [R1+0x5008] ;  /* 0x0050080001087983 */ /* 0x000ef60000300a00 */
[----:B------:R-:W-:Y:S10]  /*43720*/  @!UPT UIADD3 URZ, URZ, URZ, URZ ;  /* 0x0000003f3f3ff290 */ /* 0x000ff4000fffe03f */
        /* <DEDUP_REMOVED lines=16> */
[----:B0-----:R-:W4:Y:S01]  /*43830*/  LDL.LU.64 R18, [R1+0x4fd0] ;  /* 0x004fd00001127983 */ /* 0x001f220000300a00 */
[----:B------:R-:W3:Y:S02]  /*43840*/  LDL.LU.64 R16, [R1+0x4fc8] ;  /* 0x004fc80001107983 */ /* 0x000ee40000300a00 */
[----:B---3--:R-:W-:Y:S11]  /*43850*/  HMMA.16816.F32 R8, R24, R16, R8 ;  /* 0x000000101808723c */ /* 0x008ff60000001808 */
[----:B------:R-:W-:Y:S11]  /*43860*/  @!UPT UIADD3 URZ, URZ, URZ, URZ ;  /* 0x0000003f3f3ff290 */ /* 0x000ff6000fffe03f */
[----:B------:R-:W-:Y:S01]  /*43870*/  @!UPT UIADD3 URZ, URZ, URZ, URZ ;  /* 0x0000003f3f3ff290 */ /* 0x000fe2000fffe03f */
[----:B------:R0:W-:Y:S01]  /*43880*/  STL.64 [R1+0x660], R8 ;  /* 0x0006600801007387 */ /* 0x0001e20000100a00 */
[----:B------:R-:W-:Y:S03]  /*43890*/  STL.64 [R1+0x668], R10 ;  /* 0x0006680a01007387 */ /* 0x000fe60000100a00 */
[----:B0-----:R-:W2:Y:S01]  /*438a0*/  LDL.LU.64 R8, [R1+0x4fc0] ;  /* 0x004fc00001087983 */ /* 0x001ea20000300a00 */
[----:B----4-:R-:W-:Y:S02]  /*438b0*/  STL.64 [R1+0x4ea0], R18 ;  /* 0x004ea01201007387 */ /* 0x010fe40000100a00 */
[----:B------:R0:W-:Y:S02]  /*438c0*/  STL.64 [R1+0x4e98], R16 ;  /* 0x004e981001007387 */ /* 0x0001e40000100a00 */
[----:B0-----:R-:W3:Y:S01]  /*438d0*/  LDL.LU R16, [R1+0x9e0] ;  /* 0x0009e00001107983 */ /* 0x001ee20000300800 */
[----:B------:R-:W3:Y:S02]  /*438e0*/  LDL.LU R17, [R1+0x9e4] ;  /* 0x0009e40001117983 */ /* 0x000ee40000300800 */
[----:B------:R-:W3:Y:S02]  /*438f0*/  LDL.LU R18, [R1+0x9e8] ;  /* 0x0009e80001127983 */ /* 0x000ee40000300800 */
[----:B------:R-:W3:Y:S01]  /*43900*/  LDL.LU R19, [R1+0x9ec] ;  /* 0x0009ec0001137983 */ /* 0x000ee20000300800 */
[----:B------:R0:W-:Y:S01]  /*43910*/  STL.64 [R1+0x4e90], R12 ;  /* 0x004e900c01007387 */ /* 0x0001e20000100a00 */
[----:B------:R-:W-:-:S02]  /*43920*/  IMAD.MOV.U32 R20, RZ, RZ, R14 ;  /* 0x000000ffff147224 */ /* 0x000fc400078e000e */
[----:B------:R-:W-:Y:S01]  /*43930*/  IMAD.MOV.U32 R21, RZ, RZ, R3 ;  /* 0x000000ffff157224 */ /* 0x000fe200078e0003 */
[C---:B--2---:R-:W-:Y:S08]  /*43940*/  HMMA.16816.F32 R4, R24.reuse, R8, R4 ;  /* 0x000000081804723c */ /* 0x044ff00000001804 */
[----:B---3--:R-:W-:Y:S07]  /*43950*/  HMMA.16816.F32 R16, R24, R12, R16 ;  /* 0x0000000c1810723c */ /* 0x008fee0000001810 */
[----:B0-----:R-:W-:-:S02]  /*43960*/  IMAD.MOV.U32 R12, RZ, RZ, R23 ;  /* 0x000000ffff0c7224 */ /* 0x001fc400078e0017 */
[----:B------:R-:W-:Y:S11]  /*43970*/  IMAD.MOV.U32 R13, RZ, RZ, R22 ;  /* 0x000000ffff0d7224 */ /* 0x000ff600078e0016 */
[----:B------:R-:W-:Y:S03]  /*43980*/  @!UPT UIADD3 URZ, URZ, URZ, URZ ;  /* 0x0000003f3f3ff290 */ /* 0x000fe6000fffe03f */
[----:B------:R-:W-:Y:S01]  /*43990*/  STL.64 [R1+0x650], R16 ;  /* 0x0006501001007387 */ /* 0x000fe20000100a00 */
[----:B------:R-:W-:Y:S02]  /*439a0*/  STL.64 [R1+0x658], R18 ;  /* 0x0006581201007387 */ /* 0x000fe40000100a00 */
[----:B------:R0:W-:Y:S02]  /*439b0*/  STL.64 [R1+0x4e88], R8 ;  /* 0x004e880801007387 */ /* 0x0001e40000100a00 */
[----:B0-----:R-:W2:Y:S01]  /*439c0*/  LDL.LU R8, [R1+0x9d0] ;  /* 0x0009d00001087983 */ /* 0x001ea20000300800 */
[----:B------:R-:W-:Y:S02]  /*439d0*/  STL.64 [R1+0x640], R4 ;  /* 0x0006400401007387 */ /* 0x000fe40000100a00 */
[----:B------:R-:W-:Y:S02]  /*439e0*/  STL.64 [R1+0x648], R6 ;  /* 0x0006480601007387 */ /* 0x000fe40000100a00 */
[----:B------:R-:W2:Y:S01]  /*439f0*/  LDL.LU R9, [R1+0x9d4] ;  /* 0x0009d40001097983 */ /* 0x000ea20000300800 */
[----:B------:R-:W3:Y:S01]  /*43a00*/  LDL.LU R10, [R1+0x9d8] ;  /* 0x0009d800010a7983 */ /* 0x000ee20000300800 */
[----:B------:R-:W3:Y:S02]  /*43a10*/  LDL.LU R11, [R1+0x9dc] ;  /* 0x0009dc00010b7983 */ /* 0x000ee40000300800 */
[----:B------:R-:W4:Y:S02]  /*43a20*/  LDL.LU R14, [R1+0x4fbc] ;  /* 0x004fbc00010e7983 */ /* 0x000f240000300800 */
[----:B------:R-:W2:Y:S01]  /*43a30*/  LDL.LU R3, [R1+0x4fb8] ;  /* 0x004fb80001037983 */ /* 0x000ea20000300800 */
[----:B------:R0:W-:Y:S01]  /*43a40*/  STL.64 [R1+0x4f00], R20 ;  /* 0x004f001401007387 */ /* 0x0001e20000100a00 */
[----:B------:R1:W-:Y:S03]  /*43a50*/  STL.64 [R1+0x4f08], R12 ;  /* 0x004f080c01007387 */ /* 0x0003e60000100a00 */
[----:B0-----:R-:W2:Y:S01]  /*43a60*/  LDL.LU R20, [R1+0xd50] ;  /* 0x000d500001147983 */ /* 0x001ea20000300800 */
[----:B------:R-:W2:Y:S02]  /*43a70*/  LDL.LU R21, [R1+0xd54] ;  /* 0x000d540001157983 */ /* 0x000ea40000300800 */
[----:B------:R-:W2:Y:S02]  /*43a80*/  LDL.LU R22, [R1+0xd58] ;  /* 0x000d580001167983 */ /* 0x000ea40000300800 */
[----:B------:R-:W2:Y:S02]  /*43a90*/  LDL.LU R23, [R1+0xd5c] ;  /* 0x000d5c0001177983 */ /* 0x000ea40000300800 */
[----:B-1----:R-:W-:-:S02]  /*43aa0*/  IMAD.MOV.U32 R12, RZ, RZ, R28 ;  /* 0x000000ffff0c7224 */ /* 0x002fc400078e001c */
[----:B------:R-:W-:Y:S01]  /*43ab0*/  IMAD.MOV.U32 R13, RZ, RZ, R15 ;  /* 0x000000ffff0d7224 */ /* 0x000fe200078e000f */
[----:B--2---:R-:W-:Y:S01]  /*43ac0*/  STL.64 [R1+0x4f18], R22 ;  /* 0x004f181601007387 */ /* 0x004fe20000100a00 */
[----:B------:R0:W-:Y:S02]  /*43ad0*/  STL.64 [R1+0x4f10], R20 ;  /* 0x004f101401007387 */ /* 0x0001e40000100a00 */
[----:B------:R-:W2:Y:S02]  /*43ae0*/  LDL.LU R28, [R1+0x4fb4] ;  /* 0x004fb400011c7983 */ /* 0x000ea40000300800 */
[----:B------:R-:W2:Y:S01]  /*43af0*/  LDL.LU R15, [R1+0x4fb0] ;  /* 0x004fb000010f7983 */ /* 0x000ea20000300800 */
[----:B------:R1:W-:Y:S04]  /*43b00*/  STL.64 [R1+0x4f20], R12 ;  /* 0x004f200c01007387 */ /* 0x0003e80000100a00 */
        /* <DEDUP_REMOVED lines=15> */
[----:B----4-:R-:W-:-:S02]  /*43c00*/  IMAD.MOV.U32 R12, RZ, RZ, R14 ;  /* 0x000000ffff0c7224 */ /* 0x010fc400078e000e */
[----:B------:R-:W-:Y:S01]  /*43c10*/  IMAD.MOV.U32 R13, RZ, RZ, R0 ;  /* 0x000000ffff0d7224 */ /* 0x000fe200078e0000 */
[----:B--2---:R-:W-:Y:S01]  /*43c20*/  STL.64 [R1+0x4f48], R22 ;  /* 0x004f481601007387 */ /* 0x004fe20000100a00 */
[----:B------:R0:W-:Y:S02]  /*43c30*/  STL.64 [R1+0x4f40], R20 ;  /* 0x004f401401007387 */ /* 0x0001e40000100a00 */
[----:B------:R-:W2:Y:S02]  /*43c40*/  LDL.LU R14, [R1+0x4fa4] ;  /* 0x004fa400010e7983 */ /* 0x000ea40000300800 */
[----:B------:R-:W4:Y:S01]  /*43c50*/  LDL.LU R0, [R1+0x4fa0] ;  /* 0x004fa00001007983 */ /* 0x000f220000300800 */
[----:B------:R1:W-:Y:S04]  /*43c60*/  STL.64 [R1+0x4f50], R12 ;  /* 0x004f500c01007387 */ /* 0x0003e80000100a00 */
[----:B0-----:R-:W2:Y:S01]  /*43c70*/  LDL.LU R20, [R1+0xd80] ;  /* 0x000d800001147983 */ /* 0x001ea20000300800 */
[----:B------:R-:W2:Y:S02]  /*43c80*/  LDL.LU R21, [R1+0xd84] ;  /* 0x000d840001157983 */ /* 0x000ea40000300800 */
[----:B------:R-:W2:Y:S02]  /*43c90*/  LDL.LU R22, [R1+0xd88] ;  /* 0x000d880001167983 */ /* 0x000ea40000300800 */
[----:B------:R-:W2:Y:S02]  /*43ca0*/  LDL.LU R23, [R1+0xd8c] ;  /* 0x000d8c0001177983 */ /* 0x000ea40000300800 */
[----:B-1----:R-:W-:-:S02]  /*43cb0*/  IMAD.MOV.U32 R12, RZ, RZ, R28 ;  /* 0x000000ffff0c7224 */ /* 0x002fc400078e001c */
[----:B------:R-:W-:Y:S01]  /*43cc0*/  IMAD.MOV.U32 R13, RZ, RZ, R3 ;  /* 0x000000ffff0d7224 */ /* 0x000fe200078e0003 */
[----:B----4-:R-:W0:Y:S04]  /*43cd0*/  LDSM.16.MT88.4 R4, [R0+0x24180] ;  /* 0x024180000004783b */ /* 0x010e280000004200 */
[----:B--2---:R-:W-:Y:S01]  /*43ce0*/  STL.64 [R1+0x4f60], R22 ;  /* 0x004f601601007387 */ /* 0x004fe20000100a00 */
[----:B------:R1:W-:Y:S02]  /*43cf0*/  STL.64 [R1+0x4f58], R20 ;  /* 0x004f581401007387 */ /* 0x0003e40000100a00 */
[----:B------:R-:W2:Y:S02]  /*43d00*/  LDL.LU R28, [R1+0x4f9c] ;  /* 0x004f9c00011c7983 */ /* 0x000ea40000300800 */
[----:B------:R-:W4:Y:S01]  /*43d10*/  LDL.LU R3, [R1+0x4f98] ;  /* 0x004f980001037983 */ /* 0x000f220000300800 */
[----:B------:R3:W-:Y:S04]  /*43d20*/  STL.64 [R1+0x4f68], R12 ;  /* 0x004f680c01007387 */ /* 0x0007e80000100a00 */
[----:B-1----:R-:W2:Y:S01]  /*43d30*/  LDL.LU R20, [R1+0xd90] ;  /* 0x000d900001147983 */ /* 0x002ea20000300800 */
[----:B------:R-:W2:Y:S02]  /*43d40*/  LDL.LU R21, [R1+0xd94] ;  /* 0x000d940001157983 */ /* 0x000ea40000300800 */
[----:B------:R-:W2:Y:S02]  /*43d50*/  LDL.LU R22, [R1+0xd98] ;  /* 0x000d980001167983 */ /* 0x000ea40000300800 */
[----:B------:R-:W2:Y:S02]  /*43d60*/  LDL.LU R23, [R1+0xd9c] ;  /* 0x000d9c0001177983 */ /* 0x000ea40000300800 */
[----:B---3--:R-:W-:-:S02]  /*43d70*/  IMAD.MOV.U32 R12, RZ, RZ, R29 ;  /* 0x000000ffff0c7224 */ /* 0x008fc400078e001d */
[----:B------:R-:W-:Y:S01]  /*43d80*/  IMAD.MOV.U32 R13, RZ, RZ, R15 ;  /* 0x000000ffff0d7224 */ /* 0x000fe200078e000f */
[----:B--2---:R-:W-:Y:S01]  /*43d90*/  STL.64 [R1+0x4f78], R22 ;  /* 0x004f781601007387 */ /* 0x004fe20000100a00 */
[----:B------:R1:W-:Y:S03]  /*43da0*/  STL.64 [R1+0x4f70], R20 ;  /* 0x004f701401007387 */ /* 0x0003e60000100a00 */
[----:B------:R-:W-:Y:S01]  /*43db0*/  STL.64 [R1+0x4f80], R12 ;  /* 0x004f800c01007387 */ /* 0x000fe20000100a00 */
        /* <DEDUP_REMOVED lines=10> */
[----:B------:R-:W-:Y:S01]  /*43e60*/  STL.64 [R1+0x4ee0], R10 ;  /* 0x004ee00a01007387 */ /* 0x000fe20000100a00 */
[----:B------:R1:W-:Y:S03]  /*43e70*/  STL.64 [R1+0x4ed8], R8 ;  /* 0x004ed80801007387 */ /* 0x0003e60000100a00 */
[----:B-1----:R-:W3:Y:S01]  /*43e80*/  LDL.LU R8, [R1+0xd30] ;  /* 0x000d300001087983 */ /* 0x002ee20000300800 */
[----:B------:R-:W3:Y:S02]  /*43e90*/  LDL.LU R9, [R1+0xd34] ;  /* 0x000d340001097983 */ /* 0x000ee40000300800 */
[----:B------:R-:W2:Y:S02]  /*43ea0*/  LDL.LU R10, [R1+0xd38] ;  /* 0x000d3800010a7983 */ /* 0x000ea40000300800 */
[----:B------:R-:W2:Y:S02]  /*43eb0*/  LDL.LU R11, [R1+0xd3c] ;  /* 0x000d3c00010b7983 */ /* 0x000ea40000300800 */
[----:B--2---:R-:W-:Y:S01]  /*43ec0*/  STL.64 [R1+0x4ef8], R10 ;  /* 0x004ef80a01007387 */ /* 0x004fe20000100a00 */
[----:B---3--:R1:W-:Y:S03]  /*43ed0*/  STL.64 [R1+0x4ef0], R8 ;  /* 0x004ef00801007387 */ /* 0x0083e60000100a00 */
[----:B-1----:R-:W2:Y:S01]  /*43ee0*/  LDL.LU R8, [R1+0xd40] ;  /* 0x000d400001087983 */ /* 0x002ea20000300800 */
[----:B------:R-:W2:Y:S02]  /*43ef0*/  LDL.LU R9, [R1+0xd44] ;  /* 0x000d440001097983 */ /* 0x000ea40000300800 */
[----:B------:R-:W2:Y:S02]  /*43f00*/  LDL.LU R10, [R1+0xd48] ;  /* 0x000d4800010a7983 */ /* 0x000ea40000300800 */
[----:B------:R-:W2:Y:S01]  /*43f10*/  LDL.LU R11, [R1+0xd4c] ;  /* 0x000d4c00010b7983 */ /* 0x000ea20000300800 */
[----:B------:R-:W3:Y:S01]  /*43f20*/  LDL.LU R16, [R1+0x990] ;  /* 0x0009900001107983 */ /* 0x000ee20000300800 */
[----:B------:R-:W3:Y:S02]  /*43f30*/  LDL.LU R17, [R1+0x994] ;  /* 0x0009940001117983 */ /* 0x000ee40000300800 */
[----:B------:R-:W2:Y:S02]  /*43f40*/  LDL.LU R18, [R1+0x998] ;  /* 0x0009980001127983 */ /* 0x000ea40000300800 */
[----:B------:R-:W2:Y:S02]  /*43f50*/  LDL.LU R19, [R1+0x99c] ;  /* 0x00099c0001137983 */ /* 0x000ea40000300800 */
[----:B------:R-:W-:-:S02]  /*43f60*/  IMAD.MOV.U32 R12, RZ, RZ, R14 ;  /* 0x000000ffff0c7224 */ /* 0x000fc400078e000e */
[----:B------:R-:W-:-:S07]  /*43f70*/  IMAD.MOV.U32 R13, RZ, RZ, R2 ;  /* 0x000000ffff0d7224 */ /* 0x000fce00078e0002 */
[C---:B------:R-:W-:Y:S01]  /*43f80*/  HMMA.16816.F32 R12, R24.reuse, R12, R20 ;  /* 0x0000000c180c723c */ /* 0x040fe20000001814 */
[----:B--2---:R-:W-:Y:S01]  /*43f90*/  STL.64 [R1+0x4eb0], R18 ;  /* 0x004eb01201007387 */ /* 0x004fe20000100a00 */
[----:B---3--:R1:W-:Y:S03]  /*43fa0*/  STL.64 [R1+0x4ea8], R16 ;  /* 0x004ea81001007387 */ /* 0x0083e60000100a00 */
[----:B-1----:R-:W2:Y:S01]  /*43fb0*/  LDL.LU R16, [R1+0x9a0] ;  /* 0x0009a00001107983 */ /* 0x002ea20000300800 */
[----:B------:R-:W2:Y:S02]  /*43fc0*/  LDL.LU R17, [R1+0x9a4] ;  /* 0x0009a40001117983 */ /* 0x000ea40000300800 */
[----:B------:R-:W3:Y:S02]  /*43fd0*/  LDL.LU R18, [R1+0x9a8] ;  /* 0x0009a80001127983 */ /* 0x000ee40000300800 */
[----:B------:R-:W3:Y:S02]  /*43fe0*/  LDL.LU R19, [R1+0x9ac] ;  /* 0x0009ac0001137983 */ /* 0x000ee40000300800 */
[----:B---3--:R-:W-:Y:S01]  /*43ff0*/  STL.64 [R1+0x4ec0], R18 ;  /* 0x004ec01201007387 */ /* 0x008fe20000100a00 */
[----:B--2---:R1:W-:Y:S03]  /*44000*/  STL.64 [R1+0x4eb8], R16 ;  /* 0x004eb81001007387 */ /* 0x0043e60000100a00 */
[----:B-1----:R-:W2:Y:S01]  /*44010*/  LDL.LU.64 R16, [R1+0x20] ;  /* 0x0000200001107983 */ /* 0x002ea20000300a00 */
[----:B0-----:R-:W-:Y:S02]  /*44020*/  STL.64 [R1+0x4dc8], R6 ;  /* 0x004dc80601007387 */ /* 0x001fe40000100a00 */
[----:B------:R0:W-:Y:S02]  /*44030*/  STL.64 [R1+0x4dc0], R4 ;  /* 0x004dc00401007387 */ /* 0x0001e40000100a00 */
[----:B0-----:R-:W3:Y:S01]  /*44040*/  LDL.LU.64 R4, [R1+0xd0] ;  /* 0x0000d00001047983 */ /* 0x001ee20000300a00 */
[----:B------:R-:W2:Y:S02]  /*44050*/  LDL.LU.64 R22, [R1+0x4f90] ;  /* 0x004f900001167983 */ /* 0x000ea40000300a00 */
[----:B------:R-:W2:Y:S02]  /*44060*/  LDL.LU.64 R20, [R1+0x4f88] ;  /* 0x004f880001147983 */ /* 0x000ea40000300a00 */
[----:B------:R0:W-:Y:S01]  /*44070*/  STL.64 [R1+0x630], R12 ;  /* 0x0006300c01007387 */ /* 0x0001e20000100a00 */
[----:B------:R2:W-:Y:S04]  /*44080*/  STL.64 [R1+0x638], R14 ;  /* 0x0006380e01007387 */ /* 0x0005e80000100a00 */
        /* <DEDUP_REMOVED lines=53> */
[----:B------:R-:W3:Y:S01]  /*443e0*/  LDL.LU.64 R10, [R1+0x4ee0] ;  /* 0x004ee000010a7983 */ /* 0x000ee20000300a00 */
[----:B------:R-:W3:Y:S11]  /*443f0*/  LDL.LU.64 R8, [R1+0x4ed8] ;  /* 0x004ed80001087983 */ /* 0x000ef60000300a00 */
[----:B------:R-:W-:Y:S09]  /*44400*/  @!UPT UIADD3 URZ, URZ, URZ, URZ ;  /* 0x0000003f3f3ff290 */ /* 0x000ff2000fffe03f */
[----:B------:R-:W-:Y:S01]  /*44410*/  STL.64 [R1+0x5b0], R20 ;  /* 0x0005b01401007387 */ /* 0x000fe20000100a00 */
[----:B------:R0:W-:Y:S03]  /*44420*/  STL.64 [R1+0x5b8], R22 ;  /* 0x0005b81601007387 */ /* 0x0001e60000100a00 */
[----:B0-----:R-:W2:Y:S01]  /*44430*/  LDL.LU.64 R22, [R1+0x4ed0] ;  /* 0x004ed00001167983 */ /* 0x001ea20000300a00 */
[----:B------:R-:W2:Y:S01]  /*44440*/  LDL.LU.64 R20, [R1+0x4ec8] ;  /* 0x004ec80001147983 */ /* 0x000ea20000300a00 */
[----:B---3--:R-:W-:Y:S02]  /*44450*/  HMMA.16816.F32 R8, R24, R4, R8 ;  /* 0x000000041808723c */ /* 0x008fe40000001808 */
        /* <DEDUP_REMOVED lines=12> */
[----:B------:R-:W2:Y:S02]  /*44520*/  LDL.LU R7, [R1+0x9bc] ;  /* 0x0009bc0001077983 */ /* 0x000ea40000300800 */
[----:B------:R-:W-:Y:S01]  /*44530*/  IMAD.MOV.U32 R2, RZ, RZ, R17 ;  /* 0x000000ffff027224 */ /* 0x000fe200078e0011 */
[C---:B--2---:R-:W-:Y:S11]  /*44540*/  HMMA.16816.F32 R4, R20.reuse, R16, R4 ;  /* 0x000000101404723c */ /* 0x044ff60000001804 */
[----:B------:R-:W-:Y:S11]  /*44550*/  @!UPT UIADD3 URZ, URZ, URZ, URZ ;  /* 0x0000003f3f3ff290 */ /* 0x000ff6000fffe03f */
[----:B------:R-:W-:Y:S01]  /*44560*/  @!UPT UIADD3 URZ, URZ, URZ, URZ ;  /* 0x0000003f3f3ff290 */ /* 0x000fe2000fffe03f */
[----:B------:R0:W-:Y:S01]  /*44570*/  STL.64 [R1+0x310], R4 ;  /* 0x0003100401007387 */ /* 0x0001e20000100a00 */
[----:B------:R3:W-:Y:S02]  /*44580*/  STL.64 [R1+0x318], R6 ;  /* 0x0003180601007387 */ /* 0x0007e40000100a00 */
[----:B------:R-:W2:Y:S02]  /*44590*/  LDL.LU.64 R18, [R1+0x4ec0] ;  /* 0x004ec00001127983 */ /* 0x000ea40000300a00 */
[----:B0-----:R-:W-:Y:S02]  /*445a0*/  IMAD.MOV.U32 R4, RZ, RZ, R16 ;  /* 0x000000ffff047224 */ /* 0x001fe400078e0010 */
[----:B------:R-:W2:Y:S01]  /*445b0*/  LDL.LU.64 R16, [R1+0x4eb8] ;  /* 0x004eb80001107983 */ /* 0x000ea20000300a00 */
[----:B---3--:R-:W-:Y:S02]  /*445c0*/  IMAD.MOV.U32 R6, RZ, RZ, R24 ;  /* 0x000000ffff067224 */ /* 0x008fe400078e0018 */
[----:B------:R-:W-:Y:S01]  /*445d0*/  IMAD.MOV.U32 R5, RZ, RZ, R25 ;  /* 0x000000ffff057224 */ /* 0x000fe200078e0019 */
[C---:B--2---:R-:W-:Y:S11]  /*445e0*/  HMMA.16816.F32 R16, R20.reuse, R24, R16 ;  /* 0x000000181410723c */ /* 0x044ff60000001810 */
[----:B------:R-:W-:Y:S11]  /*445f0*/  @!UPT UIADD3 URZ, URZ, URZ, URZ ;  /* 0x0000003f3f3ff290 */ /* 0x000ff6000fffe03f */
[----:B------:R-:W-:Y:S01]  /*44600*/  @!UPT UIADD3 URZ, URZ, URZ, URZ ;  /* 0x0000003f3f3ff290 */ /* 0x000fe2000fffe03f */
[----:B------:R-:W-:Y:S01]  /*44610*/  STL.64 [R1+0x300], R16 ;  /* 0x0003001001007387 */ /* 0x000fe20000100a00 */
[----:B------:R0:W-:Y:S03]  /*44620*/  STL.64 [R1+0x308], R18 ;  /* 0x0003081201007387 */ /* 0x0001e60000100a00 */
[----:B0-----:R-:W2:Y:S01]  /*44630*/  LDL.LU.64 R18, [R1+0x4eb0] ;  /* 0x004eb00001127983 */ /* 0x001ea20000300a00 */
[----:B------:R-:W2:Y:S02]  /*44640*/  LDL.LU.64 R16, [R1+0x4ea8] ;  /* 0x004ea80001107983 */ /* 0x000ea40000300a00 */
[----:B------:R-:W3:Y:S02]  /*44650*/  LDL.LU.64 R24, [R1+0x30] ;  /* 0x0000300001187983 */ /* 0x000ee40000300a00 */
[----:B---3--:R0:W-:Y:S04]  /*44660*/  STL.64 [R1+0x4e80], R24 ;  /* 0x004e801801007387 */ /* 0x0081e80000100a00 */
[----:B0-----:R-:W2:Y:S02]  /*44670*/  LDL.LU.64 R24, [R1] ;  /* 0x0000000001187983 */ /* 0x001ea40000300a00 */
        /* <DEDUP_REMOVED lines=8> */
[----:B------:R-:W2:Y:S02]  /*44700*/  LDL.LU R24, [R1+0x960] ;  /* 0x0009600001187983 */ /* 0x000ea40000300800 */
[----:B------:R-:W2:Y:S01]  /*44710*/  LDL.LU R25, [R1+0x964] ;  /* 0x0009640001197983 */ /* 0x000ea20000300800 */
[----:B------:R-:W2:Y:S01]  /*44720*/  LDL.LU R26, [R1+0x968] ;  /* 0x00096800011a7983 */ /* 0x000ea20000300800 */
[----:B------:R-:W2:Y:S02]  /*44730*/  LDL.LU R27, [R1+0x96c] ;  /* 0x00096c00011b7983 */ /* 0x000ea40000300800 */
[----:B------:R-:W-:Y:S02]  /*44740*/  STL.64 [R1+0x4e40], R6 ;  /* 0x004e400601007387 */ /* 0x000fe40000100a00 */
[----:B------:R0:W-:Y:S02]  /*44750*/  STL.64 [R1+0x4e38], R4 ;  /* 0x004e380401007387 */ /* 0x0001e40000100a00 */
[----:B0-----:R-:W2:Y:S04]  /*44760*/  LDL.LU.64 R4, [R1+0x130] ;  /* 0x0001300001047983 */ /* 0x001ea80000300a00 */
[----:B--2---:R0:W-:Y:S04]  /*44770*/  STL.64 [R1+0x4e50], R4 ;  /* 0x004e500401007387 */ /* 0x0041e80000100a00 */
[----:B0-----:R-:W2:Y:S01]  /*44780*/  LDL.64 R4, [R1+0x140] ;  /* 0x0001400001047983 */ /* 0x001ea20000100a00 */
[C---:B---3--:R-:W-:Y:S03]  /*44790*/  HMMA.16816.F32 R12, R20.reuse, R16, R12 ;  /* 0x00000010140c723c */ /* 0x048fe6000000180c */
[----:B--2---:R0:W-:Y:S04]  /*447a0*/  STL.64 [R1+0x4e68], R4 ;  /* 0x004e680401007387 */ /* 0x0041e80000100a00 */
[----:B0-----:R-:W2:Y:S11]  /*447b0*/  LDL.LU.64 R4, [R1+0x150] ;  /* 0x0001500001047983 */ /* 0x001eb60000300a00 */
[----:B------:R-:W-:Y:S05]  /*447c0*/  @!UPT UIADD3 URZ, URZ, URZ, URZ ;  /* 0x0000003f3f3ff290 */ /* 0x000fea000fffe03f */
[----:B------:R0:W-:Y:S02]  /*447d0*/  STL.64 [R1+0x2e0], R12 ;  /* 0x0002e00c01007387 */ /* 0x0001e40000100a00 */
[----:B------:R-:W-:Y:S01]  /*447e0*/  STL.64 [R1+0x2e8], R14 ;  /* 0x0002e80e01007387 */ /* 0x000fe20000100a00 */
[----:B0-----:R-:W3:Y:S01]  /*447f0*/  LDL.LU.64 R12, [R1+0x4e90] ;  /* 0x004e9000010c7983 */ /* 0x001ee20000300a00 */
[----:B------:R-:W-:Y:S02]  /*44800*/  STL.64 [R1+0x4d78], R18 ;  /* 0x004d781201007387 */ /* 0x000fe40000100a00 */
[----:B------:R0:W-:Y:S02]  /*44810*/  STL.64 [R1+0x4d70], R16 ;  /* 0x004d701001007387 */ /* 0x0001e40000100a00 */
[----:B0-----:R-:W2:Y:S01]  /*44820*/  LDL.LU R16, [R1+0x950] ;  /* 0x0009500001107983 */ /* 0x001ea20000300800 */
[----:B------:R-:W2:Y:S02]  /*44830*/  LDL.LU R17, [R1+0x954] ;  /* 0x0009540001117983 */ /* 0x000ea40000300800 */
[----:B------:R-:W2:Y:S02]  /*44840*/  LDL.LU R18, [R1+0x958] ;  /* 0x0009580001127983 */ /* 0x000ea40000300800 */
[----:B------:R-:W2:Y:S01]  /*44850*/  LDL.LU R19, [R1+0x95c] ;  /* 0x00095c0001137983 */ /* 0x000ea20000300800 */
[C---:B---3--:R-:W-:Y:S11]  /*44860*/  HMMA.16816.F32 R8, R20.reuse, R12, R8 ;  /* 0x0000000c1408723c */ /* 0x048ff60000001808 */
[----:B------:R-:W-:Y:S11]  /*44870*/  @!UPT UIADD3 URZ, URZ, URZ, URZ ;  /* 0x0000003f3f3ff290 */ /* 0x000ff6000fffe03f */
[----:B------:R-:W-:Y:S01]  /*44880*/  @!UPT UIADD3 URZ, URZ, URZ, URZ ;  /* 0x0000003f3f3ff290 */ /* 0x000fe2000fffe03f */
[----:B------:R0:W-:Y:S01]  /*44890*/  STL.64 [R1+0x2d0], R8 ;  /* 0x0002d00801007387 */ /* 0x0001e20000100a00 */
[----:B------:R-:W-:Y:S03]  /*448a0*/  STL.64 [R1+0x2d8], R10 ;  /* 0x0002d80a01007387 */ /* 0x000fe60000100a00 */
[----:B0-----:R-:W3:Y:S01]  /*448b0*/  LDL.LU.64 R8, [R1+0x4e88] ;  /* 0x004e880001087983 */ /* 0x001ee20000300a00 */
        /* <DEDUP_REMOVED lines=11> */
[C---:B---3--:R-:W-:Y:S01]  /*44970*/  HMMA.16816.F32 R24, R20.reuse, R8, R24 ;  /* 0x000000081418723c */ /* 0x048fe20000001818 */
[----:B--2---:R-:W-:Y:S01]  /*44980*/  STL.64 [R1+0x4e78], R14 ;  /* 0x004e780e01007387 */ /* 0x004fe20000100a00 */
[----:B------:R0:W-:Y:S03]  /*44990*/  STL.64 [R1+0x4e70], R12 ;  /* 0x004e700c01007387 */ /* 0x0001e60000100a00 */
[----:B0-----:R-:W2:Y:S01]  /*449a0*/  LDL.LU R12, [R1+0xc90] ;  /* 0x000c9000010c7983 */ /* 0x001ea20000300800 */
[----:B------:R-:W2:Y:S02]  /*449b0*/  LDL.LU R13, [R1+0xc94] ;  /* 0x000c9400010d7983 */ /* 0x000ea40000300800 */
[----:B------:R-:W2:Y:S02]  /*449c0*/  LDL.LU R14, [R1+0xc98] ;  /* 0x000c9800010e7983 */ /* 0x000ea40000300800 */
[----:B------:R-:W2:Y:S11]  /*449d0*/  LDL.LU R15, [R1+0xc9c] ;  /* 0x000c9c00010f7983 */ /* 0x000eb60000300800 */
[----:B------:R-:W-:Y:S02]  /*449e0*/  @!UPT UIADD3 URZ, URZ, URZ, URZ ;  /* 0x0000003f3f3ff290 */ /* 0x000fe4000fffe03f */
[----:B------:R0:W-:Y:S01]  /*449f0*/  STL.64 [R1+0x2c0], R24 ;  /* 0x0002c01801007387 */ /* 0x0001e20000100a00 */
[----:B------:R-:W-:Y:S03]  /*44a00*/  STL.64 [R1+0x2c8], R26 ;  /* 0x0002c81a01007387 */ /* 0x000fe60000100a00 */
[----:B0-----:R-:W3:Y:S01]  /*44a10*/  LDL.LU.64 R24, [R1+0x4e80] ;  /* 0x004e800001187983 */ /* 0x001ee20000300a00 */
[----:B------:R-:W-:Y:S02]  /*44a20*/  IMAD.MOV.U32 R11, RZ, RZ, R4 ;  /* 0x000000ffff0b7224 */ /* 0x000fe400078e0004 */
[----:B------:R-:W-:Y:S01]  /*44a30*/  IMAD.MOV.U32 R10, RZ, RZ, R5 ;  /* 0x000000ffff0a7224 */ /* 0x000fe200078e0005 */
[C---:B---3--:R-:W-:Y:S11]  /*44a40*/  HMMA.16816.F32 R16, R20.reuse, R24, R16 ;  /* 0x000000181410723c */ /* 0x048ff60000001810 */
[----:B------:R-:W-:Y:S11]  /*44a50*/  @!UPT UIADD3 URZ, URZ, URZ, URZ ;  /* 0x0000003f3f3ff290 */ /* 0x000ff6000fffe03f */
[----:B------:R-:W-:Y:S01]  /*44a60*/  @!UPT UIADD3 URZ, URZ, URZ, URZ ;  /* 0x0000003f3f3ff290 */ /* 0x000fe2000fffe03f */
[----:B------:R-:W-:Y:S01]  /*44a70*/  STL.64 [R1+0x2b0], R16 ;  /* 0x0002b01001007387 */ /* 0x000fe20000100a00 */
[----:B------:R0:W-:Y:S02]  /*44a80*/  STL.64 [R1+0x2b8], R18 ;  /* 0x0002b81201007387 */ /* 0x0001e40000100a00 */
[----:B0-----:R-:W-:Y:S02]  /*44a90*/  IMAD.MOV.U32 R19, RZ, RZ, R24 ;  /* 0x000000ffff137224 */ /* 0x001fe400078e0018 */
[----:B------:R-:W-:Y:S02]  /*44aa0*/  IMAD.MOV.U32 R18, RZ, RZ, R25 ;  /* 0x000000ffff127224 */ /* 0x000fe400078e0019 */
[----:B------:R-:W0:Y:S01]  /*44ab0*/  LDSM.16.MT88.4 R24, [R28+0x26000] ;  /* 0x026000001c18783b */ /* 0x000e220000004200 */
[C---:B--2---:R-:W-:Y:S03]  /*44ac0*/  HMMA.16816.F32 R12, R20.reuse, R4, R12 ;  /* 0x00000004140c723c */ /* 0x044fe6000000180c */
[----:B------:R-:W-:Y:S04]  /*44ad0*/  STL [R1+0x4d28], R28 ;  /* 0x004d281c01007387 */ /* 0x000fe80000100800 */
[----:B0-----:R-:W-:Y:S01]  /*44ae0*/  STL.64 [R1+0x4c38], R26 ;  /* 0x004c381a01007387 */ /* 0x001fe20000100a00 */
[----:B------:R0:W-:Y:S03]  /*44af0*/  STL.64 [R1+0x4c30], R24 ;  /* 0x004c301801007387 */ /* 0x0001e60000100a00 */
[----:B0-----:R-:W2:Y:S11]  /*44b00*/  LDL.LU.64 R24, [R1+0x120] ;  /* 0x0001200001187983 */ /* 0x001eb60000300a00 */
[----:B------:R-:W-:Y:S01]  /*44b10*/  @!UPT UIADD3 URZ, URZ, URZ, URZ ;  /* 0x0000003f3f3ff290 */ /* 0x000fe2000fffe03f */
[----:B------:R-:W-:Y:S02]  /*44b20*/  STL.64 [R1+0x2a0], R12 ;  /* 0x0002a00c01007387 */ /* 0x000fe40000100a00 */
[----:B------:R0:W-:Y:S02]  /*44b30*/  STL.64 [R1+0x2a8], R14 ;  /* 0x0002a80e01007387 */ /* 0x0001e40000100a00 */
[----:B0-----:R-:W3:Y:S01]  /*44b40*/  LDL.LU.64 R14, [R1+0x4e78] ;  /* 0x004e7800010e7983 */ /* 0x001ee20000300a00 */
[----:B------:R-:W3:Y:S02]  /*44b50*/  LDL.LU.64 R12, [R1+0x4e70] ;  /* 0x004e7000010c7983 */ /* 0x000ee40000300a00 */
[----:B------:R-:W3:Y:S02]  /*44b60*/  LDL.LU.64 R4, [R1+0x4e68] ;  /* 0x004e680001047983 */ /* 0x000ee40000300a00 */
[----:B------:R-:W-:Y:S01]  /*44b70*/  STL [R1+0x4d30], R10 ;  /* 0x004d300a01007387 */ /* 0x000fe20000100800 */
[----:B------:R-:W-:Y:S01]  /*44b80*/  STL [R1+0x4d2c], R11 ;  /* 0x004d2c0b01007387 */ /* 0x000fe20000100800 */
[C---:B---3--:R-:W-:Y:S01]  /*44b90*/  HMMA.16816.F32 R12, R20.reuse, R4, R12 ;  /* 0x00000004140c723c */ /* 0x048fe2000000180c */
[----:B------:R-:W-:Y:S11]  /*44ba0*/  IMAD.MOV.U32 R0, RZ, RZ, R5 ;  /* 0x000000ffff007224 */ /* 0x000ff600078e0005 */
[----:B------:R-:W-:Y:S11]  /*44bb0*/  @!UPT UIADD3 URZ, URZ, URZ, URZ ;  /* 0x0000003f3f3ff290 */ /* 0x000ff6000fffe03f */
[----:B------:R-:W-:Y:S01]  /*44bc0*/  STL.64 [R1+0x290], R12 ;  /* 0x0002900c01007387 */ /* 0x000fe20000100a00 */
[----:B------:R0:W-:Y:S03]  /*44bd0*/  STL.64 [R1+0x298], R14 ;  /* 0x0002980e01007387 */ /* 0x0001e60000100a00 */
[----:B0-----:R-:W3:Y:S01]  /*44be0*/  LDL.LU.64 R14, [R1+0x4e60] ;  /* 0x004e6000010e7983 */ /* 0x001ee20000300a00 */
[----:B------:R-:W3:Y:S02]  /*44bf0*/  LDL.LU.64 R12, [R1+0x4e58] ;  /* 0x004e5800010c7983 */ /* 0x000ee40000300a00 */
[----:B------:R-:W3:Y:S02]  /*44c00*/  LDL.LU.64 R4, [R1+0x4e50] ;  /* 0x004e500001047983 */ /* 0x000ee40000300a00 */
[----:B------:R-:W-:Y:S01]  /*44c10*/  STL [R1+0x4d34], R0 ;  /* 0x004d340001007387 */ /* 0x000fe20000100800 */
        /* <DEDUP_REMOVED lines=9> */
[----:B------:R-:W2:Y:S01]  /*44cb0*/  LDL.LU.64 R4, [R1+0x4e38] ;  /* 0x004e380001047983 */ /* 0x000ea20000300a00 */
[----:B------:R-:W-:Y:S02]  /*44cc0*/  STL [R1+0x4d3c], R14 ;  /* 0x004d3c0e01007387 */ /* 0x000fe40000100800 */
[----:B------:R-:W-:Y:S01]  /*44cd0*/  STL [R1+0x4d38], R15 ;  /* 0x004d380f01007387 */ /* 0x000fe20000100800 */
        /* <DEDUP_REMOVED lines=10> */
[----:B------:R-:W-:Y:S01]  /*44d80*/  STL.64 [R1+0x270], R12 ;  /* 0x0002700c01007387 */ /* 0x000fe20000100a00 */
[----:B------:R-:W-:Y:S02]  /*44d90*/  STL.64 [R1+0x278], R14 ;  /* 0x0002780e01007387 */ /* 0x000fe40000100a00 */
[----:B------:R-:W2:Y:S02]  /*44da0*/  LDL.LU R24, [R1+0x8d0] ;  /* 0x0008d00001187983 */ /* 0x000ea40000300800 */
[----:B------:R-:W2:Y:S01]  /*44db0*/  LDL.LU R25, [R1+0x8d4] ;  /* 0x0008d40001197983 */ /* 0x000ea20000300800 */
[----:B------:R-:W3:Y:S01]  /*44dc0*/  LDL.LU R26, [R1+0x8d8] ;  /* 0x0008d800011a7983 */ /* 0x000ee20000300800 */
[----:B------:R-:W3:Y:S02]  /*44dd0*/  LDL.LU R27, [R1+0x8dc] ;  /* 0x0008dc00011b7983 */ /* 0x000ee40000300800 */
[----:B------:R-:W-:Y:S02]  /*44de0*/  IMAD.MOV.U32 R16, RZ, RZ, R29 ;  /* 0x000000ffff107224 */ /* 0x000fe400078e001d */
[----:B------:R-:W-:-:S05]  /*44df0*/  IMAD.MOV.U32 R17, RZ, RZ, R7 ;  /* 0x000000ffff117224 */ /* 0x000fca00078e0007 */
[----:B------:R-:W-:Y:S04]  /*44e00*/  STL.64 [R1+0x4d90], R16 ;  /* 0x004d901001007387 */ /* 0x000fe80000100a00 */
[----:B---3--:R-:W-:Y:S01]  /*44e10*/  STL.64 [R1+0x4d58], R26 ;  /* 0x004d581a01007387 */ /* 0x008fe20000100a00 */
[----:B--2---:R0:W-:Y:S03]  /*44e20*/  STL.64 [R1+0x4d50], R24 ;  /* 0x004d501801007387 */ /* 0x0041e60000100a00 */
[----:B0-----:R-:W2:Y:S01]  /*44e30*/  LDL.LU R24, [R1+0x8e0] ;  /* 0x0008e00001187983 */ /* 0x001ea20000300800 */
[----:B------:R-:W2:Y:S02]  /*44e40*/  LDL.LU R25, [R1+0x8e4] ;  /* 0x0008e40001197983 */ /* 0x000ea40000300800 */
[----:B------:R-:W3:Y:S02]  /*44e50*/  LDL.LU R26, [R1+0x8e8] ;  /* 0x0008e800011a7983 */ /* 0x000ee40000300800 */
[----:B------:R-:W3:Y:S02]  /*44e60*/  LDL.LU R27, [R1+0x8ec] ;  /* 0x0008ec00011b7983 */ /* 0x000ee40000300800 */
[----:B------:R-:W-:-:S02]  /*44e70*/  IMAD.MOV.U32 R16, RZ, RZ, R6 ;  /* 0x000000ffff107224 */ /* 0x000fc400078e0006 */
[----:B------:R-:W-:-:S05]  /*44e80*/  IMAD.MOV.U32 R17, RZ, RZ, R5 ;  /* 0x000000ffff117224 */ /* 0x000fca00078e0005 */
[----:B------:R0:W-:Y:S02]  /*44e90*/  STL.64 [R1+0x4da8], R16 ;  /* 0x004da81001007387 */ /* 0x0001e40000100a00 */
[----:B0-----:R-:W-:Y:S02]  /*44ea0*/  IMAD.MOV.U32 R16, RZ, RZ, R4 ;  /* 0x000000ffff107224 */ /* 0x001fe400078e0004 */
[----:B------:R-:W-:Y:S01]  /*44eb0*/  IMAD.MOV.U32 R17, RZ, RZ, R2 ;  /* 0x000000ffff117224 */ /* 0x000fe200078e0002 */
[----:B---3--:R-:W-:Y:S01]  /*44ec0*/  STL.64 [R1+0x4d68], R26 ;  /* 0x004d681a01007387 */ /* 0x008fe20000100a00 */
[----:B--2---:R0:W-:Y:S03]  /*44ed0*/  STL.64 [R1+0x4d60], R24 ;  /* 0x004d601801007387 */ /* 0x0041e60000100a00 */
[----:B0-----:R-:W2:Y:S01]  /*44ee0*/  LDL.LU R24, [R1+0x8f0] ;  /* 0x0008f00001187983 */ /* 0x001ea20000300800 */
[----:B------:R-:W2:Y:S02]  /*44ef0*/  LDL.LU R25, [R1+0x8f4] ;  /* 0x0008f40001197983 */ /* 0x000ea40000300800 */
[----:B------:R-:W3:Y:S02]  /*44f00*/  LDL.LU R26, [R1+0x8f8] ;  /* 0x0008f800011a7983 */ /* 0x000ee40000300800 */
[----:B------:R-:W3:Y:S01]  /*44f10*/  LDL.LU R27, [R1+0x8fc] ;  /* 0x0008fc00011b7983 */ /* 0x000ee20000300800 */
        /* <DEDUP_REMOVED lines=16> */
[----:B--2---:R-:W-:Y:S01]  /*45020*/  STL.64 [R1+0x4e28], R14 ;  /* 0x004e280e01007387 */ /* 0x004fe20000100a00 */
[----:B------:R0:W-:Y:S03]  /*45030*/  STL.64 [R1+0x4e20], R12 ;  /* 0x004e200c01007387 */ /* 0x0001e60000100a00 */
[----:B0-----:R-:W2:Y:S01]  /*45040*/  LDL.LU.64 R12, [R1+0x110] ;  /* 0x00011000010c7983 */ /* 0x001ea20000300a00 */
[----:B------:R-:W-:Y:S02]  /*45050*/  STL.64 [R1+0x4e00], R18 ;  /* 0x004e001201007387 */ /* 0x000fe40000100a00 */
[----:B------:R0:W-:Y:S02]  /*45060*/  STL.64 [R1+0x4df8], R16 ;  /* 0x004df81001007387 */ /* 0x0001e40000100a00 */
[----:B0-----:R-:W2:Y:S04]  /*45070*/  LDL.LU.64 R16, [R1+0xf0] ;  /* 0x0000f00001107983 */ /* 0x001ea80000300a00 */
[----:B--2---:R0:W-:Y:S04]  /*45080*/  STL.64 [R1+0x4e10], R16 ;  /* 0x004e101001007387 */ /* 0x0041e80000100a00 */
[----:B0-----:R-:W2:Y:S04]  /*45090*/  LDL.LU.64 R16, [R1+0x100] ;  /* 0x0001000001107983 */ /* 0x001ea80000300a00 */
[----:B--2---:R0:W-:Y:S04]  /*450a0*/  STL.64 [R1+0x4e30], R16 ;  /* 0x004e301001007387 */ /* 0x0041e80000100a00 */
[----:B0-----:R-:W2:Y:S01]  /*450b0*/  LDL.LU R16, [R1+0xc50] ;  /* 0x000c500001107983 */ /* 0x001ea20000300800 */
[----:B------:R-:W2:Y:S02]  /*450c0*/  LDL.LU R17, [R1+0xc54] ;  /* 0x000c540001117983 */ /* 0x000ea40000300800 */
[----:B------:R-:W2:Y:S02]  /*450d0*/  LDL.LU R18, [R1+0xc58] ;  /* 0x000c580001127983 */ /* 0x000ea40000300800 */
[----:B------:R-:W2:Y:S01]  /*450e0*/  LDL.LU R19, [R1+0xc5c] ;  /* 0x000c5c0001137983 */ /* 0x000ea20000300800 */
[----:B------:R-:W2:Y:S04]  /*450f0*/  LDL.LU.64 R4, [R1+0xe0] ;  /* 0x0000e00001047983 */ /* 0x000ea80000300a00 */
[----:B--2---:R0:W-:Y:S04]  /*45100*/  STL.64 [R1+0x4e08], R4 ;  /* 0x004e080401007387 */ /* 0x0041e80000100a00 */
        /* <DEDUP_REMOVED lines=9> */
[----:B------:R-:W2:Y:S01]  /*451a0*/  LDL.LU R27, [R1+0x90c] ;  /* 0x00090c00011b7983 */ /* 0x000ea20000300800 */
[----:B------:R-:W-:Y:S01]  /*451b0*/  HMMA.16816.F32 R16, R20, R12, R16 ;  /* 0x0000000c1410723c */ /* 0x000fe20000001810 */
[----:B--2---:R-:W-:Y:S01]  /*451c0*/  STL.64 [R1+0x4da0], R26 ;  /* 0x004da01a01007387 */ /* 0x004fe20000100a00 */
[----:B---3--:R0:W-:Y:S03]  /*451d0*/  STL.64 [R1+0x4d98], R24 ;  /* 0x004d981801007387 */ /* 0x0081e60000100a00 */
        /* <DEDUP_REMOVED lines=8> */
[----:B0-----:R-:W2:Y:S01]  /*45260*/  LDL.LU R24, [R1+0x920] ;  /* 0x0009200001187983 */ /* 0x001ea20000300800 */
[----:B------:R-:W2:Y:S02]  /*45270*/  LDL.LU R25, [R1+0x924] ;  /* 0x0009240001197983 */ /* 0x000ea40000300800 */
[----:B------:R-:W2:Y:S02]  /*45280*/  LDL.LU R26, [R1+0x928] ;  /* 0x00092800011a7983 */ /* 0x000ea40000300800 */
[----:B------:R-:W2:Y:S01]  /*45290*/  LDL.LU R27, [R1+0x92c] ;  /* 0x00092c00011b7983 */ /* 0x000ea20000300800 */
[----:B------:R-:W-:Y:S01]  /*452a0*/  STL [R1+0x4d44], R28 ;  /* 0x004d441c01007387 */ /* 0x000fe20000100800 */
[----:B------:R-:W-:Y:S02]  /*452b0*/  STL [R1+0x4d40], R11 ;  /* 0x004d400b01007387 */ /* 0x000fe40000100800 */
[----:B------:R0:W-:Y:S02]  /*452c0*/  STL.64 [R1+0x260], R16 ;  /* 0x0002601001007387 */ /* 0x0001e40000100a00 */
[----:B------:R-:W-:Y:S01]  /*452d0*/  STL.64 [R1+0x268], R18 ;  /* 0x0002681201007387 */ /* 0x000fe20000100a00 */
[----:B0-----:R-:W3:Y:S01]  /*452e0*/  LDL.LU.64 R16, [R1+0x4e30] ;  /* 0x004e300001107983 */ /* 0x001ee20000300a00 */
[----:B------:R-:W3:Y:S02]  /*452f0*/  LDL.LU.64 R14, [R1+0x4e28] ;  /* 0x004e2800010e7983 */ /* 0x000ee40000300a00 */
[----:B------:R-:W3:Y:S02]  /*45300*/  LDL.LU.64 R12, [R1+0x4e20] ;  /* 0x004e2000010c7983 */ /* 0x000ee40000300a00 */
[----:B------:R-:W-:Y:S01]  /*45310*/  STL [R1+0x4d4c], R10 ;  /* 0x004d4c0a01007387 */ /* 0x000fe20000100800 */
[----:B------:R-:W-:Y:S01]  /*45320*/  STL [R1+0x4d48], R0 ;  /* 0x004d480001007387 */ /* 0x000fe20000100800 */
[C---:B---3--:R-:W-:Y:S11]  /*45330*/  HMMA.16816.F32 R12, R20.reuse, R16, R12 ;  /* 0x00000010140c723c */ /* 0x048ff6000000180c */
[----:B------:R-:W-:Y:S11]  /*45340*/  @!UPT UIADD3 URZ, URZ, URZ, URZ ;  /* 0x0000003f3f3ff290 */ /* 0x000ff6000fffe03f */
[----:B------:R-:W-:Y:S01]  /*45350*/  @!UPT UIADD3 URZ, URZ, URZ, URZ ;  /* 0x0000003f3f3ff290 */ /* 0x000fe2000fffe03f */
[----:B------:R0:W-:Y:S01]  /*45360*/  STL.64 [R1+0x250], R12 ;  /* 0x0002500c01007387 */ /* 0x0001e20000100a00 */
[----:B------:R1:W-:Y:S03]  /*45370*/  STL.64 [R1+0x258], R14 ;  /* 0x0002580e01007387 */ /* 0x0003e60000100a00 */
[----:B0-----:R-:W3:Y:S01]  /*45380*/  LDL.LU.64 R12, [R1+0x4e18] ;  /* 0x004e1800010c7983 */ /* 0x001ee20000300a00 */
[----:B-1----:R-:W-:Y:S02]  /*45390*/  IMAD.MOV.U32 R14, RZ, RZ, R16 ;  /* 0x000000ffff0e7224 */ /* 0x002fe400078e0010 */
[----:B------:R-:W-:Y:S02]  /*453a0*/  IMAD.MOV.U32 R15, RZ, RZ, R17 ;  /* 0x000000ffff0f7224 */ /* 0x000fe400078e0011 */
        /* <DEDUP_REMOVED lines=21> */
[----:B------:R-:W3:Y:S02]  /*45500*/  LDL.LU.64 R16, [R1+0x4dd0] ;  /* 0x004dd00001107983 */ /* 0x000ee40000300a00 */
[----:B------:R-:W-:-:S02]  /*45510*/  IMAD.MOV.U32 R2, RZ, RZ, R4 ;  /* 0x000000ffff027224 */ /* 0x000fc400078e0004 */
[----:B------:R-:W-:Y:S11]  /*45520*/  IMAD.MOV.U32 R29, RZ, RZ, R5 ;  /* 0x000000ffff1d7224 */ /* 0x000ff600078e0005 */
[----:B------:R-:W-:Y:S06]  /*45530*/  @!UPT UIADD3 URZ, URZ, URZ, URZ ;  /* 0x0000003f3f3ff290 */ /* 0x000fec000fffe03f */
[----:B------:R2:W-:Y:S01]  /*45540*/  STL.64 [R1+0xa0], R20 ;  /* 0x0000a01401007387 */ /* 0x0005e20000100a00 */
[----:B------:R-:W-:Y:S02]  /*45550*/  STL.64 [R1+0xa8], R22 ;  /* 0x0000a81601007387 */ /* 0x000fe40000100a00 */
[----:B------:R-:W3:Y:S02]  /*45560*/  LDL.LU.64 R6, [R1+0x4dc8] ;  /* 0x004dc80001067983 */ /* 0x000ee40000300a00 */
[----:B------:R-:W3:Y:S02]  /*45570*/  LDL.LU.64 R4, [R1+0x4dc0] ;  /* 0x004dc00001047983 */ /* 0x000ee40000300a00 */
[----:B--2---:R-:W-:Y:S02]  /*45580*/  IMAD.MOV.U32 R20, RZ, RZ, R19 ;  /* 0x000000ffff147224 */ /* 0x004fe400078e0013 */
[----:B------:R-:W-:Y:S02]  /*45590*/  IMAD.MOV.U32 R21, RZ, RZ, R18 ;  /* 0x000000ffff157224 */ /* 0x000fe400078e0012 */
[C---:B---3--:R-:W-:Y:S01]  /*455a0*/  HMMA.16816.F32 R16, R4.reuse, R16, R24 ;  /* 0x000000100410723c */ /* 0x048fe20000001818 */
        /* <DEDUP_REMOVED lines=28> */
[----:B---3--:R0:W-:Y:S02]  /*45770*/  STL.64 [R1+0x4c28], R18 ;  /* 0x004c281201007387 */ /* 0x0081e40000100a00 */
[----:B------:R-:W3:Y:S01]  /*45780*/  LDL.LU R16, [R1+0x880] ;  /* 0x0008800001107983 */ /* 0x000ee20000300800 */
[----:B------:R-:W3:Y:S04]  /*45790*/  LDL.LU R17, [R1+0x884] ;  /* 0x0008840001117983 */ /* 0x000ee80000300800 */
[----:B0-----:R-:W3:Y:S01]  /*457a0*/  LDL.LU R18, [R1+0x888] ;  /* 0x0008880001127983 */ /* 0x001ee20000300800 */
[C---:B--2---:R-:W-:Y:S11]  /*457b0*/  HMMA.16816.F32 R24, R4.reuse, R12, R24 ;  /* 0x0000000c0418723c */ /* 0x044ff60000001818 */
[----:B------:R-:W-:Y:S11]  /*457c0*/  @!UPT UIADD3 URZ, URZ, URZ, URZ ;  /* 0x0000003f3f3ff290 */ /* 0x000ff6000fffe03f */
[----:B------:R-:W-:Y:S01]  /*457d0*/  @!UPT UIADD3 URZ, URZ, URZ, URZ ;  /* 0x0000003f3f3ff290 */ /* 0x000fe2000fffe03f */
[----:B------:R-:W-:Y:S01]  /*457e0*/  STL.64 [R1+0x50], R24 ;  /* 0x0000501801007387 */ /* 0x000fe20000100a00 */
[----:B------:R0:W-:Y:S03]  /*457f0*/  STL.64 [R1+0x58], R26 ;  /* 0x0000581a01007387 */ /* 0x0001e60000100a00 */
[----:B0-----:R-:W2:Y:S01]  /*45800*/  LDL.LU.64 R26, [R1+0x4d58] ;  /* 0x004d5800011a7983 */ /* 0x001ea20000300a00 */
[----:B------:R-:W2:Y:S02]  /*45810*/  LDL.LU.64 R24, [R1+0x4d50] ;  /* 0x004d500001187983 */ /* 0x000ea40000300a00 */
[----:B----4-:R-:W-:Y:S01]  /*45820*/  IMAD.MOV.U32 R19, RZ, RZ, R3 ;  /* 0x000000ffff137224 */ /* 0x010fe200078e0003 */
[C---:B--2---:R-:W-:Y:S11]  /*45830*/  HMMA.16816.F32 R24, R4.reuse, R8, R24 ;  /* 0x000000080418723c */ /* 0x044ff60000001818 */
[----:B------:R-:W-:Y:S11]  /*45840*/  @!UPT UIADD3 URZ, URZ, URZ, URZ ;  /* 0x0000003f3f3ff290 */ /* 0x000ff6000fffe03f */
[----:B------:R-:W-:Y:S01]  /*45850*/  @!UPT UIADD3 URZ, URZ, URZ, URZ ;  /* 0x0000003f3f3ff290 */ /* 0x000fe2000fffe03f */
[----:B------:R0:W-:Y:S01]  /*45860*/  STL.64 [R1+0x40], R24 ;  /* 0x0000401801007387 */ /* 0x0001e20000100a00 */
[----:B------:R1:W-:Y:S02]  /*45870*/  STL [R1+0x48], R26 ;  /* 0x0000481a01007387 */ /* 0x0003e40000100800 */
[----:B------:R-:W-:Y:S01]  /*45880*/  IMAD.MOV.U32 R3, RZ, RZ, R27 ;  /* 0x000000ffff037224 */ /* 0x000fe200078e001b */
[----:B0-----:R-:W2:Y:S01]  /*45890*/  LDL.LU R24, [R1+0x500] ;  /* 0x0005000001187983 */ /* 0x001ea20000300800 */
[----:B------:R-:W2:Y:S02]  /*458a0*/  LDL.LU R25, [R1+0x504] ;  /* 0x0005040001197983 */ /* 0x000ea40000300800 */
[----:B-1----:R-:W4:Y:S02]  /*458b0*/  LDL.LU R26, [R1+0x508] ;  /* 0x00050800011a7983 */ /* 0x002f240000300800 */
[----:B------:R-:W4:Y:S01]  /*458c0*/  LDL.LU R27, [R1+0x50c] ;  /* 0x00050c00011b7983 */ /* 0x000f220000300800 */
[----:B---3--:R-:W-:Y:S11]  /*458d0*/  HMMA.16816.F32 R16, R4, R20, R16 ;  /* 0x000000140410723c */ /* 0x008ff60000001810 */
[----:B------:R-:W-:Y:S11]  /*458e0*/  @!UPT UIADD3 URZ, URZ, URZ, URZ ;  /* 0x0000003f3f3ff290 */ /* 0x000ff6000fffe03f */
[----:B------:R-:W-:Y:S02]  /*458f0*/  @!UPT UIADD3 URZ, URZ, URZ, URZ ;  /* 0x0000003f3f3ff290 */ /* 0x000fe4000fffe03f */
[----:B------:R-:W-:Y:S02]  /*45900*/  IMAD.MOV.U32 R9, RZ, RZ, R18 ;  /* 0x000000ffff097224 */ /* 0x000fe400078e0012 */
[----:B------:R-:W-:Y:S01]  /*45910*/  IMAD.MOV.U32 R8, RZ, RZ, R19 ;  /* 0x000000ffff087224 */ /* 0x000fe200078e0013 */
[----:B----4-:R-:W-:Y:S01]  /*45920*/  STL.64 [R1+0x4c48], R26 ;  /* 0x004c481a01007387 */ /* 0x010fe20000100a00 */
[----:B--2---:R0:W-:Y:S02]  /*45930*/  STL.64 [R1+0x4c40], R24 ;  /* 0x004c401801007387 */ /* 0x0041e40000100a00 */
[----:B0-----:R-:W-:Y:S02]  /*45940*/  IMAD.MOV.U32 R24, RZ, RZ, R10 ;  /* 0x000000ffff187224 */ /* 0x001fe400078e000a */
[----:B------:R-:W-:Y:S01]  /*45950*/  IMAD.MOV.U32 R25, RZ, RZ, R0 ;  /* 0x000000ffff197224 */ /* 0x000fe200078e0000 */
[----:B------:R-:W2:Y:S01]  /*45960*/  LDL.LU R10, [R1+0x4d4c] ;  /* 0x004d4c00010a7983 */ /* 0x000ea20000300800 */
[----:B------:R-:W3:Y:S03]  /*45970*/  LDL.LU R0, [R1+0x4d48] ;  /* 0x004d480001007983 */ /* 0x000ee60000300800 */
[----:B------:R0:W-:Y:S01]  /*45980*/  STL.64 [R1+0x4c58], R24 ;  /* 0x004c581801007387 */ /* 0x0001e20000100a00 */
[----:B------:R-:W-:Y:S02]  /*45990*/  STL [R1+0x4448], R3 ;  /* 0x0044480301007387 */ /* 0x000fe40000100800 */
[----:B0-----:R-:W-:-:S02]  /*459a0*/  IMAD.MOV.U32 R24, RZ, RZ, R28 ;  /* 0x000000ffff187224 */ /* 0x001fc400078e001c */
[----:B------:R-:W-:Y:S01]  /*459b0*/  IMAD.MOV.U32 R25, RZ, RZ, R11 ;  /* 0x000000ffff197224 */ /* 0x000fe200078e000b */
[----:B------:R-:W4:Y:S01]  /*459c0*/  LDL.LU R28, [R1+0x4d44] ;  /* 0x004d4400011c7983 */ /* 0x000f220000300800 */
[----:B------:R-:W2:Y:S03]  /*459d0*/  LDL.LU R11, [R1+0x4d40] ;  /* 0x004d4000010b7983 */ /* 0x000ea60000300800 */
[----:B------:R-:W-:Y:S01]  /*459e0*/  STL.64 [R1+0x4c70], R24 ;  /* 0x004c701801007387 */ /* 0x000fe20000100a00 */
[----:B------:R-:W2:Y:S02]  /*459f0*/  LDL.64 R18, [R1+0x28] ;  /* 0x0000280001127983 */ /* 0x000ea40000100a00 */
[----:B------:R-:W-:Y:S02]  /*45a00*/  IMAD.MOV.U32 R13, RZ, RZ, R16 ;  /* 0x000000ffff0d7224 */ /* 0x000fe400078e0010 */
[----:B------:R-:W-:Y:S01]  /*45a10*/  IMAD.MOV.U32 R12, RZ, RZ, R17 ;  /* 0x000000ffff0c7224 */ /* 0x000fe200078e0011 */
[----:B--2---:R0:W-:Y:S01]  /*45a20*/  STL.64 [R1+0x4c50], R18 ;  /* 0x004c501201007387 */ /* 0x0041e20000100a00 */
[----:B------:R-:W2:Y:S02]  /*45a30*/  LDL.LU R16, [R1+0x840] ;  /* 0x0008400001107983 */ /* 0x000ea40000300800 */
[----:B------:R-:W2:Y:S01]  /*45a40*/  LDL.LU R17, [R1+0x844] ;  /* 0x0008440001117983 */ /* 0x000ea20000300800 */
[----:B0-----:R-:W2:Y:S01]  /*45a50*/  LDL.LU R18, [R1+0x848] ;  /* 0x0008480001127983 */ /* 0x001ea20000300800 */
[----:B------:R-:W2:Y:S02]  /*45a60*/  LDL.LU R19, [R1+0x84c] ;  /* 0x00084c0001137983 */ /* 0x000ea40000300800 */
[----:B------:R-:W-:-:S02]  /*45a70*/  IMAD.MOV.U32 R24, RZ, RZ, R14 ;  /* 0x000000ffff187224 */ /* 0x000fc400078e000e */
[----:B------:R-:W-:Y:S01]  /*45a80*/  IMAD.MOV.U32 R25, RZ, RZ, R15 ;  /* 0x000000ffff197224 */ /* 0x000fe200078e000f */
[----:B------:R-:W3:Y:S01]  /*45a90*/  LDL.LU R14, [R1+0x4d3c] ;  /* 0x004d3c00010e7983 */ /* 0x000ee20000300800 */
[----:B------:R-:W3:Y:S03]  /*45aa0*/  LDL.LU R15, [R1+0x4d38] ;  /* 0x004d3800010f7983 */ /* 0x000ee60000300800 */
[----:B------:R-:W-:Y:S04]  /*45ab0*/  STL.64 [R1+0x4c88], R24 ;  /* 0x004c881801007387 */ /* 0x000fe80000100a00 */
[----:B--2---:R-:W-:Y:S01]  /*45ac0*/  STL.64 [R1+0x4c68], R18 ;  /* 0x004c681201007387 */ /* 0x004fe20000100a00 */
[----:B------:R0:W-:Y:S03]  /*45ad0*/  STL.64 [R1+0x4c60], R16 ;  /* 0x004c601001007387 */ /* 0x0001e60000100a00 */
[----:B0-----:R-:W2:Y:S01]  /*45ae0*/  LDL.LU R16, [R1+0x850] ;  /* 0x0008500001107983 */ /* 0x001ea20000300800 */
[----:B------:R-:W2:Y:S02]  /*45af0*/  LDL.LU R17, [R1+0x854] ;  /* 0x0008540001117983 */ /* 0x000ea40000300800 */
[----:B------:R-:W2:Y:S02]  /*45b00*/  LDL.LU R18, [R1+0x858] ;  /* 0x0008580001127983 */ /* 0x000ea40000300800 */
[----:B------:R-:W2:Y:S02]  /*45b10*/  LDL.LU R19, [R1+0x85c] ;  /* 0x00085c0001137983 */ /* 0x000ea40000300800 */
[----:B---3--:R-:W-:-:S02]  /*45b20*/  IMAD.MOV.U32 R24, RZ, RZ, R0 ;  /* 0x000000ffff187224 */ /* 0x008fc400078e0000 */
[----:B------:R-:W-:Y:S01]  /*45b30*/  IMAD.MOV.U32 R25, RZ, RZ, R10 ;  /* 0x000000ffff197224 */ /* 0x000fe200078e000a */
[----:B------:R-:W3:Y:S01]  /*45b40*/  LDL.LU R0, [R1+0x4d34] ;  /* 0x004d340001007983 */ /* 0x000ee20000300800 */
[----:B------:R-:W3:Y:S03]  /*45b50*/  LDL.LU R10, [R1+0x4d30] ;  /* 0x004d3000010a7983 */ /* 0x000ee60000300800 */
[----:B------:R0:W-:Y:S02]  /*45b60*/  STL.64 [R1+0x4ca0], R24 ;  /* 0x004ca01801007387 */ /* 0x0001e40000100a00 */
[----:B0-----:R-:W-:Y:S02]  /*45b70*/  IMAD.MOV.U32 R24, RZ, RZ, R11 ;  /* 0x000000ffff187224 */ /* 0x001fe400078e000b */
[----:B----4-:R-:W-:Y:S01]  /*45b80*/  IMAD.MOV.U32 R25, RZ, RZ, R28 ;  /* 0x000000ffff197224 */ /* 0x010fe200078e001c */
[----:B------:R-:W4:Y:S01]  /*45b90*/  LDL.LU R11, [R1+0x4d2c] ;  /* 0x004d2c00010b7983 */ /* 0x000f220000300800 */
[----:B------:R-:W3:Y:S03]  /*45ba0*/  LDL.LU R28, [R1+0x4d28] ;  /* 0x004d2800011c7983 */ /* 0x000ee60000300800 */
[----:B------:R0:W-:Y:S02]  /*45bb0*/  STL.64 [R1+0x4cb8], R24 ;  /* 0x004cb81801007387 */ /* 0x0001e40000100a00 */
[----:B0-----:R-:W-:-:S02]  /*45bc0*/  IMAD.MOV.U32 R24, RZ, RZ, R15 ;  /* 0x000000ffff187224 */ /* 0x001fc400078e000f */
[----:B------:R-:W-:Y:S01]  /*45bd0*/  IMAD.MOV.U32 R25, RZ, RZ, R14 ;  /* 0x000000ffff197224 */ /* 0x000fe200078e000e */
        /* <DEDUP_REMOVED lines=8> */
[----:B------:R0:W-:Y:S01]  /*45c60*/  STL.64 [R1+0x4cd0], R24 ;  /* 0x004cd01801007387 */ /* 0x0001e20000100a00 */
[----:B---3--:R-:W1:Y:S04]  /*45c70*/  LDSM.16.MT88.4 R20, [R28+0x26080] ;  /* 0x026080001c14783b */ /* 0x008e680000004200 */
[----:B0-----:R-:W3:Y:S01]  /*45c80*/  LDL.LU R24, [R1+0x8b0] ;  /* 0x0008b00001187983 */ /* 0x001ee20000300800 */
[----:B------:R-:W3:Y:S02]  /*45c90*/  LDL.LU R25, [R1+0x8b4] ;  /* 0x0008b40001197983 */ /* 0x000ee40000300800 */
[----:B------:R-:W2:Y:S02]  /*45ca0*/  LDL.LU R26, [R1+0x8b8] ;  /* 0x0008b800011a7983 */ /* 0x000ea40000300800 */
[----:B------:R-:W2:Y:S02]  /*45cb0*/  LDL.LU R27, [R1+0x8bc] ;  /* 0x0008bc00011b7983 */ /* 0x000ea40000300800 */
[----:B--2---:R-:W-:Y:S01]  /*45cc0*/  STL.64 [R1+0x4ce0], R26 ;  /* 0x004ce01a01007387 */ /* 0x004fe20000100a00 */
[----:B---3--:R4:W-:Y:S02]  /*45cd0*/  STL.64 [R1+0x4cd8], R24 ;  /* 0x004cd81801007387 */ /* 0x0089e40000100a00 */
[----:B----4-:R-:W-:-:S02]  /*45ce0*/  IMAD.MOV.U32 R24, RZ, RZ, R11 ;  /* 0x000000ffff187224 */ /* 0x010fc400078e000b */
[----:B------:R-:W-:Y:S01]  /*45cf0*/  IMAD.MOV.U32 R25, RZ, RZ, R10 ;  /* 0x000000ffff197224 */ /* 0x000fe200078e000a */
[----:B------:R-:W2:Y:S01]  /*45d00*/  LDL.LU R11, [R1+0x4d1c] ;  /* 0x004d1c00010b7983 */ /* 0x000ea20000300800 */
[----:B------:R-:W3:Y:S02]  /*45d10*/  LDL.LU R10, [R1+0x4d18] ;  /* 0x004d1800010a7983 */ /* 0x000ee40000300800 */
[----:B------:R-:W-:Y:S02]  /*45d20*/  STL.64 [R1+0x4c98], R18 ;  /* 0x004c981201007387 */ /* 0x000fe40000100a00 */
[----:B------:R0:W-:Y:S02]  /*45d30*/  STL.64 [R1+0x4c90], R16 ;  /* 0x004c901001007387 */ /* 0x0001e40000100a00 */
[----:B0-----:R-:W4:Y:S01]  /*45d40*/  LDL.LU R16, [R1+0x870] ;  /* 0x0008700001107983 */ /* 0x001f220000300800 */
[----:B------:R-:W4:Y:S02]  /*45d50*/  LDL.LU R17, [R1+0x874] ;  /* 0x0008740001117983 */ /* 0x000f240000300800 */
[----:B------:R-:W3:Y:S02]  /*45d60*/  LDL.LU R18, [R1+0x878] ;  /* 0x0008780001127983 */ /* 0x000ee40000300800 */
[----:B--2---:R-:W-:-:S02]  /*45d70*/  IMAD.MOV.U32 R19, RZ, RZ, R11 ;  /* 0x000000ffff137224 */ /* 0x004fc400078e000b */
[----:B------:R-:W2:Y:S04]  /*45d80*/  LDL.LU R11, [R1+0x4d14] ;  /* 0x004d1400010b7983 */ /* 0x000ea80000300800 */
[----:B---3--:R-:W-:Y:S01]  /*45d90*/  STL.64 [R1+0x4cb0], R18 ;  /* 0x004cb01201007387 */ /* 0x008fe20000100a00 */
[----:B----4-:R0:W-:Y:S03]  /*45da0*/  STL.64 [R1+0x4ca8], R16 ;  /* 0x004ca81001007387 */ /* 0x0101e60000100a00 */
[----:B0-----:R-:W3:Y:S01]  /*45db0*/  LDL.LU R16, [R1+0x890] ;  /* 0x0008900001107983 */ /* 0x001ee20000300800 */
[----:B------:R-:W3:Y:S02]  /*45dc0*/  LDL.LU R17, [R1+0x894] ;  /* 0x0008940001117983 */ /* 0x000ee40000300800 */
[----:B------:R-:W4:Y:S02]  /*45dd0*/  LDL.LU R18, [R1+0x898] ;  /* 0x0008980001127983 */ /* 0x000f240000300800 */
[----:B------:R-:W-:-:S02]  /*45de0*/  IMAD.MOV.U32 R19, RZ, RZ, R10 ;  /* 0x000000ffff137224 */ /* 0x000fc400078e000a */
[----:B------:R-:W2:Y:S04]  /*45df0*/  LDL.LU R10, [R1+0x4d10] ;  /* 0x004d1000010a7983 */ /* 0x000ea80000300800 */
[----:B----4-:R-:W-:Y:S01]  /*45e00*/  STL.64 [R1+0x4cc8], R18 ;  /* 0x004cc81201007387 */ /* 0x010fe20000100a00 */
[----:B---3--:R2:W-:Y:S02]  /*45e10*/  STL.64 [R1+0x4cc0], R16 ;  /* 0x004cc01001007387 */ /* 0x0085e40000100a00 */
[----:B--2---:R-:W-:Y:S02]  /*45e20*/  IMAD.MOV.U32 R16, RZ, RZ, R11 ;  /* 0x000000ffff107224 */ /* 0x004fe400078e000b */
[----:B------:R-:W2:Y:S01]  /*45e30*/  LDL.LU R11, [R1+0x4d0c] ;  /* 0x004d0c00010b7983 */ /* 0x000ea20000300800 */
[----:B------:R-:W3:Y:S02]  /*45e40*/  LDL.LU R17, [R1+0x8a4] ;  /* 0x0008a40001117983 */ /* 0x000ee40000300800 */
[----:B------:R-:W4:Y:S02]  /*45e50*/  LDL.LU R18, [R1+0x8a8] ;  /* 0x0008a80001127983 */ /* 0x000f240000300800 */
[----:B------:R-:W4:Y:S02]  /*45e60*/  LDL.LU R19, [R1+0x8ac] ;  /* 0x0008ac0001137983 */ /* 0x000f240000300800 */
[----:B----4-:R-:W-:Y:S01]  /*45e70*/  STL.64 [R1+0x4cf0], R18 ;  /* 0x004cf01201007387 */ /* 0x010fe20000100a00 */
[----:B---3--:R0:W-:Y:S02]  /*45e80*/  STL.64 [R1+0x4ce8], R16 ;  /* 0x004ce81001007387 */ /* 0x0081e40000100a00 */
[----:B0-----:R-:W-:-:S02]  /*45e90*/  IMAD.MOV.U32 R16, RZ, RZ, R10 ;  /* 0x000000ffff107224 */ /* 0x001fc400078e000a */
[----:B--2---:R-:W-:Y:S01]  /*45ea0*/  IMAD.MOV.U32 R17, RZ, RZ, R11 ;  /* 0x000000ffff117224 */ /* 0x004fe200078e000b */
[----:B------:R-:W2:Y:S01]  /*45eb0*/  LDL.LU R10, [R1+0x4d08] ;  /* 0x004d0800010a7983 */ /* 0x000ea20000300800 */
[----:B------:R-:W2:Y:S02]  /*45ec0*/  LDL.LU R11, [R1+0x4d04] ;  /* 0x004d0400010b7983 */ /* 0x000ea40000300800 */
[----:B------:R-:W3:Y:S02]  /*45ed0*/  LDL.LU R18, [R1+0x8c8] ;  /* 0x0008c80001127983 */ /* 0x000ee40000300800 */
[----:B------:R-:W3:Y:S01]  /*45ee0*/  LDL.LU R19, [R1+0x8cc] ;  /* 0x0008cc0001137983 */ /* 0x000ee20000300800 */
[----:B------:R-:W-:Y:S01]  /*45ef0*/  STL.64 [R1+0x4bf8], R14 ;  /* 0x004bf80e01007387 */ /* 0x000fe20000100a00 */
[----:B------:R0:W-:Y:S03]  /*45f00*/  STL.64 [R1+0x4bf0], R12 ;  /* 0x004bf00c01007387 */ /* 0x0001e60000100a00 */
[----:B0-----:R-:W4:Y:S01]  /*45f10*/  LDL.LU R12, [R1+0x140] ;  /* 0x00014000010c7983 */ /* 0x001f220000300800 */
[----:B------:R-:W-:-:S02]  /*45f20*/  IMAD.MOV.U32 R13, RZ, RZ, R0 ;  /* 0x000000ffff0d7224 */ /* 0x000fc400078e0000 */
[----:B------:R-:W4:Y:S01]  /*45f30*/  LDL.LU R0, [R1+0x4d00] ;  /* 0x004d000001007983 */ /* 0x000f220000300800 */
[C---:B---3--:R-:W-:Y:S01]  /*45f40*/  HMMA.16816.F32 R24, R4.reuse, R24, R16 ;  /* 0x000000180418723c */ /* 0x048fe20000001810 */
[----:B--2---:R-:W-:Y:S01]  /*45f50*/  STL.64 [R1+0x4be0], R10 ;  /* 0x004be00a01007387 */ /* 0x004fe20000100a00 */
[----:B------:R0:W-:Y:S02]  /*45f60*/  STL.64 [R1+0x4bd8], R8 ;  /* 0x004bd80801007387 */ /* 0x0001e40000100a00 */
[----:B0-----:R-:W-:Y:S02]  /*45f70*/  IMAD.MOV.U32 R8, RZ, RZ, R2 ;  /* 0x000000ffff087224 */ /* 0x001fe400078e0002 */
[----:B------:R-:W-:Y:S01]  /*45f80*/  IMAD.MOV.U32 R9, RZ, RZ, R29 ;  /* 0x000000ffff097224 */ /* 0x000fe200078e001d */
[----:B------:R-:W2:Y:S01]  /*45f90*/  LDL.LU R2, [R1+0x4cfc] ;  /* 0x004cfc0001027983 */ /* 0x000ea20000300800 */
[----:B------:R-:W3:Y:S02]  /*45fa0*/  LDL.LU R29, [R1+0x4cf8] ;  /* 0x004cf800011d7983 */ /* 0x000ee40000300800 */
[----:B-1----:R-:W-:Y:S02]  /*45fb0*/  STL.64 [R1+0x4b00], R22 ;  /* 0x004b001601007387 */ /* 0x002fe40000100a00 */
[----:B------:R0:W-:Y:S02]  /*45fc0*/  STL.64 [R1+0x4af8], R20 ;  /* 0x004af81401007387 */ /* 0x0001e40000100a00 */
        /* <DEDUP_REMOVED lines=8> */
[----:B0-----:R-:W4:Y:S01]  /*46050*/  LDL.LU.64 R26, [R1+0x4ce0] ;  /* 0x004ce000011a7983 */ /* 0x001f220000300a00 */
[----:B------:R-:W4:Y:S02]  /*46060*/  LDL.LU.64 R24, [R1+0x4cd8] ;  /* 0x004cd80001187983 */ /* 0x000f240000300a00 */
[C---:B----4-:R-:W-:Y:S01]  /*46070*/  HMMA.16816.F32 R12, R4.reuse, R12, R24 ;  /* 0x0000000c040c723c */ /* 0x050fe20000001818 */
[----:B------:R-:W2:Y:S11]  /*46080*/  LDL.LU.64 R24, [R1+0x4cd0] ;  /* 0x004cd00001187983 */ /* 0x000eb60000300a00 */
[----:B------:R-:W-:Y:S11]  /*46090*/  @!UPT UIADD3 URZ, URZ, URZ, URZ ;  /* 0x0000003f3f3ff290 */ /* 0x000ff6000fffe03f */
[----:B------:R0:W-:Y:S01]  /*460a0*/  STL.64 [R1+0x8b0], R12 ;  /* 0x0008b00c01007387 */ /* 0x0001e20000100a00 */
[----:B------:R1:W-:Y:S03]  /*460b0*/  STL.64 [R1+0x8b8], R14 ;  /* 0x0008b80e01007387 */ /* 0x0003e60000100a00 */
[----:B0-----:R-:W4:Y:S01]  /*460c0*/  LDL.LU R12, [R1+0x4c0] ;  /* 0x0004c000010c7983 */ /* 0x001f220000300800 */
[----:B------:R-:W4:Y:S02]  /*460d0*/  LDL.LU R13, [R1+0x4c4] ;  /* 0x0004c400010d7983 */ /* 0x000f240000300800 */
[----:B-1----:R-:W3:Y:S02]  /*460e0*/  LDL.LU R14, [R1+0x4c8] ;  /* 0x0004c800010e7983 */ /* 0x002ee40000300800 */
[----:B------:R-:W3:Y:S01]  /*460f0*/  LDL.LU R15, [R1+0x4cc] ;  /* 0x0004cc00010f7983 */ /* 0x000ee20000300800 */
[C---:B--2---:R-:W-:Y:S01]  /*46100*/  HMMA.16816.F32 R24, R4.reuse, R24, R16 ;  /* 0x000000180418723c */ /* 0x044fe20000001810 */
[----:B---3--:R0:W-:Y:S01]  /*46110*/  STL.64 [R1+0x4c08], R14 ;  /* 0x004c080e01007387 */ /* 0x0081e20000100a00 */
[----:B----4-:R-:W-:Y:S03]  /*46120*/  STL.64 [R1+0x4c00], R12 ;  /* 0x004c000c01007387 */ /* 0x010fe60000100a00 */
[----:B0-----:R-:W2:Y:S01]  /*46130*/  LDL.64 R14, [R1+0x8] ;  /* 0x00000800010e7983 */ /* 0x001ea20000100a00 */
[----:B------:R-:W3:Y:S02]  /*46140*/  LDL.LU.64 R18, [R1+0x4cc8] ;  /* 0x004cc80001127983 */ /* 0x000ee40000300a00 */
[----:B------:R-:W3:Y:S11]  /*46150*/  LDL.LU.64 R16, [R1+0x4cc0] ;  /* 0x004cc00001107983 */ /* 0x000ef60000300a00 */
[----:B------:R-:W-:Y:S04]  /*46160*/  @!UPT UIADD3 URZ, URZ, URZ, URZ ;  /* 0x0000003f3f3ff290 */ /* 0x000fe8000fffe03f */
[----:B------:R0:W-:Y:S01]  /*46170*/  STL.64 [R1+0x8a0], R24 ;  /* 0x0008a01801007387 */ /* 0x0001e20000100a00 */
[----:B------:R3:W-:Y:S04]  /*46180*/  STL.64 [R1+0x8a8], R26 ;  /* 0x0008a81a01007387 */ /* 0x0007e80000100a00 */
        /* <DEDUP_REMOVED lines=30> */
[----:B------:R-:W3:Y:S11]  /*46370*/  LDL.LU.64 R18, [R1+0x4c50] ;  /* 0x004c500001127983 */ /* 0x000ef60000300a00 */
[----:B------:R-:W-:Y:S10]  /*46380*/  @!UPT UIADD3 URZ, URZ, URZ, URZ ;  /* 0x0000003f3f3ff290 */ /* 0x000ff4000fffe03f */
[----:B------:R-:W-:Y:S01]  /*46390*/  STL.64 [R1+0x840], R24 ;  /* 0x0008401801007387 */ /* 0x000fe20000100a00 */
[----:B------:R0:W-:Y:S03]  /*463a0*/  STL.64 [R1+0x848], R26 ;  /* 0x0008481a01007387 */ /* 0x0001e60000100a00 */
[----:B0-----:R-:W4:Y:S01]  /*463b0*/  LDL.LU.64 R26, [R1+0x4c48] ;  /* 0x004c4800011a7983 */ /* 0x001f220000300a00 */
[----:B------:R-:W4:Y:S02]  /*463c0*/  LDL.LU.64 R24, [R1+0x4c40] ;  /* 0x004c400001187983 */ /* 0x000f240000300a00 */
[----:B----4-:R-:W-:Y:S01]  /*463d0*/  HMMA.16816.F32 R8, R4, R8, R24 ;  /* 0x000000080408723c */ /* 0x010fe20000001818 */
[----:B------:R-:W4:Y:S01]  /*463e0*/  LDL.LU.64 R26, [R1+0x4c38] ;  /* 0x004c3800011a7983 */ /* 0x000f220000300a00 */
[----:B------:R-:W4:Y:S02]  /*463f0*/  LDL.LU.64 R24, [R1+0x4c30] ;  /* 0x004c300001187983 */ /* 0x000f240000300a00 */
[----:B------:R-:W2:Y:S11]  /*46400*/  LDL.64 R6, [R1+0x18] ;  /* 0x0000180001067983 */ /* 0x000eb60000100a00 */
[----:B------:R-:W-:Y:S08]  /*46410*/  @!UPT UIADD3 URZ, URZ, URZ, URZ ;  /* 0x0000003f3f3ff290 */ /* 0x000ff0000fffe03f */
[----:B------:R0:W-:Y:S01]  /*46420*/  STL.64 [R1+0x500], R8 ;  /* 0x0005000801007387 */ /* 0x0001e20000100a00 */
[----:B------:R1:W-:Y:S03]  /*46430*/  STL.64 [R1+0x508], R10 ;  /* 0x0005080a01007387 */ /* 0x0003e60000100a00 */
[----:B0-----:R-:W2:Y:S01]  /*46440*/  LDL.LU R8, [R1+0x4b0] ;  /* 0x0004b00001087983 */ /* 0x001ea20000300800 */
[----:B------:R-:W2:Y:S02]  /*46450*/  LDL.LU R9, [R1+0x4b4] ;  /* 0x0004b40001097983 */ /* 0x000ea40000300800 */
[----:B-1----:R-:W2:Y:S02]  /*46460*/  LDL.LU R10, [R1+0x4b8] ;  /* 0x0004b800010a7983 */ /* 0x002ea40000300800 */
[----:B------:R-:W2:Y:S02]  /*46470*/  LDL.LU R11, [R1+0x4bc] ;  /* 0x0004bc00010b7983 */ /* 0x000ea40000300800 */
[----:B---3--:R-:W-:Y:S01]  /*46480*/  IMAD.MOV.U32 R17, RZ, RZ, R19 ;  /* 0x000000ffff117224 */ /* 0x008fe200078e0013 */
[C---:B----4-:R-:W-:Y:S01]  /*46490*/  HMMA.16816.F32 R20, R24.reuse, R18, R20 ;  /* 0x000000121814723c */ /* 0x050fe20000001814 */
        /* <DEDUP_REMOVED lines=8> */
[----:B------:R-:W-:Y:S02]  /*46520*/  STL.64 [R1+0x4f8], R22 ;  /* 0x0004f81601007387 */ /* 0x000fe40000100a00 */
[----:B0-----:R-:W-:Y:S02]  /*46530*/  IMAD.MOV.U32 R20, RZ, RZ, R18 ;  /* 0x000000ffff147224 */ /* 0x001fe400078e0012 */
[----:B------:R-:W3:Y:S03]  /*46540*/  LDL.LU.64 R18, [R1+0x4c28] ;  /* 0x004c280001127983 */ /* 0x000ee60000300a00 */
[----:B------:R0:W-:Y:S02]  /*46550*/  STL [R1+0x4b98], R20 ;  /* 0x004b981401007387 */ /* 0x0001e40000100800 */
[----:B0-----:R-:W4:Y:S01]  /*46560*/  LDL.LU R20, [R1+0x4e0] ;  /* 0x0004e00001147983 */ /* 0x001f220000300800 */
[----:B------:R-:W4:Y:S02]  /*46570*/  LDL.LU R21, [R1+0x4e4] ;  /* 0x0004e40001157983 */ /* 0x000f240000300800 */
[----:B------:R-:W4:Y:S02]  /*46580*/  LDL.LU R22, [R1+0x4e8] ;  /* 0x0004e80001167983 */ /* 0x000f240000300800 */
[----:B------:R-:W4:Y:S01]  /*46590*/  LDL.LU R23, [R1+0x4ec] ;  /* 0x0004ec0001177983 */ /* 0x000f220000300800 */
[C---:B--2---:R-:W-:Y:S08]  /*465a0*/  HMMA.16816.F32 R8, R24.reuse, R14, R8 ;  /* 0x0000000e1808723c */ /* 0x044ff00000001808 */
[----:B----4-:R-:W-:Y:S11]  /*465b0*/  HMMA.16816.F32 R20, R24, R6, R20 ;  /* 0x000000061814723c */ /* 0x010ff60000001814 */
[----:B------:R-:W-:Y:S11]  /*465c0*/  @!UPT UIADD3 URZ, URZ, URZ, URZ ;  /* 0x0000003f3f3ff290 */ /* 0x000ff6000fffe03f */
[----:B------:R-:W-:Y:S01]  /*465d0*/  @!UPT UIADD3 URZ, URZ, URZ, URZ ;  /* 0x0000003f3f3ff290 */ /* 0x000fe2000fffe03f */
[----:B------:R0:W-:Y:S01]  /*465e0*/  STL.64 [R1+0x4e0], R20 ;  /* 0x0004e01401007387 */ /* 0x0001e20000100a00 */
[----:B------:R1:W-:Y:S02]  /*465f0*/  STL.64 [R1+0x4e8], R22 ;  /* 0x0004e81601007387 */ /* 0x0003e40000100a00 */
[----:B------:R-:W2:Y:S02]  /*46600*/  LDL.LU R4, [R1+0x4a0] ;  /* 0x0004a00001047983 */ /* 0x000ea40000300800 */
[----:B------:R-:W2:Y:S02]  /*46610*/  LDL.LU R5, [R1+0x4a4] ;  /* 0x0004a40001057983 */ /* 0x000ea40000300800 */
[----:B0-----:R-:W-:Y:S02]  /*46620*/  IMAD.MOV.U32 R21, RZ, RZ, R7 ;  /* 0x000000ffff157224 */ /* 0x001fe400078e0007 */
[----:B-1----:R-:W-:Y:S02]  /*46630*/  IMAD.MOV.U32 R22, RZ, RZ, R6 ;  /* 0x000000ffff167224 */ /* 0x002fe400078e0006 */
[----:B---3--:R-:W-:-:S02]  /*46640*/  IMAD.MOV.U32 R6, RZ, RZ, R18 ;  /* 0x000000ffff067224 */ /* 0x008fc400078e0012 */
[----:B------:R-:W-:Y:S01]  /*46650*/  IMAD.MOV.U32 R7, RZ, RZ, R19 ;  /* 0x000000ffff077224 */ /* 0x000fe200078e0013 */
[----:B------:R-:W3:Y:S01]  /*46660*/  LDL.LU R18, [R1+0x4c24] ;  /* 0x004c240001127983 */ /* 0x000ee20000300800 */
[----:B------:R-:W3:Y:S02]  /*46670*/  LDL.LU R19, [R1+0x4c20] ;  /* 0x004c200001137983 */ /* 0x000ee40000300800 */
[----:B------:R-:W-:Y:S02]  /*46680*/  STL.64 [R1+0x4d0], R8 ;  /* 0x0004d00801007387 */ /* 0x000fe40000100a00 */
[----:B------:R0:W-:Y:S02]  /*46690*/  STL.64 [R1+0x4d8], R10 ;  /* 0x0004d80a01007387 */ /* 0x0001e40000100a00 */
[----:B------:R-:W-:Y:S02]  /*466a0*/  IMAD.MOV.U32 R20, RZ, RZ, R14 ;  /* 0x000000ffff147224 */ /* 0x000fe400078e000e */
[----:B------:R-:W-:Y:S01]  /*466b0*/  IMAD.MOV.U32 R23, RZ, RZ, R15 ;  /* 0x000000ffff177224 */ /* 0x000fe200078e000f */
[----:B0-----:R-:W4:Y:S01]  /*466c0*/  LDL.LU.64 R10, [R1+0x4c18] ;  /* 0x004c1800010a7983 */ /* 0x001f220000300a00 */
[----:B------:R-:W4:Y:S02]  /*466d0*/  LDL.LU.64 R8, [R1+0x4c10] ;  /* 0x004c100001087983 */ /* 0x000f240000300a00 */
[----:B------:R-:W3:Y:S02]  /*466e0*/  LDL.LU.64 R14, [R1+0x4c08] ;  /* 0x004c0800010e7983 */ /* 0x000ee40000300a00 */
[----:B------:R-:W3:Y:S01]  /*466f0*/  LDL.LU.64 R12, [R1+0x4c00] ;  /* 0x004c0000010c7983 */ /* 0x000ee20000300a00 */
[----:B------:R0:W-:Y:S01]  /*46700*/  STL.64 [R1+0x4ba8], R22 ;  /* 0x004ba81601007387 */ /* 0x0001e20000100a00 */
[----:B------:R-:W-:Y:S03]  /*46710*/  STL.64 [R1+0x4ba0], R20 ;  /* 0x004ba01401007387 */ /* 0x000fe60000100a00 */
[----:B0-----:R-:W2:Y:S01]  /*46720*/  LDL.64 R22, [R1+0x158] ;  /* 0x0001580001167983 */ /* 0x001ea20000100a00 */
[----:B---3--:R-:W-:Y:S03]  /*46730*/  HMMA.16816.F32 R12, R24, R18, R12 ;  /* 0x00000012180c723c */ /* 0x008fe6000000180c */
[----:B--2---:R0:W-:Y:S04]  /*46740*/  STL.64 [R1+0x4bc0], R22 ;  /* 0x004bc01601007387 */ /* 0x0041e80000100a00 */
[----:B0-----:R-:W2:Y:S11]  /*46750*/  LDL.64 R22, [R1+0x38] ;  /* 0x0000380001167983 */ /* 0x001eb60000100a00 */
[----:B------:R-:W-:Y:S05]  /*46760*/  @!UPT UIADD3 URZ, URZ, URZ, URZ ;  /* 0x0000003f3f3ff290 */ /* 0x000fea000fffe03f */
[----:B------:R-:W-:Y:S02]  /*46770*/  STL.64 [R1+0x4c0], R12 ;  /* 0x0004c00c01007387 */ /* 0x000fe40000100a00 */
[----:B------:R0:W-:Y:S02]  /*46780*/  STL.64 [R1+0x4c8], R14 ;  /* 0x0004c80e01007387 */ /* 0x0001e40000100a00 */
[----:B0-----:R-:W3:Y:S01]  /*46790*/  LDL.LU.64 R14, [R1+0x4bf8] ;  /* 0x004bf800010e7983 */ /* 0x001ee20000300a00 */
[----:B------:R-:W2:Y:S02]  /*467a0*/  LDL.LU.64 R12, [R1+0x4bf0] ;  /* 0x004bf000010c7983 */ /* 0x000ea40000300a00 */
[----:B------:R-:W-:Y:S02]  /*467b0*/  STL.64 [R1+0x4bb8], R18 ;  /* 0x004bb81201007387 */ /* 0x000fe40000100a00 */
[----:B------:R0:W-:Y:S02]  /*467c0*/  STL [R1+0x4bb0], R17 ;  /* 0x004bb01101007387 */ /* 0x0001e40000100800 */
[----:B---3--:R-:W-:-:S02]  /*467d0*/  IMAD.MOV.U32 R16, RZ, RZ, R14 ;  /* 0x000000ffff107224 */ /* 0x008fc400078e000e */
[----:B0-----:R-:W-:Y:S01]  /*467e0*/  IMAD.MOV.U32 R17, RZ, RZ, R15 ;  /* 0x000000ffff117224 */ /* 0x001fe200078e000f */
[----:B------:R-:W4:Y:S01]  /*467f0*/  LDL.LU R14, [R1+0x4bec] ;  /* 0x004bec00010e7983 */ /* 0x000f220000300800 */
[----:B------:R-:W4:Y:S02]  /*46800*/  LDL.LU R15, [R1+0x4be8] ;  /* 0x004be800010f7983 */ /* 0x000f240000300800 */
[----:B------:R-:W3:Y:S02]  /*46810*/  LDL.LU R18, [R1+0x828] ;  /* 0x0008280001127983 */ /* 0x000ee40000300800 */
[----:B------:R-:W3:Y:S01]  /*46820*/  LDL.LU R19, [R1+0x82c] ;  /* 0x00082c0001137983 */ /* 0x000ee20000300800 */
[----:B----4-:R-:W-:Y:S01]  /*46830*/  HMMA.16816.F32 R8, R24, R14, R8 ;  /* 0x0000000e1808723c */ /* 0x010fe20000001808 */
[----:B---3--:R0:W-:Y:S01]  /*46840*/  STL.64 [R1+0x4bd0], R18 ;  /* 0x004bd01201007387 */ /* 0x0081e20000100a00 */
[----:B------:R1:W-:Y:S02]  /*46850*/  STL.64 [R1+0x4bc8], R16 ;  /* 0x004bc81001007387 */ /* 0x0003e40000100a00 */
[----:B0-----:R-:W-:Y:S01]  /*46860*/  IMAD.MOV.U32 R18, RZ, RZ, R2 ;  /* 0x000000ffff127224 */ /* 0x001fe200078e0002 */
[----:B-1----:R-:W3:Y:S01]  /*46870*/  LDL.LU R16, [R1+0x830] ;  /* 0x0008300001107983 */ /* 0x002ee20000300800 */
[----:B------:R-:W-:Y:S11]  /*46880*/  IMAD.MOV.U32 R19, RZ, RZ, R0 ;  /* 0x000000ffff137224 */ /* 0x000ff600078e0000 */
[----:B------:R-:W-:Y:S06]  /*46890*/  @!UPT UIADD3 URZ, URZ, URZ, URZ ;  /* 0x0000003f3f3ff290 */ /* 0x000fec000fffe03f */
[----:B------:R0:W-:Y:S01]  /*468a0*/  STL [R1+0x4b0], R8 ;  /* 0x0004b00801007387 */ /* 0x0001e20000100800 */
[----:B------:R-:W-:Y:S02]  /*468b0*/  IMAD.MOV.U32 R2, RZ, RZ, R10 ;  /* 0x000000ffff027224 */ /* 0x000fe400078e000a */
[----:B------:R-:W-:Y:S02]  /*468c0*/  IMAD.MOV.U32 R0, RZ, RZ, R11 ;  /* 0x000000ffff007224 */ /* 0x000fe400078e000b */
[----:B------:R-:W4:Y:S01]  /*468d0*/  LDL.LU.64 R10, [R1+0x4be0] ;  /* 0x004be000010a7983 */ /* 0x000f220000300a00 */
[----:B------:R-:W-:Y:S02]  /*468e0*/  IMAD.MOV.U32 R17, RZ, RZ, R29 ;  /* 0x000000ffff117224 */ /* 0x000fe400078e001d */
[----:B------:R-:W-:Y:S02]  /*468f0*/  IMAD.MOV.U32 R29, RZ, RZ, R9 ;  /* 0x000000ffff1d7224 */ /* 0x000fe400078e0009 */
[----:B0-----:R-:W3:Y:S01]  /*46900*/  LDL.LU.64 R8, [R1+0x4bd8] ;  /* 0x004bd80001087983 */ /* 0x001ee20000300a00 */
[----:B------:R0:W-:Y:S02]  /*46910*/  STL.64 [R1+0x4aa0], R14 ;  /* 0x004aa00e01007387 */ /* 0x0001e40000100a00 */
[----:B--2---:R-:W-:Y:S01]  /*46920*/  STL.64 [R1+0x4a98], R12 ;  /* 0x004a980c01007387 */ /* 0x004fe20000100a00 */
[----:B0-----:R-:W2:Y:S01]  /*46930*/  LDL.64 R14, [R1+0x148] ;  /* 0x00014800010e7983 */ /* 0x001ea20000100a00 */
[----:B------:R0:W-:Y:S02]  /*46940*/  STL [R1+0x4338], R0 ;  /* 0x0043380001007387 */ /* 0x0001e40000100800 */
[----:B------:R1:W-:Y:S02]  /*46950*/  STL [R1+0x4334], R2 ;  /* 0x0043340201007387 */ /* 0x0003e40000100800 */
[----:B------:R-:W-:Y:S02]  /*46960*/  STL [R1+0x4330], R29 ;  /* 0x0043301d01007387 */ /* 0x000fe40000100800 */
[----:B0-----:R-:W-:-:S02]  /*46970*/  IMAD.MOV.U32 R0, RZ, RZ, R23 ;  /* 0x000000ffff007224 */ /* 0x001fc400078e0017 */
[----:B-1----:R-:W-:Y:S01]  /*46980*/  IMAD.MOV.U32 R2, RZ, RZ, R22 ;  /* 0x000000ffff027224 */ /* 0x002fe200078e0016 */
[C---:B----4-:R-:W-:Y:S01]  /*46990*/  HMMA.16816.F32 R4, R24.reuse, R10, R4 ;  /* 0x0000000a1804723c */ /* 0x050fe20000001804 */
[----:B------:R-:W-:Y:S04]  /*469a0*/  STL.64 [R1+0x4a90], R10 ;  /* 0x004a900a01007387 */ /* 0x000fe80000100a00 */
[----:B---3--:R0:W-:Y:S11]  /*469b0*/  STL.64 [R1+0x4a88], R8 ;  /* 0x004a880801007387 */ /* 0x0081f60000100a00 */
[----:B------:R-:W-:Y:S07]  /*469c0*/  @!UPT UIADD3 URZ, URZ, URZ, URZ ;  /* 0x0000003f3f3ff290 */ /* 0x000fee000fffe03f */
[----:B------:R-:W-:Y:S01]  /*469d0*/  STL.64 [R1+0x4a0], R4 ;  /* 0x0004a00401007387 */ /* 0x000fe20000100a00 */
[----:B------:R-:W-:Y:S02]  /*469e0*/  STL.64 [R1+0x4a8], R6 ;  /* 0x0004a80601007387 */ /* 0x000fe40000100a00 */
[----:B------:R-:W1:Y:S01]  /*469f0*/  LDSM.16.MT88.4 R4, [R28+0x26100] ;  /* 0x026100001c04783b */ /* 0x000e620000004200 */
[C---:B------:R-:W-:Y:S01]  /*46a00*/  HMMA.16816.F32 R16, R24.reuse, R22, R16 ;  /* 0x000000161810723c */ /* 0x040fe20000001810 */
[----:B0-----:R-:W2:Y:S02]  /*46a10*/  LDL.LU R8, [R1+0x810] ;  /* 0x0008100001087983 */ /* 0x001ea40000300800 */
[----:B------:R-:W2:Y:S02]  /*46a20*/  LDL.LU R9, [R1+0x814] ;  /* 0x0008140001097983 */ /* 0x000ea40000300800 */
[----:B------:R-:W2:Y:S02]  /*46a30*/  LDL.LU R10, [R1+0x818] ;  /* 0x00081800010a7983 */ /* 0x000ea40000300800 */
[----:B------:R-:W2:Y:S01]  /*46a40*/  LDL.LU R11, [R1+0x81c] ;  /* 0x00081c00010b7983 */ /* 0x000ea20000300800 */
[----:B------:R-:W-:Y:S04]  /*46a50*/  STL [R1+0x4a60], R28 ;  /* 0x004a601c01007387 */ /* 0x000fe80000100800 */
[----:B-1----:R0:W-:Y:S01]  /*46a60*/  STL.64 [R1+0x4988], R6 ;  /* 0x0049880601007387 */ /* 0x0021e20000100a00 */
[----:B------:R-:W-:Y:S03]  /*46a70*/  STL.64 [R1+0x4980], R4 ;  /* 0x0049800401007387 */ /* 0x000fe60000100a00 */
[----:B0-----:R-:W3:Y:S04]  /*46a80*/  LDL R6, [R1+0xd8] ;  /* 0x0000d80001067983 */ /* 0x001ee80000100800 */
[----:B------:R-:W3:Y:S03]  /*46a90*/  LDL R7, [R1+0xdc] ;  /* 0x0000dc0001077983 */ /* 0x000ee60000100800 */
[----:B------:R-:W-:Y:S02]  /*46aa0*/  STL.64 [R1+0x830], R16 ;  /* 0x0008301001007387 */ /* 0x000fe40000100a00 */
[----:B------:R0:W-:Y:S02]  /*46ab0*/  STL.64 [R1+0x838], R18 ;  /* 0x0008381201007387 */ /* 0x0001e40000100a00 */
[----:B0-----:R-:W4:Y:S01]  /*46ac0*/  LDL.LU.64 R18, [R1+0x4bd0] ;  /* 0x004bd00001127983 */ /* 0x001f220000300a00 */
[----:B------:R-:W4:Y:S02]  /*46ad0*/  LDL.LU.64 R16, [R1+0x4bc8] ;  /* 0x004bc80001107983 */ /* 0x000f240000300a00 */
[----:B------:R-:W4:Y:S02]  /*46ae0*/  LDL.LU.64 R22, [R1+0x4bc0] ;  /* 0x004bc00001167983 */ /* 0x000f240000300a00 */
[----:B------:R-:W-:Y:S01]  /*46af0*/  STL [R1+0x4a68], R0 ;  /* 0x004a680001007387 */ /* 0x000fe20000100800 */
[----:B------:R-:W-:Y:S01]  /*46b00*/  STL [R1+0x4a64], R2 ;  /* 0x004a640201007387 */ /* 0x000fe20000100800 */
[C---:B--2---:R-:W-:Y:S08]  /*46b10*/  HMMA.16816.F32 R8, R24.reuse, R14, R8 ;  /* 0x0000000e1808723c */ /* 0x044ff00000001808 */
[----:B----4-:R-:W-:Y:S01]  /*46b20*/  HMMA.16816.F32 R16, R24, R22, R16 ;  /* 0x000000161810723c */ /* 0x010fe20000001810 */
[----:B------:R-:W-:-:S02]  /*46b30*/  IMAD.MOV.U32 R3, RZ, RZ, R23 ;  /* 0x000000ffff037224 */ /* 0x000fc400078e0017 */
[----:B------:R-:W-:Y:S11]  /*46b40*/  IMAD.MOV.U32 R4, RZ, RZ, R22 ;  /* 0x000000ffff047224 */ /* 0x000ff600078e0016 */
[----:B------:R-:W-:Y:S09]  /*46b50*/  @!UPT UIADD3 URZ, URZ, URZ, URZ ;  /* 0x0000003f3f3ff290 */ /* 0x000ff2000fffe03f */
[----:B------:R-:W-:Y:S01]  /*46b60*/  STL.64 [R1+0x820], R16 ;  /* 0x0008201001007387 */ /* 0x000fe20000100a00 */
[----:B------:R0:W-:Y:S03]  /*46b70*/  STL.64 [R1+0x828], R18 ;  /* 0x0008281201007387 */ /* 0x0001e60000100a00 */
[----:B0-----:R-:W2:Y:S01]  /*46b80*/  LDL.LU.64 R18, [R1+0x4bb8] ;  /* 0x004bb80001127983 */ /* 0x001ea20000300a00 */
[----:B------:R-:W4:Y:S02]  /*46b90*/  LDL.LU R17, [R1+0x4bb0] ;  /* 0x004bb00001117983 */ /* 0x000f240000300800 */
[----:B------:R-:W2:Y:S02]  /*46ba0*/  LDL.LU.64 R22, [R1+0x4ba8] ;  /* 0x004ba80001167983 */ /* 0x000ea40000300a00 */
[----:B------:R-:W2:Y:S01]  /*46bb0*/  LDL.LU.64 R20, [R1+0x4ba0] ;  /* 0x004ba00001147983 */ /* 0x000ea20000300a00 */
[----:B------:R-:W-:Y:S01]  /*46bc0*/  STL [R1+0x4a70], R3 ;  /* 0x004a700301007387 */ /* 0x000fe20000100800 */
[----:B------:R-:W-:Y:S02]  /*46bd0*/  STL [R1+0x4a6c], R4 ;  /* 0x004a6c0401007387 */ /* 0x000fe40000100800 */
[----:B------:R0:W-:Y:S02]  /*46be0*/  STL.64 [R1+0x810], R8 ;  /* 0x0008100801007387 */ /* 0x0001e40000100a00 */
[----:B------:R1:W-:Y:S01]  /*46bf0*/  STL.64 [R1+0x818], R10 ;  /* 0x0008180a01007387 */ /* 0x0003e20000100a00 */
[----:B0-----:R-:W2:Y:S01]  /*46c00*/  LDL.LU R8, [R1+0x3c0] ;  /* 0x0003c00001087983 */ /* 0x001ea20000300800 */
[----:B------:R-:W2:Y:S02]  /*46c10*/  LDL.LU R9, [R1+0x3c4] ;  /* 0x0003c40001097983 */ /* 0x000ea40000300800 */
[----:B-1----:R-:W2:Y:S02]  /*46c20*/  LDL.LU R10, [R1+0x3c8] ;  /* 0x0003c800010a7983 */ /* 0x002ea40000300800 */
[----:B------:R-:W2:Y:S02]  /*46c30*/  LDL.LU R11, [R1+0x3cc] ;  /* 0x0003cc00010b7983 */ /* 0x000ea40000300800 */
[----:B------:R-:W-:-:S02]  /*46c40*/  IMAD.MOV.U32 R16, RZ, RZ, R14 ;  /* 0x000000ffff107224 */ /* 0x000fc400078e000e */
[----:B------:R-:W-:Y:S01]  /*46c50*/  IMAD.MOV.U32 R5, RZ, RZ, R15 ;  /* 0x000000ffff057224 */ /* 0x000fe200078e000f */
[----:B--2---:R0:W-:Y:S01]  /*46c60*/  STL.64 [R1+0x4ab0], R10 ;  /* 0x004ab00a01007387 */ /* 0x0041e20000100a00 */
[----:B------:R-:W-:Y:S02]  /*46c70*/  STL.64 [R1+0x4aa8], R8 ;  /* 0x004aa80801007387 */ /* 0x000fe40000100a00 */
[----:B0-----:R-:W-:Y:S02]  /*46c80*/  IMAD.MOV.U32 R10, RZ, RZ, R20 ;  /* 0x000000ffff0a7224 */ /* 0x001fe400078e0014 */
[----:B------:R-:W-:Y:S01]  /*46c90*/  IMAD.MOV.U32 R11, RZ, RZ, R23 ;  /* 0x000000ffff0b7224 */ /* 0x000fe200078e0017 */
[----:B------:R-:W2:Y:S04]  /*46ca0*/  LDL.LU R20, [R1+0x4b98] ;  /* 0x004b980001147983 */ /* 0x000ea80000300800 */
[----:B------:R0:W-:Y:S01]  /*46cb0*/  STL.64 [R1+0x4ac8], R10 ;  /* 0x004ac80a01007387 */ /* 0x0001e20000100a00 */
[----:B------:R-:W3:Y:S02]  /*46cc0*/  LDL.LU R12, [R1+0x3d0] ;  /* 0x0003d000010c7983 */ /* 0x000ee40000300800 */
[----:B------:R-:W3:Y:S02]  /*46cd0*/  LDL.LU R13, [R1+0x3d4] ;  /* 0x0003d400010d7983 */ /* 0x000ee40000300800 */
[----:B------:R-:W3:Y:S01]  /*46ce0*/  LDL.LU R14, [R1+0x3d8] ;  /* 0x0003d800010e7983 */ /* 0x000ee20000300800 */
[----:B------:R-:W3:Y:S01]  /*46cf0*/  LDL.LU R15, [R1+0x3dc] ;  /* 0x0003dc00010f7983 */ /* 0x000ee20000300800 */
[----:B0-----:R-:W-:-:S02]  /*46d00*/  IMAD.MOV.U32 R10, RZ, RZ, R22 ;  /* 0x000000ffff0a7224 */ /* 0x001fc400078e0016 */
[----:B------:R-:W-:-:S05]  /*46d10*/  IMAD.MOV.U32 R11, RZ, RZ, R21 ;  /* 0x000000ffff0b7224 */ /* 0x000fca00078e0015 */
[----:B------:R4:W-:Y:S02]  /*46d20*/  STL.64 [R1+0x4ae0], R10 ;  /* 0x004ae00a01007387 */ /* 0x0009e40000100a00 */
[----:B----4-:R-:W-:Y:S02]  /*46d30*/  IMAD.MOV.U32 R11, RZ, RZ, R17 ;  /* 0x000000ffff0b7224 */ /* 0x010fe400078e0011 */
[----:B--2---:R-:W-:Y:S01]  /*46d40*/  IMAD.MOV.U32 R10, RZ, RZ, R20 ;  /* 0x000000ffff0a7224 */ /* 0x004fe200078e0014 */
[----:B---3--:R-:W-:Y:S01]  /*46d50*/  STL.64 [R1+0x4ac0], R14 ;  /* 0x004ac00e01007387 */ /* 0x008fe20000100a00 */
[----:B------:R0:W-:Y:S03]  /*46d60*/  STL.64 [R1+0x4ab8], R12 ;  /* 0x004ab80c01007387 */ /* 0x0001e60000100a00 */
[----:B0-----:R-:W2:Y:S01]  /*46d70*/  LDL.LU R12, [R1+0x3e0] ;  /* 0x0003e000010c7983 */ /* 0x001ea20000300800 */
[----:B------:R-:W2:Y:S02]  /*46d80*/  LDL.LU R13, [R1+0x3e4] ;  /* 0x0003e400010d7983 */ /* 0x000ea40000300800 */
[----:B------:R-:W3:Y:S02]  /*46d90*/  LDL.LU R14, [R1+0x3e8] ;  /* 0x0003e800010e7983 */ /* 0x000ee40000300800 */
[----:B------:R-:W3:Y:S01]  /*46da0*/  LDL.LU R15, [R1+0x3ec] ;  /* 0x0003ec00010f7983 */ /* 0x000ee20000300800 */
[----:B------:R-:W-:Y:S01]  /*46db0*/  STL.64 [R1+0x4b08], R10 ;  /* 0x004b080a01007387 */ /* 0x000fe20000100a00 */
[----:B------:R-:W4:Y:S02]  /*46dc0*/  LDL.LU R20, [R1+0x490] ;  /* 0x0004900001147983 */ /* 0x000f240000300800 */
[----:B------:R-:W4:Y:S02]  /*46dd0*/  LDL.LU R21, [R1+0x494] ;  /* 0x0004940001157983 */ /* 0x000f240000300800 */
[----:B------:R-:W2:Y:S01]  /*46de0*/  LDL.LU R22, [R1+0x498] ;  /* 0x0004980001167983 */ /* 0x000ea20000300800 */
[----:B------:R-:W2:Y:S04]  /*46df0*/  LDL.LU R23, [R1+0x49c] ;  /* 0x00049c0001177983 */ /* 0x000ea80000300800 */
[----:B--2---:R-:W-:Y:S01]  /*46e00*/  STL.64 [R1+0x4b18], R22 ;  /* 0x004b181601007387 */ /* 0x004fe20000100a00 */
[----:B----4-:R0:W-:Y:S03]  /*46e10*/  STL.64 [R1+0x4b10], R20 ;  /* 0x004b101401007387 */ /* 0x0101e60000100a00 */
[----:B0-----:R-:W2:Y:S01]  /*46e20*/  LDL.LU R20, [R1+0x7b0] ;  /* 0x0007b00001147983 */ /* 0x001ea20000300800 */
[----:B------:R-:W2:Y:S02]  /*46e30*/  LDL.LU R21, [R1+0x7b4] ;  /* 0x0007b40001157983 */ /* 0x000ea40000300800 */
[----:B------:R-:W4:Y:S02]  /*46e40*/  LDL.LU R22, [R1+0x7b8] ;  /* 0x0007b80001167983 */ /* 0x000f240000300800 */
[----:B------:R-:W4:Y:S02]  /*46e50*/  LDL.LU R23, [R1+0x7bc] ;  /* 0x0007bc0001177983 */ /* 0x000f240000300800 */
[----:B----4-:R0:W-:Y:S01]  /*46e60*/  STL.64 [R1+0x4b28], R22 ;  /* 0x004b281601007387 */ /* 0x0101e20000100a00 */
[----:B--2---:R-:W-:Y:S03]  /*46e70*/  STL.64 [R1+0x4b20], R20 ;  /* 0x004b201401007387 */ /* 0x004fe60000100a00 */
[----:B0-----:R-:W2:Y:S04]  /*46e80*/  LDL R22, [R1+0xf8] ;  /* 0x0000f80001167983 */ /* 0x001ea80000100800 */
[----:B------:R-:W2:Y:S04]  /*46e90*/  LDL R23, [R1+0xfc] ;  /* 0x0000fc0001177983 */ /* 0x000ea80000100800 */
[----:B--2---:R0:W-:Y:S04]  /*46ea0*/  STL.64 [R1+0x4b38], R22 ;  /* 0x004b381601007387 */ /* 0x0041e80000100a00 */
[----:B0-----:R-:W2:Y:S04]  /*46eb0*/  LDL.64 R22, [R1+0x108] ;  /* 0x0001080001167983 */ /* 0x001ea80000100a00 */
[----:B--2---:R0:W-:Y:S04]  /*46ec0*/  STL.64 [R1+0x4b50], R22 ;  /* 0x004b501601007387 */ /* 0x0041e80000100a00 */
[----:B0-----:R-:W2:Y:S04]  /*46ed0*/  LDL.64 R22, [R1+0x118] ;  /* 0x0001180001167983 */ /* 0x001ea80000100a00 */
[----:B--2---:R-:W-:Y:S01]  /*46ee0*/  STL.64 [R1+0x4b68], R22 ;  /* 0x004b681601007387 */ /* 0x004fe20000100a00 */
[----:B------:R-:W2:Y:S03]  /*46ef0*/  LDL.64 R10, [R1+0xe8] ;  /* 0x0000e800010a7983 */ /* 0x000ea60000100a00 */
[----:B--2---:R0:W-:Y:S01]  /*46f00*/  STL.64 [R1+0x4b30], R10 ;  /* 0x004b300a01007387 */ /* 0x0041e20000100a00 */
[----:B------:R-:W2:Y:S02]  /*46f10*/  LDL.LU R8, [R1+0x7c0] ;  /* 0x0007c00001087983 */ /* 0x000ea40000300800 */
[----:B------:R-:W2:Y:S01]  /*46f20*/  LDL.LU R9, [R1+0x7c4] ;  /* 0x0007c40001097983 */ /* 0x000ea20000300800 */
[----:B0-----:R-:W4:Y:S01]  /*46f30*/  LDL.LU R10, [R1+0x7c8] ;  /* 0x0007c800010a7983 */ /* 0x001f220000300800 */
[----:B------:R-:W4:Y:S02]  /*46f40*/  LDL.LU R11, [R1+0x7cc] ;  /* 0x0007cc00010b7983 */ /* 0x000f240000300800 */
[----:B------:R-:W2:Y:S02]  /*46f50*/  LDL.64 R22, [R1+0x128] ;  /* 0x0001280001167983 */ /* 0x000ea40000100a00 */
[----:B--2---:R0:W-:Y:S04]  /*46f60*/  STL.64 [R1+0x4b80], R22 ;  /* 0x004b801601007387 */ /* 0x0041e80000100a00 */
[----:B0-----:R-:W2:Y:S01]  /*46f70*/  LDL.64 R22, [R1+0x138] ;  /* 0x0001380001167983 */ /* 0x001ea20000100a00 */
[----:B----4-:R-:W-:Y:S02]  /*46f80*/  STL.64 [R1+0x4b48], R10 ;  /* 0x004b480a01007387 */ /* 0x010fe40000100a00 */
[----:B------:R0:W-:Y:S02]  /*46f90*/  STL.64 [R1+0x4b40], R8 ;  /* 0x004b400801007387 */ /* 0x0001e40000100a00 */
[----:B0-----:R-:W4:Y:S01]  /*46fa0*/  LDL.LU R8, [R1+0x7d0] ;  /* 0x0007d00001087983 */ /* 0x001f220000300800 */
[----:B------:R-:W4:Y:S02]  /*46fb0*/  LDL.LU R9, [R1+0x7d4] ;  /* 0x0007d40001097983 */ /* 0x000f240000300800 */
[----:B------:R-:W2:Y:S02]  /*46fc0*/  LDL.LU R10, [R1+0x7d8] ;  /* 0x0007d800010a7983 */ /* 0x000ea40000300800 */
[----:B------:R-:W2:Y:S02]  /*46fd0*/  LDL.LU R11, [R1+0x7dc] ;  /* 0x0007dc00010b7983 */ /* 0x000ea40000300800 */
[----:B--2---:R-:W-:Y:S01]  /*46fe0*/  STL.64 [R1+0x4b60], R10 ;  /* 0x004b600a01007387 */ /* 0x004fe20000100a00 */
[----:B----4-:R0:W-:Y:S03]  /*46ff0*/  STL.64 [R1+0x4b58], R8 ;  /* 0x004b580801007387 */ /* 0x0101e60000100a00 */
[----:B0-----:R-:W2:Y:S01]  /*47000*/  LDL.LU R8, [R1+0x7e0] ;  /* 0x0007e00001087983 */ /* 0x001ea20000300800 */
[----:B------:R-:W2:Y:S02]  /*47010*/  LDL.LU R9, [R1+0x7e4] ;  /* 0x0007e40001097983 */ /* 0x000ea40000300800 */
[----:B------:R-:W4:Y:S02]  /*47020*/  LDL.LU R10, [R1+0x7e8] ;  /* 0x0007e800010a7983 */ /* 0x000f240000300800 */
[----:B------:R-:W4:Y:S02]  /*47030*/  LDL.LU R11, [R1+0x7ec] ;  /* 0x0007ec00010b7983 */ /* 0x000f240000300800 */
[----:B----4-:R-:W-:Y:S01]  /*47040*/  STL.64 [R1+0x4b78], R10 ;  /* 0x004b780a01007387 */ /* 0x010fe20000100a00 */
[----:B--2---:R0:W-:Y:S03]  /*47050*/  STL.64 [R1+0x4b70], R8 ;  /* 0x004b700801007387 */ /* 0x0041e60000100a00 */
        /* <DEDUP_REMOVED lines=14> */
[----:B------:R-:W4:Y:S02]  /*47140*/  LDL.LU R14, [R1+0x3f8] ;  /* 0x0003f800010e7983 */ /* 0x000f240000300800 */
[----:B------:R-:W4:Y:S02]  /*47150*/  LDL.LU R15, [R1+0x3fc] ;  /* 0x0003fc00010f7983 */ /* 0x000f240000300800 */
[----:B------:R-:W-:-:S02]  /*47160*/  IMAD.MOV.U32 R28, RZ, RZ, R22 ;  /* 0x000000ffff1c7224 */ /* 0x000fc400078e0016 */
[----:B------:R-:W-:Y:S01]  /*47170*/  IMAD.MOV.U32 R29, RZ, RZ, R23 ;  /* 0x000000ffff1d7224 */ /* 0x000fe200078e0017 */
[C---:B--2---:R-:W-:Y:S01]  /*47180*/  HMMA.16816.F32 R8, R24.reuse, R22, R8 ;  /* 0x000000161808723c */ /* 0x044fe20000001808 */
[----:B----4-:R-:W-:Y:S01]  /*47190*/  STL.64 [R1+0x4af0], R14 ;  /* 0x004af00e01007387 */ /* 0x010fe20000100a00 */
[----:B---3--:R0:W-:Y:S03]  /*471a0*/  STL.64 [R1+0x4ae8], R12 ;  /* 0x004ae80c01007387 */ /* 0x0081e60000100a00 */
[----:B0-----:R-:W2:Y:S01]  /*471b0*/  LDL.LU R12, [R1+0x400] ;  /* 0x00040000010c7983 */ /* 0x001ea20000300800 */
[----:B------:R-:W2:Y:S02]  /*471c0*/  LDL.LU R13, [R1+0x404] ;  /* 0x00040400010d7983 */ /* 0x000ea40000300800 */
[----:B------:R-:W2:Y:S02]  /*471d0*/  LDL.LU R14, [R1+0x408] ;  /* 0x00040800010e7983 */ /* 0x000ea40000300800 */
[----:B------:R-:W2:Y:S01]  /*471e0*/  LDL.LU R15, [R1+0x40c] ;  /* 0x00040c00010f7983 */ /* 0x000ea20000300800 */
[----:B------:R-:W-:Y:S01]  /*471f0*/  STL [R1+0x4a78], R5 ;  /* 0x004a780501007387 */ /* 0x000fe20000100800 */
[----:B------:R-:W-:Y:S11]  /*47200*/  STL [R1+0x4a74], R16 ;  /* 0x004a741001007387 */ /* 0x000ff60000100800 */
[----:B------:R-:W-:Y:S02]  /*47210*/  STL.64 [R1+0x800], R8 ;  /* 0x0008000801007387 */ /* 0x000fe40000100a00 */
[----:B------:R0:W-:Y:S02]  /*47220*/  STL.64 [R1+0x808], R10 ;  /* 0x0008080a01007387 */ /* 0x0001e40000100a00 */
[----:B0-----:R-:W3:Y:S01]  /*47230*/  LDL.LU.64 R10, [R1+0x4b90] ;  /* 0x004b9000010a7983 */ /* 0x001ee20000300a00 */
[----:B------:R-:W3:Y:S02]  /*47240*/  LDL.LU.64 R8, [R1+0x4b88] ;  /* 0x004b880001087983 */ /* 0x000ee40000300a00 */
[----:B------:R-:W3:Y:S02]  /*47250*/  LDL.LU.64 R22, [R1+0x4b80] ;  /* 0x004b800001167983 */ /* 0x000ee40000300a00 */
[----:B------:R-:W-:Y:S01]  /*47260*/  STL [R1+0x4a80], R29 ;  /* 0x004a801d01007387 */ /* 0x000fe20000100800 */
[----:B------:R-:W-:Y:S01]  /*47270*/  STL [R1+0x4a7c], R28 ;  /* 0x004a7c1c01007387 */ /* 0x000fe20000100800 */
[----:B------:R-:W4:Y:S01]  /*47280*/  LDL R17, [R1+0x1bd0] ;  /* 0x001bd00001117983 */ /* 0x000f220000100800 */
        /* <DEDUP_REMOVED lines=27> */
[C---:B---3--:R-:W-:Y:S01]  /*47440*/  HMMA.16816.F32 R20, R24.reuse, R22, R8 ;  /* 0x000000161814723c */ /* 0x048fe20000001808 */
[----:B------:R-:W3:Y:S11]  /*47450*/  LDL.LU.64 R10, [R1+0x4b30] ;  /* 0x004b3000010a7983 */ /* 0x000ef60000300a00 */
[----:B------:R-:W-:Y:S11]  /*47460*/  @!UPT UIADD3 URZ, URZ, URZ, URZ ;  /* 0x0000003f3f3ff290 */ /* 0x000ff6000fffe03f */
        /* <DEDUP_REMOVED lines=9> */
[----:B0-----:R-:W3:Y:S01]  /*47500*/  LDL.LU.64 R22, [R1+0x4b18] ;  /* 0x004b180001167983 */ /* 0x001ee20000300a00 */
[----:B------:R-:W3:Y:S02]  /*47510*/  LDL.LU.64 R20, [R1+0x4b10] ;  /* 0x004b100001147983 */ /* 0x000ee40000300a00 */
[----:B------:R-:W-:Y:S02]  /*47520*/  IMAD.MOV.U32 R29, RZ, RZ, R10 ;  /* 0x000000ffff1d7224 */ /* 0x000fe400078e000a */
[----:B------:R-:W-:Y:S02]  /*47530*/  IMAD.MOV.U32 R28, RZ, RZ, R11 ;  /* 0x000000ffff1c7224 */ /* 0x000fe400078e000b */
[----:B------:R-:W2:Y:S01]  /*47540*/  LDL.LU.64 R10, [R1+0x4b08] ;  /* 0x004b0800010a7983 */ /* 0x000ea20000300a00 */
[----:B---3--:R-:W-:Y:S03]  /*47550*/  HMMA.16816.F32 R24, R24, R6, R20 ;  /* 0x000000061818723c */ /* 0x008fe60000001814 */
[----:B------:R-:W2:Y:S01]  /*47560*/  LDL.LU.64 R22, [R1+0x4b00] ;  /* 0x004b000001167983 */ /* 0x000ea20000300a00 */
        /* <DEDUP_REMOVED lines=8> */
[----:B------:R-:W-:Y:S01]  /*475f0*/  STL.64 [R1+0x4998], R6 ;  /* 0x0049980601007387 */ /* 0x000fe20000100a00 */
[C---:B--2---:R-:W-:Y:S03]  /*47600*/  HMMA.16816.F32 R8, R20.reuse, R10, R12 ;  /* 0x0000000a1408723c */ /* 0x044fe6000000180c */
[----:B------:R-:W2:Y:S01]  /*47610*/  LDL.LU.64 R14, [R1+0x4af0] ;  /* 0x004af000010e7983 */ /* 0x000ea20000300a00 */
[----:B------:R-:W2:Y:S11]  /*47620*/  LDL.LU.64 R12, [R1+0x4ae8] ;  /* 0x004ae800010c7983 */ /* 0x000eb60000300a00 */
[----:B------:R-:W-:Y:S08]  /*47630*/  @!UPT UIADD3 URZ, URZ, URZ, URZ ;  /* 0x0000003f3f3ff290 */ /* 0x000ff0000fffe03f */
        /* <DEDUP_REMOVED lines=17> */
[----:B------:R-:W3:Y:S01]  /*47750*/  LDL.LU.64 R8, [R1+0x4aa8] ;  /* 0x004aa80001087983 */ /* 0x000ee20000300a00 */
[C---:B--2---:R-:W-:Y:S11]  /*47760*/  HMMA.16816.F32 R12, R20.reuse, R18, R12 ;  /* 0x00000012140c723c */ /* 0x044ff6000000180c */
[----:B------:R-:W-:Y:S11]  /*47770*/  @!UPT UIADD3 URZ, URZ, URZ, URZ ;  /* 0x0000003f3f3ff290 */ /* 0x000ff6000fffe03f */
[----:B------:R-:W-:Y:S01]  /*47780*/  @!UPT UIADD3 URZ, URZ, URZ, URZ ;  /* 0x0000003f3f3ff290 */ /* 0x000fe2000fffe03f */
[----:B------:R-:W-:Y:S01]  /*47790*/  STL.64 [R1+0x3d0], R12 ;  /* 0x0003d00c01007387 */ /* 0x000fe20000100a00 */
[----:B------:R0:W-:Y:S03]  /*477a0*/  STL.64 [R1+0x3d8], R14 ;  /* 0x0003d80e01007387 */ /* 0x0001e60000100a00 */
[----:B0-----:R-:W3:Y:S01]  /*477b0*/  LDL.LU.64 R14, [R1+0x4aa0] ;  /* 0x004aa000010e7983 */ /* 0x001ee20000300a00 */
[----:B------:R-:W2:Y:S02]  /*477c0*/  LDL.LU.64 R12, [R1+0x4a98] ;  /* 0x004a9800010c7983 */ /* 0x000ea40000300a00 */
[----:B------:R-:W-:Y:S02]  /*477d0*/  STL.64 [R1+0x4948], R18 ;  /* 0x0049481201007387 */ /* 0x000fe40000100a00 */
[----:B----4-:R-:W-:Y:S01]  /*477e0*/  STL [R1+0x4940], R17 ;  /* 0x0049401101007387 */ /* 0x010fe20000100800 */
[C---:B---3--:R-:W-:Y:S11]  /*477f0*/  HMMA.16816.F32 R8, R20.reuse, R14, R8 ;  /* 0x0000000e1408723c */ /* 0x048ff60000001808 */
[----:B------:R-:W-:Y:S11]  /*47800*/  @!UPT UIADD3 URZ, URZ, URZ, URZ ;  /* 0x0000003f3f3ff290 */ /* 0x000ff6000fffe03f */
[----:B------:R-:W-:Y:S01]  /*47810*/  @!UPT UIADD3 URZ, URZ, URZ, URZ ;  /* 0x0000003f3f3ff290 */ /* 0x000fe2000fffe03f */
[----:B------:R-:W-:Y:S01]  /*47820*/  STL.64 [R1+0x3c0], R8 ;  /* 0x0003c00801007387 */ /* 0x000fe20000100a00 */
[----:B------:R0:W-:Y:S03]  /*47830*/  STL.64 [R1+0x3c8], R10 ;  /* 0x0003c80a01007387 */ /* 0x0001e60000100a00 */
[----:B0-----:R-:W3:Y:S01]  /*47840*/  LDL.LU.64 R10, [R1+0x4a90] ;  /* 0x004a9000010a7983 */ /* 0x001ee20000300a00 */
[----:B------:R-:W4:Y:S02]  /*47850*/  LDL.LU.64 R8, [R1+0x4a88] ;  /* 0x004a880001087983 */ /* 0x000f240000300a00 */
[----:B------:R-:W-:Y:S02]  /*47860*/  STL.64 [R1+0x4938], R14 ;  /* 0x0049380e01007387 */ /* 0x000fe40000100a00 */
[----:B--2---:R3:W-:Y:S02]  /*47870*/  STL.64 [R1+0x4930], R12 ;  /* 0x0049300c01007387 */ /* 0x0047e40000100a00 */
[----:B---3--:R-:W-:Y:S01]  /*47880*/  HMMA.16816.F32 R12, R20, R10, R24 ;  /* 0x0000000a140c723c */ /* 0x008fe20000001818 */
[----:B------:R-:W-:Y:S01]  /*47890*/  STL.64 [R1+0x4958], R10 ;  /* 0x0049580a01007387 */ /* 0x000fe20000100a00 */
[----:B----4-:R0:W-:Y:S11]  /*478a0*/  STL.64 [R1+0x4950], R8 ;  /* 0x0049500801007387 */ /* 0x0101f60000100a00 */
[----:B------:R-:W-:Y:S10]  /*478b0*/  @!UPT UIADD3 URZ, URZ, URZ, URZ ;  /* 0x0000003f3f3ff290 */ /* 0x000ff4000fffe03f */
[----:B------:R-:W-:Y:S01]  /*478c0*/  STL.64 [R1+0x3b0], R12 ;  /* 0x0003b00c01007387 */ /* 0x000fe20000100a00 */
[----:B------:R-:W-:Y:S02]  /*478d0*/  STL.64 [R1+0x3b8], R14 ;  /* 0x0003b80e01007387 */ /* 0x000fe40000100a00 */
[----:B0-----:R-:W2:Y:S02]  /*478e0*/  LDL.LU R8, [R1+0x360] ;  /* 0x0003600001087983 */ /* 0x001ea40000300800 */
[----:B------:R-:W2:Y:S01]  /*478f0*/  LDL.LU R9, [R1+0x364] ;  /* 0x0003640001097983 */ /* 0x000ea20000300800 */
[----:B------:R-:W3:Y:S01]  /*47900*/  LDL.LU R10, [R1+0x368] ;  /* 0x00036800010a7983 */ /* 0x000ee20000300800 */
[----:B------:R-:W3:Y:S03]  /*47910*/  LDL.LU R11, [R1+0x36c] ;  /* 0x00036c00010b7983 */ /* 0x000ee60000300800 */
[----:B---3--:R0:W-:Y:S01]  /*47920*/  STL.64 [R1+0x4968], R10 ;  /* 0x0049680a01007387 */ /* 0x0081e20000100a00 */
[----:B--2---:R-:W-:Y:S03]  /*47930*/  STL.64 [R1+0x4960], R8 ;  /* 0x0049600801007387 */ /* 0x004fe60000100a00 */
[----:B0-----:R-:W2:Y:S04]  /*47940*/  LDL.64 R10, [R1+0x18] ;  /* 0x00001800010a7983 */ /* 0x001ea80000100a00 */
[----:B--2---:R0:W-:Y:S04]  /*47950*/  STL.64 [R1+0x4970], R10 ;  /* 0x0049700a01007387 */ /* 0x0041e80000100a00 */
[----:B0-----:R-:W2:Y:S04]  /*47960*/  LDL.64 R10, [R1+0x28] ;  /* 0x00002800010a7983 */ /* 0x001ea80000100a00 */
[----:B--2---:R0:W-:Y:S01]  /*47970*/  STL.64 [R1+0x4990], R10 ;  /* 0x0049900a01007387 */ /* 0x0041e20000100a00 */
[----:B------:R-:W2:Y:S02]  /*47980*/  LDL.LU R8, [R1+0x3a0] ;  /* 0x0003a00001087983 */ /* 0x000ea40000300800 */
[----:B------:R-:W2:Y:S01]  /*47990*/  LDL.LU R9, [R1+0x3a4] ;  /* 0x0003a40001097983 */ /* 0x000ea20000300800 */
[----:B0-----:R-:W3:Y:S01]  /*479a0*/  LDL.LU R10, [R1+0x3a8] ;  /* 0x0003a800010a7983 */ /* 0x001ee20000300800 */
[----:B------:R-:W3:Y:S02]  /*479b0*/  LDL.LU R11, [R1+0x3ac] ;  /* 0x0003ac00010b7983 */ /* 0x000ee40000300800 */
[----:B------:R-:W-:-:S02]  /*479c0*/  IMAD.MOV.U32 R6, RZ, RZ, R29 ;  /* 0x000000ffff067224 */ /* 0x000fc400078e001d */
[----:B------:R-:W-:Y:S01]  /*479d0*/  IMAD.MOV.U32 R7, RZ, RZ, R28 ;  /* 0x000000ffff077224 */ /* 0x000fe200078e001c */
[----:B---3--:R-:W-:Y:S01]  /*479e0*/  STL.64 [R1+0x49a8], R10 ;  /* 0x0049a80a01007387 */ /* 0x008fe20000100a00 */
[----:B--2---:R-:W-:Y:S02]  /*479f0*/  STL.64 [R1+0x49a0], R8 ;  /* 0x0049a00801007387 */ /* 0x004fe40000100a00 */
[----:B------:R-:W2:Y:S02]  /*47a00*/  LDL.LU R29, [R1+0x4a80] ;  /* 0x004a8000011d7983 */ /* 0x000ea40000300800 */
[----:B------:R-:W3:Y:S01]  /*47a10*/  LDL.LU R28, [R1+0x4a7c] ;  /* 0x004a7c00011c7983 */ /* 0x000ee20000300800 */
[----:B------:R0:W-:Y:S04]  /*47a20*/  STL.64 [R1+0x49b0], R6 ;  /* 0x0049b00601007387 */ /* 0x0001e80000100a00 */
[----:B0-----:R-:W4:Y:S04]  /*47a30*/  LDL.64 R6, [R1+0xf8] ;  /* 0x0000f80001067983 */ /* 0x001f280000100a00 */
[----:B----4-:R0:W-:Y:S01]  /*47a40*/  STL.64 [R1+0x49c8], R6 ;  /* 0x0049c80601007387 */ /* 0x0101e20000100a00 */
[----:B------:R-:W4:Y:S02]  /*47a50*/  LDL.LU R8, [R1+0x6a0] ;  /* 0x0006a00001087983 */ /* 0x000f240000300800 */
[----:B------:R-:W4:Y:S02]  /*47a60*/  LDL.LU R9, [R1+0x6a4] ;  /* 0x0006a40001097983 */ /* 0x000f240000300800 */
[----:B------:R-:W2:Y:S01]  /*47a70*/  LDL.LU R10, [R1+0x6a8] ;  /* 0x0006a800010a7983 */ /* 0x000ea20000300800 */
[----:B------:R-:W2:Y:S01]  /*47a80*/  LDL.LU R11, [R1+0x6ac] ;  /* 0x0006ac00010b7983 */ /* 0x000ea20000300800 */
[----:B0-----:R-:W-:-:S02]  /*47a90*/  IMAD.MOV.U32 R6, RZ, RZ, R5 ;  /* 0x000000ffff067224 */ /* 0x001fc400078e0005 */
[----:B------:R-:W-:Y:S01]  /*47aa0*/  IMAD.MOV.U32 R7, RZ, RZ, R16 ;  /* 0x000000ffff077224 */ /* 0x000fe200078e0010 */
[----:B------:R-:W3:Y:S01]  /*47ab0*/  LDL.LU R5, [R1+0x4a78] ;  /* 0x004a780001057983 */ /* 0x000ee20000300800 */
[----:B------:R-:W3:Y:S03]  /*47ac0*/  LDL.LU R16, [R1+0x4a74] ;  /* 0x004a740001107983 */ /* 0x000ee60000300800 */
[----:B------:R-:W-:Y:S04]  /*47ad0*/  STL.64 [R1+0x49e0], R6 ;  /* 0x0049e00601007387 */ /* 0x000fe80000100a00 */
[----:B--2---:R-:W-:Y:S01]  /*47ae0*/  STL.64 [R1+0x49c0], R10 ;  /* 0x0049c00a01007387 */ /* 0x004fe20000100a00 */
[----:B----4-:R0:W-:Y:S03]  /*47af0*/  STL.64 [R1+0x49b8], R8 ;  /* 0x0049b80801007387 */ /* 0x0101e60000100a00 */
[----:B0-----:R-:W2:Y:S01]  /*47b00*/  LDL.LU R8, [R1+0x6b0] ;  /* 0x0006b00001087983 */ /* 0x001ea20000300800 */
[----:B------:R-:W2:Y:S02]  /*47b10*/  LDL.LU R9, [R1+0x6b4] ;  /* 0x0006b40001097983 */ /* 0x000ea40000300800 */
[----:B------:R-:W4:Y:S02]  /*47b20*/  LDL.LU R10, [R1+0x6b8] ;  /* 0x0006b800010a7983 */ /* 0x000f240000300800 */
[----:B------:R-:W4:Y:S02]  /*47b30*/  LDL.LU R11, [R1+0x6bc] ;  /* 0x0006bc00010b7983 */ /* 0x000f240000300800 */
[----:B------:R-:W-:-:S02]  /*47b40*/  IMAD.MOV.U32 R6, RZ, RZ, R3 ;  /* 0x000000ffff067224 */ /* 0x000fc400078e0003 */
[----:B------:R-:W-:Y:S01]  /*47b50*/  IMAD.MOV.U32 R7, RZ, RZ, R4 ;  /* 0x000000ffff077224 */ /* 0x000fe200078e0004 */
[----:B------:R-:W3:Y:S01]  /*47b60*/  LDL.LU R3, [R1+0x4a70] ;  /* 0x004a700001037983 */ /* 0x000ee20000300800 */
[----:B------:R-:W3:Y:S03]  /*47b70*/  LDL.LU R4, [R1+0x4a6c] ;  /* 0x004a6c0001047983 */ /* 0x000ee60000300800 */
[----:B------:R-:W-:Y:S04]  /*47b80*/  STL.64 [R1+0x49f8], R6 ;  /* 0x0049f80601007387 */ /* 0x000fe80000100a00 */
[----:B----4-:R-:W-:Y:S01]  /*47b90*/  STL.64 [R1+0x49d8], R10 ;  /* 0x0049d80a01007387 */ /* 0x010fe20000100a00 */
[----:B--2---:R0:W-:Y:S03]  /*47ba0*/  STL.64 [R1+0x49d0], R8 ;  /* 0x0049d00801007387 */ /* 0x0041e60000100a00 */
[----:B0-----:R-:W2:Y:S01]  /*47bb0*/  LDL.LU R8, [R1+0x6c0] ;  /* 0x0006c00001087983 */ /* 0x001ea20000300800 */
[----:B------:R-:W2:Y:S02]  /*47bc0*/  LDL.LU R9, [R1+0x6c4] ;  /* 0x0006c40001097983 */ /* 0x000ea40000300800 */
[----:B------:R-:W4:Y:S02]  /*47bd0*/  LDL.LU R10, [R1+0x6c8] ;  /* 0x0006c800010a7983 */ /* 0x000f240000300800 */
[----:B------:R-:W4:Y:S02]  /*47be0*/  LDL.LU R11, [R1+0x6cc] ;  /* 0x0006cc00010b7983 */ /* 0x000f240000300800 */
[----:B------:R-:W-:-:S02]  /*47bf0*/  IMAD.MOV.U32 R6, RZ, RZ, R0 ;  /* 0x000000ffff067224 */ /* 0x000fc400078e0000 */
[----:B------:R-:W-:Y:S01]  /*47c00*/  IMAD.MOV.U32 R7, RZ, RZ, R2 ;  /* 0x000000ffff077224 */ /* 0x000fe200078e0002 */
[----:B------:R-:W2:Y:S01]  /*47c10*/  LDL.LU R0, [R1+0x4a68] ;  /* 0x004a680001007983 */ /* 0x000ea20000300800 */
[----:B------:R-:W2:Y:S03]  /*47c20*/  LDL.LU R2, [R1+0x4a64] ;  /* 0x004a640001027983 */ /* 0x000ea60000300800 */
[----:B------:R0:W-:Y:S01]  /*47c30*/  STL.64 [R1+0x4a10], R6 ;  /* 0x004a100601007387 */ /* 0x0001e20000100a00 */
[----:B---3--:R-:W-:Y:S02]  /*47c40*/  IMAD.MOV.U32 R14, RZ, RZ, R4 ;  /* 0x000000ffff0e7224 */ /* 0x008fe400078e0004 */
[----:B------:R-:W-:Y:S02]  /*47c50*/  IMAD.MOV.U32 R15, RZ, RZ, R3 ;  /* 0x000000ffff0f7224 */ /* 0x000fe400078e0003 */
[----:B0-----:R-:W-:-:S02]  /*47c60*/  IMAD.MOV.U32 R6, RZ, RZ, R28 ;  /* 0x000000ffff067224 */ /* 0x001fc400078e001c */
[----:B------:R-:W-:Y:S01]  /*47c70*/  IMAD.MOV.U32 R7, RZ, RZ, R29 ;  /* 0x000000ffff077224 */ /* 0x000fe200078e001d */
[----:B------:R-:W3:Y:S04]  /*47c80*/  LDL.LU R28, [R1+0x4a60] ;  /* 0x004a6000011c7983 */ /* 0x000ee80000300800 */
[----:B------:R0:W-:Y:S02]  /*47c90*/  STL.64 [R1+0x4a28], R6 ;  /* 0x004a280601007387 */ /* 0x0001e40000100a00 */
[----:B0-----:R-:W-:Y:S02]  /*47ca0*/  IMAD.MOV.U32 R6, RZ, RZ, R16 ;  /* 0x000000ffff067224 */ /* 0x001fe400078e0010 */
[----:B------:R-:W-:Y:S01]  /*47cb0*/  IMAD.MOV.U32 R7, RZ, RZ, R5 ;  /* 0x000000ffff077224 */ /* 0x000fe200078e0005 */
[----:B----4-:R-:W-:Y:S01]  /*47cc0*/  STL.64 [R1+0x49f0], R10 ;  /* 0x0049f00a01007387 */ /* 0x010fe20000100a00 */
[----:B--2---:R0:W-:Y:S03]  /*47cd0*/  STL.64 [R1+0x49e8], R8 ;  /* 0x0049e80801007387 */ /* 0x0041e60000100a00 */
[----:B0-----:R-:W2:Y:S01]  /*47ce0*/  LDL.LU R8, [R1+0x6d0] ;  /* 0x0006d00001087983 */ /* 0x001ea20000300800 */
[----:B------:R-:W2:Y:S02]  /*47cf0*/  LDL.LU R9, [R1+0x6d4] ;  /* 0x0006d40001097983 */ /* 0x000ea40000300800 */
[----:B------:R-:W4:Y:S02]  /*47d00*/  LDL.LU R10, [R1+0x6d8] ;  /* 0x0006d800010a7983 */ /* 0x000f240000300800 */
[----:B------:R-:W4:Y:S01]  /*47d10*/  LDL.LU R11, [R1+0x6dc] ;  /* 0x0006dc00010b7983 */ /* 0x000f220000300800 */
[----:B------:R0:W-:Y:S01]  /*47d20*/  STL.64 [R1+0x4a40], R6 ;  /* 0x004a400601007387 */ /* 0x0001e20000100a00 */
[----:B------:R-:W-:Y:S02]  /*47d30*/  STL.64 [R1+0x4a48], R14 ;  /* 0x004a480e01007387 */ /* 0x000fe40000100a00 */
[----:B------:R-:W2:Y:S02]  /*47d40*/  LDL.LU R4, [R1+0x710] ;  /* 0x0007100001047983 */ /* 0x000ea40000300800 */
[----:B------:R-:W2:Y:S01]  /*47d50*/  LDL.LU R5, [R1+0x714] ;  /* 0x0007140001057983 */ /* 0x000ea20000300800 */
[----:B---3--:R-:W1:Y:S04]  /*47d60*/  LDSM.16.MT88.4 R24, [R28+0x26180] ;  /* 0x026180001c18783b */ /* 0x008e680000004200 */
[----:B0-----:R-:W3:Y:S01]  /*47d70*/  LDL.LU R6, [R1+0x718] ;  /* 0x0007180001067983 */ /* 0x001ee20000300800 */
[----:B------:R-:W3:Y:S03]  /*47d80*/  LDL.LU R7, [R1+0x71c] ;  /* 0x00071c0001077983 */ /* 0x000ee60000300800 */
[----:B---3--:R-:W-:Y:S01]  /*47d90*/  STL.64 [R1+0x4a58], R6 ;  /* 0x004a580601007387 */ /* 0x008fe20000100a00 */
[----:B--2---:R0:W-:Y:S03]  /*47da0*/  STL.64 [R1+0x4a50], R4 ;  /* 0x004a500401007387 */ /* 0x0041e60000100a00 */
[----:B0-----:R-:W2:Y:S01]  /*47db0*/  LDL.LU R4, [R1+0x720] ;  /* 0x0007200001047983 */ /* 0x001ea20000300800 */
[----:B------:R-:W2:Y:S02]  /*47dc0*/  LDL.LU R5, [R1+0x724] ;  /* 0x0007240001057983 */ /* 0x000ea40000300800 */
[----:B------:R-:W2:Y:S02]  /*47dd0*/  LDL.LU R6, [R1+0x728] ;  /* 0x0007280001067983 */ /* 0x000ea40000300800 */
[----:B------:R-:W2:Y:S01]  /*47de0*/  LDL.LU R7, [R1+0x72c] ;  /* 0x00072c0001077983 */ /* 0x000ea20000300800 */
[----:B----4-:R-:W-:Y:S01]  /*47df0*/  STL.64 [R1+0x4a08], R10 ;  /* 0x004a080a01007387 */ /* 0x010fe20000100a00 */
[----:B------:R0:W-:Y:S03]  /*47e00*/  STL.64 [R1+0x4a00], R8 ;  /* 0x004a000801007387 */ /* 0x0001e60000100a00 */
        /* <DEDUP_REMOVED lines=10> */
[----:B------:R-:W-:-:S02]  /*47eb0*/  IMAD.MOV.U32 R14, RZ, RZ, R2 ;  /* 0x000000ffff0e7224 */ /* 0x000fc400078e0002 */
[----:B------:R-:W-:Y:S01]  /*47ec0*/  IMAD.MOV.U32 R15, RZ, RZ, R0 ;  /* 0x000000ffff0f7224 */ /* 0x000fe200078e0000 */
[----:B----4-:R-:W-:Y:S01]  /*47ed0*/  STL.64 [R1+0x4a38], R10 ;  /* 0x004a380a01007387 */ /* 0x010fe20000100a00 */
[----:B---3--:R0:W-:Y:S03]  /*47ee0*/  STL.64 [R1+0x4a30], R8 ;  /* 0x004a300801007387 */ /* 0x0081e60000100a00 */
[----:B0-----:R-:W3:Y:S01]  /*47ef0*/  LDL.LU R8, [R1+0x700] ;  /* 0x0007000001087983 */ /* 0x001ee20000300800 */
[----:B------:R-:W3:Y:S02]  /*47f00*/  LDL.LU R9, [R1+0x704] ;  /* 0x0007040001097983 */ /* 0x000ee40000300800 */
[----:B------:R-:W3:Y:S02]  /*47f10*/  LDL.LU R10, [R1+0x708] ;  /* 0x00070800010a7983 */ /* 0x000ee40000300800 */
[----:B------:R-:W3:Y:S01]  /*47f20*/  LDL.LU R11, [R1+0x70c] ;  /* 0x00070c00010b7983 */ /* 0x000ee20000300800 */
[----:B------:R-:W4:Y:S01]  /*47f30*/  LDL.64 R18, [R1+0x8] ;  /* 0x0000080001127983 */ /* 0x000f220000100a00 */
[C---:B--2---:R-:W-:Y:S03]  /*47f40*/  HMMA.16816.F32 R12, R20.reuse, R14, R4 ;  /* 0x0000000e140c723c */ /* 0x044fe60000001804 */
[----:B----4-:R0:W-:Y:S01]  /*47f50*/  STL.64 [R1+0x4978], R18 ;  /* 0x0049781201007387 */ /* 0x0101e20000100a00 */
[----:B------:R-:W2:Y:S02]  /*47f60*/  LDL.LU R16, [R1+0x380] ;  /* 0x0003800001107983 */ /* 0x000ea40000300800 */
[----:B------:R-:W2:Y:S01]  /*47f70*/  LDL.LU R17, [R1+0x384] ;  /* 0x0003840001117983 */ /* 0x000ea20000300800 */
[----:B0-----:R-:W2:Y:S01]  /*47f80*/  LDL.LU R18, [R1+0x388] ;  /* 0x0003880001127983 */ /* 0x001ea20000300800 */
[----:B------:R-:W2:Y:S02]  /*47f90*/  LDL.LU R19, [R1+0x38c] ;  /* 0x00038c0001137983 */ /* 0x000ea40000300800 */
[----:B-1----:R0:W-:Y:S02]  /*47fa0*/  STL [R1+0x4864], R24 ;  /* 0x0048641801007387 */ /* 0x0021e40000100800 */
[----:B------:R1:W-:Y:S01]  /*47fb0*/  STL [R1+0x4860], R25 ;  /* 0x0048601901007387 */ /* 0x0003e20000100800 */
[----:B------:R4:W-:Y:S01]  /*47fc0*/  STL [R1+0x485c], R26 ;  /* 0x00485c1a01007387 */ /* 0x0009e20000100800 */
[----:B------:R3:W-:Y:S03]  /*47fd0*/  STL [R1+0x4858], R27 ;  /* 0x0048581b01007387 */ /* 0x0007e60000100800 */
[----:B0-----:R-:W2:Y:S01]  /*47fe0*/  LDL.LU R24, [R1+0x370] ;  /* 0x0003700001187983 */ /* 0x001ea20000300800 */
[----:B-1----:R-:W2:Y:S02]  /*47ff0*/  LDL.LU R25, [R1+0x374] ;  /* 0x0003740001197983 */ /* 0x002ea40000300800 */
[----:B----4-:R-:W4:Y:S02]  /*48000*/  LDL.LU R26, [R1+0x378] ;  /* 0x00037800011a7983 */ /* 0x010f240000300800 */
[----:B---3--:R-:W4:Y:S01]  /*48010*/  LDL.LU R27, [R1+0x37c] ;  /* 0x00037c00011b7983 */ /* 0x008f220000300800 */
[----:B------:R-:W-:Y:S01]  /*48020*/  STL [R1+0x4608], R28 ;  /* 0x0046081c01007387 */ /* 0x000fe20000100800 */
[----:B------:R-:W3:Y:S02]  /*48030*/  LDL.LU.64 R6, [R1+0x4a58] ;  /* 0x004a580001067983 */ /* 0x000ee40000300a00 */
[----:B------:R-:W3:Y:S02]  /*48040*/  LDL.LU.64 R4, [R1+0x4a50] ;  /* 0x004a500001047983 */ /* 0x000ee40000300a00 */
[----:B------:R-:W-:Y:S01]  /*48050*/  STL.64 [R1+0x720], R12 ;  /* 0x0007200c01007387 */ /* 0x000fe20000100a00 */
[----:B------:R0:W-:Y:S04]  /*48060*/  STL.64 [R1+0x728], R14 ;  /* 0x0007280e01007387 */ /* 0x0001e80000100a00 */
[----:B0-----:R-:W3:Y:S02]  /*48070*/  LDL.LU.64 R14, [R1+0x4a48] ;  /* 0x004a4800010e7983 */ /* 0x001ee40000300a00 */
[C---:B---3--:R-:W-:Y:S02]  /*48080*/  HMMA.16816.F32 R12, R20.reuse, R14, R4 ;  /* 0x0000000e140c723c */ /* 0x048fe40000001804 */
        /* <DEDUP_REMOVED lines=53> */
[----:B------:R-:W3:Y:S01]  /*483e0*/  LDL.LU.64 R10, [R1+0x49a8] ;  /* 0x0049a800010a7983 */ /* 0x000ee20000300a00 */
[----:B------:R-:W3:Y:S11]  /*483f0*/  LDL.LU.64 R8, [R1+0x49a0] ;  /* 0x0049a00001087983 */ /* 0x000ef60000300a00 */
[----:B------:R-:W-:Y:S10]  /*48400*/  @!UPT UIADD3 URZ, URZ, URZ, URZ ;  /* 0x0000003f3f3ff290 */ /* 0x000ff4000fffe03f */
[----:B------:R-:W-:Y:S01]  /*48410*/  STL.64 [R1+0x6a0], R4 ;  /* 0x0006a00401007387 */ /* 0x000fe20000100a00 */
[----:B------:R0:W-:Y:S03]  /*48420*/  STL.64 [R1+0x6a8], R6 ;  /* 0x0006a80601007387 */ /* 0x0001e60000100a00 */
[----:B0-----:R-:W3:Y:S02]  /*48430*/  LDL.LU.64 R6, [R1+0x4998] ;  /* 0x0049980001067983 */ /* 0x001ee40000300a00 */
[----:B---3--:R-:W-:Y:S02]  /*48440*/  HMMA.16816.F32 R20, R20, R6, R8 ;  /* 0x000000061414723c */ /* 0x008fe40000001808 */
[----:B------:R-:W2:Y:S01]  /*48450*/  LDL.LU.64 R10, [R1+0x4990] ;  /* 0x00499000010a7983 */ /* 0x000ea20000300a00 */
[----:B------:R-:W2:Y:S02]  /*48460*/  LDL.LU.64 R6, [R1+0x4988] ;  /* 0x0049880001067983 */ /* 0x000ea40000300a00 */
[----:B------:R-:W2:Y:S11]  /*48470*/  LDL.LU.64 R4, [R1+0x4980] ;  /* 0x0049800001047983 */ /* 0x000eb60000300a00 */
[----:B------:R-:W-:Y:S07]  /*48480*/  @!UPT UIADD3 URZ, URZ, URZ, URZ ;  /* 0x0000003f3f3ff290 */ /* 0x000fee000fffe03f */
[----:B------:R0:W-:Y:S01]  /*48490*/  STL.64 [R1+0x3a0], R20 ;  /* 0x0003a01401007387 */ /* 0x0001e20000100a00 */
[----:B------:R1:W-:Y:S03]  /*484a0*/  STL.64 [R1+0x3a8], R22 ;  /* 0x0003a81601007387 */ /* 0x0003e60000100a00 */
        /* <DEDUP_REMOVED lines=11> */
[----:B------:R-:W4:Y:S02]  /*48560*/  LDL.LU.64 R10, [R1+0x4970] ;  /* 0x00497000010a7983 */ /* 0x000f240000300a00 */
[----:B------:R-:W-:Y:S01]  /*48570*/  STL [R1+0x4868], R29 ;  /* 0x0048681d01007387 */ /* 0x000fe20000100800 */
[----:B----4-:R-:W-:Y:S11]  /*48580*/  HMMA.16816.F32 R24, R4, R10, R24 ;  /* 0x0000000a0418723c */ /* 0x010ff60000001818 */
[----:B------:R-:W-:Y:S11]  /*48590*/  @!UPT UIADD3 URZ, URZ, URZ, URZ ;  /* 0x0000003f3f3ff290 */ /* 0x000ff6000fffe03f */
[----:B------:R-:W-:Y:S01]  /*485a0*/  @!UPT UIADD3 URZ, URZ, URZ, URZ ;  /* 0x0000003f3f3ff290 */ /* 0x000fe2000fffe03f */
[----:B------:R-:W-:Y:S01]  /*485b0*/  STL.64 [R1+0x370], R24 ;  /* 0x0003701801007387 */ /* 0x000fe20000100a00 */
[----:B------:R0:W-:Y:S02]  /*485c0*/  STL.64 [R1+0x378], R26 ;  /* 0x0003781a01007387 */ /* 0x0001e40000100a00 */
[----:B0-----:R-:W-:Y:S02]  /*485d0*/  IMAD.MOV.U32 R26, RZ, RZ, R10 ;  /* 0x000000ffff1a7224 */ /* 0x001fe400078e000a */
[----:B------:R-:W-:Y:S02]  /*485e0*/  IMAD.MOV.U32 R27, RZ, RZ, R11 ;  /* 0x000000ffff1b7224 */ /* 0x000fe400078e000b */
[----:B------:R-:W4:Y:S01]  /*485f0*/  LDL.LU.64 R10, [R1+0x4968] ;  /* 0x00496800010a7983 */ /* 0x000f220000300a00 */
[----:B------:R-:W4:Y:S02]  /*48600*/  LDL.LU.64 R8, [R1+0x4960] ;  /* 0x0049600001087983 */ /* 0x000f240000300a00 */
[----:B--2---:R-:W-:-:S02]  /*48610*/  IMAD.MOV.U32 R24, RZ, RZ, R18 ;  /* 0x000000ffff187224 */ /* 0x004fc400078e0012 */
[----:B------:R-:W-:Y:S01]  /*48620*/  IMAD.MOV.U32 R25, RZ, RZ, R19 ;  /* 0x000000ffff197224 */ /* 0x000fe200078e0013 */
[C---:B----4-:R-:W-:Y:S11]  /*48630*/  HMMA.16816.F32 R8, R4.reuse, R18, R8 ;  /* 0x000000120408723c */ /* 0x050ff60000001808 */
[----:B------:R-:W-:Y:S11]  /*48640*/  @!UPT UIADD3 URZ, URZ, URZ, URZ ;  /* 0x0000003f3f3ff290 */ /* 0x000ff6000fffe03f */
[----:B------:R-:W-:Y:S01]  /*48650*/  @!UPT UIADD3 URZ, URZ, URZ, URZ ;  /* 0x0000003f3f3ff290 */ /* 0x000fe2000fffe03f */
[----:B------:R-:W-:Y:S01]  /*48660*/  STL.64 [R1+0x360], R8 ;  /* 0x0003600801007387 */ /* 0x000fe20000100a00 */
[----:B------:R0:W-:Y:S03]  /*48670*/  STL.64 [R1+0x368], R10 ;  /* 0x0003680a01007387 */ /* 0x0001e60000100a00 */
[----:B0-----:R-:W3:Y:S01]  /*48680*/  LDL.LU.64 R10, [R1+0x4958] ;  /* 0x00495800010a7983 */ /* 0x001ee20000300a00 */
[----:B------:R-:W2:Y:S02]  /*48690*/  LDL.LU.64 R8, [R1+0x4950] ;  /* 0x0049500001087983 */ /* 0x000ea40000300a00 */
[----:B------:R-:W4:Y:S02]  /*486a0*/  LDL.LU.64 R18, [R1+0x4948] ;  /* 0x0049480001127983 */ /* 0x000f240000300a00 */
[----:B------:R-:W2:Y:S01]  /*486b0*/  LDL.LU R17, [R1+0x4940] ;  /* 0x0049400001117983 */ /* 0x000ea20000300800 */
[----:B------:R-:W-:Y:S01]  /*486c0*/  STL.64 [R1+0x4878], R26 ;  /* 0x0048781a01007387 */ /* 0x000fe20000100a00 */
        /* <DEDUP_REMOVED lines=10> */
[----:B0-----:R-:W2:Y:S01]  /*48770*/  LDL.LU.64 R14, [R1+0x4938] ;  /* 0x00493800010e7983 */ /* 0x001ea20000300a00 */
[----:B------:R-:W4:Y:S01]  /*48780*/  LDL.LU.64 R12, [R1+0x4930] ;  /* 0x00493000010c7983 */ /* 0x000f220000300a00 */
[C---:B--2---:R-:W-:Y:S02]  /*48790*/  HMMA.16816.F32 R24, R4.reuse, R14, R24 ;  /* 0x0000000e0418723c */ /* 0x044fe40000001818 */
[----:B------:R-:W-:Y:S01]  /*487a0*/  STL.64 [R1+0x4800], R14 ;  /* 0x0048000e01007387 */ /* 0x000fe20000100a00 */
[----:B----4-:R3:W-:Y:S05]  /*487b0*/  STL.64 [R1+0x47f8], R12 ;  /* 0x0047f80c01007387 */ /* 0x0107ea0000100a00 */
[----:B---3--:R-:W-:Y:S01]  /*487c0*/  HMMA.16816.F32 R12, R4, R10, R20 ;  /* 0x0000000a040c723c */ /* 0x008fe20000001814 */
[----:B------:R-:W0:Y:S11]  /*487d0*/  LDSM.16.MT88.4 R20, [R17+0x26000] ;  /* 0x026000001114783b */ /* 0x000e360000004200 */
[----:B------:R-:W-:Y:S03]  /*487e0*/  @!UPT UIADD3 URZ, URZ, URZ, URZ ;  /* 0x0000003f3f3ff290 */ /* 0x000fe6000fffe03f */
[----:B------:R1:W-:Y:S01]  /*487f0*/  STL.64 [R1+0x340], R24 ;  /* 0x0003401801007387 */ /* 0x0003e20000100a00 */
[----:B------:R2:W-:Y:S03]  /*48800*/  STL.64 [R1+0x348], R26 ;  /* 0x0003481a01007387 */ /* 0x0005e60000100a00 */
[----:B-1----:R-:W3:Y:S04]  /*48810*/  LDL.LU R24, [R1+0x320] ;  /* 0x0003200001187983 */ /* 0x002ee80000300800 */
[----:B------:R-:W-:Y:S02]  /*48820*/  STL.64 [R1+0x330], R12 ;  /* 0x0003300c01007387 */ /* 0x000fe40000100a00 */
[----:B------:R-:W-:Y:S02]  /*48830*/  STL.64 [R1+0x338], R14 ;  /* 0x0003380e01007387 */ /* 0x000fe40000100a00 */
[----:B------:R-:W3:Y:S01]  /*48840*/  LDL.LU R25, [R1+0x324] ;  /* 0x0003240001197983 */ /* 0x000ee20000300800 */
[----:B--2---:R-:W2:Y:S01]  /*48850*/  LDL.LU R26, [R1+0x328] ;  /* 0x00032800011a7983 */ /* 0x004ea20000300800 */
[----:B------:R-:W2:Y:S03]  /*48860*/  LDL.LU R27, [R1+0x32c] ;  /* 0x00032c00011b7983 */ /* 0x000ea60000300800 */
[----:B--2---:R1:W-:Y:S01]  /*48870*/  STL.64 [R1+0x4888], R26 ;  /* 0x0048881a01007387 */ /* 0x0043e20000100a00 */
[----:B---3--:R-:W-:Y:S03]  /*48880*/  STL.64 [R1+0x4880], R24 ;  /* 0x0048801801007387 */ /* 0x008fe60000100a00 */
[----:B-1----:R-:W2:Y:S04]  /*48890*/  LDL.64 R26, [R1+0xe8] ;  /* 0x0000e800011a7983 */ /* 0x002ea80000100a00 */
[----:B--2---:R1:W-:Y:S02]  /*488a0*/  STL.64 [R1+0x4898], R26 ;  /* 0x0048981a01007387 */ /* 0x0043e40000100a00 */
[----:B-1----:R-:W-:-:S02]  /*488b0*/  IMAD.MOV.U32 R26, RZ, RZ, R2 ;  /* 0x000000ffff1a7224 */ /* 0x002fc400078e0002 */
[----:B------:R-:W-:-:S05]  /*488c0*/  IMAD.MOV.U32 R27, RZ, RZ, R0 ;  /* 0x000000ffff1b7224 */ /* 0x000fca00078e0000 */
[----:B------:R1:W-:Y:S04]  /*488d0*/  STL.64 [R1+0x48b0], R26 ;  /* 0x0048b01a01007387 */ /* 0x0003e80000100a00 */
[----:B-1----:R-:W2:Y:S04]  /*488e0*/  LDL.64 R26, [R1+0x108] ;  /* 0x00010800011a7983 */ /* 0x002ea80000100a00 */
[----:B--2---:R1:W-:Y:S04]  /*488f0*/  STL.64 [R1+0x48c8], R26 ;  /* 0x0048c81a01007387 */ /* 0x0043e80000100a00 */
[----:B-1----:R-:W2:Y:S04]  /*48900*/  LDL.64 R26, [R1+0x118] ;  /* 0x00011800011a7983 */ /* 0x002ea80000100a00 */
[----:B--2---:R-:W-:Y:S01]  /*48910*/  STL.64 [R1+0x48e0], R26 ;  /* 0x0048e01a01007387 */ /* 0x004fe20000100a00 */
[----:B------:R-:W-:Y:S02]  /*48920*/  STL.64 [R1+0x47f0], R10 ;  /* 0x0047f00a01007387 */ /* 0x000fe40000100a00 */
[----:B------:R-:W-:Y:S02]  /*48930*/  STL.64 [R1+0x47e8], R8 ;  /* 0x0047e80801007387 */ /* 0x000fe40000100a00 */
[----:B------:R-:W-:Y:S01]  /*48940*/  STL.64 [R1+0x4810], R18 ;  /* 0x0048101201007387 */ /* 0x000fe20000100a00 */
[----:B------:R-:W-:Y:S01]  /*48950*/  STL [R1+0x4808], R17 ;  /* 0x0048081101007387 */ /* 0x000fe20000100800 */
[----:B0-----:R0:W-:Y:S02]  /*48960*/  STL.64 [R1+0x4728], R22 ;  /* 0x0047281601007387 */ /* 0x0011e40000100a00 */
[----:B------:R1:W-:Y:S01]  /*48970*/  STL.64 [R1+0x4720], R20 ;  /* 0x0047201401007387 */ /* 0x0003e20000100a00 */
[----:B0-----:R-:W2:Y:S04]  /*48980*/  LDL.64 R22, [R1+0xd8] ;  /* 0x0000d80001167983 */ /* 0x001ea80000100a00 */
[----:B--2---:R0:W-:Y:S01]  /*48990*/  STL.64 [R1+0x4890], R22 ;  /* 0x0048901601007387 */ /* 0x0041e20000100a00 */
[----:B-1----:R-:W2:Y:S02]  /*489a0*/  LDL.LU R20, [R1+0x520] ;  /* 0x0005200001147983 */ /* 0x002ea40000300800 */
[----:B------:R-:W2:Y:S01]  /*489b0*/  LDL.LU R21, [R1+0x524] ;  /* 0x0005240001157983 */ /* 0x000ea20000300800 */
[----:B0-----:R-:W3:Y:S01]  /*489c0*/  LDL.LU R22, [R1+0x528] ;  /* 0x0005280001167983 */ /* 0x001ee20000300800 */
[----:B------:R-:W3:Y:S02]  /*489d0*/  LDL.LU R23, [R1+0x52c] ;  /* 0x00052c0001177983 */ /* 0x000ee40000300800 */
[----:B------:R-:W4:Y:S02]  /*489e0*/  LDL.LU R12, [R1+0x570] ;  /* 0x00057000010c7983 */ /* 0x000f240000300800 */
[----:B------:R-:W4:Y:S01]  /*489f0*/  LDL.LU R13, [R1+0x574] ;  /* 0x00057400010d7983 */ /* 0x000f220000300800 */
[----:B------:R-:W2:Y:S01]  /*48a00*/  LDL.LU R14, [R1+0x578] ;  /* 0x00057800010e7983 */ /* 0x000ea20000300800 */
[----:B------:R-:W2:Y:S02]  /*48a10*/  LDL.LU R15, [R1+0x57c] ;  /* 0x00057c00010f7983 */ /* 0x000ea40000300800 */
[----:B------:R-:W2:Y:S02]  /*48a20*/  LDL.LU R8, [R1+0x590] ;  /* 0x0005900001087983 */ /* 0x000ea40000300800 */
[----:B------:R-:W2:Y:S01]  /*48a30*/  LDL.LU R9, [R1+0x594] ;  /* 0x0005940001097983 */ /* 0x000ea20000300800 */
[----:B------:R-:W2:Y:S01]  /*48a40*/  LDL.LU R10, [R1+0x598] ;  /* 0x00059800010a7983 */ /* 0x000ea20000300800 */
[----:B------:R-:W2:Y:S02]  /*48a50*/  LDL.LU R11, [R1+0x59c] ;  /* 0x00059c00010b7983 */ /* 0x000ea40000300800 */
[----:B------:R-:W3:Y:S02]  /*48a60*/  LDL.LU R16, [R1+0x5a0] ;  /* 0x0005a00001107983 */ /* 0x000ee40000300800 */
[----:B------:R-:W3:Y:S01]  /*48a70*/  LDL.LU R17, [R1+0x5a4] ;  /* 0x0005a40001117983 */ /* 0x000ee20000300800 */
[----:B------:R-:W3:Y:S01]  /*48a80*/  LDL.LU R18, [R1+0x5a8] ;  /* 0x0005a80001127983 */ /* 0x000ee20000300800 */
[----:B------:R-:W3:Y:S03]  /*48a90*/  LDL.LU R19, [R1+0x5ac] ;  /* 0x0005ac0001137983 */ /* 0x000ee60000300800 */
[----:B--2---:R0:W-:Y:S01]  /*48aa0*/  STL.64 [R1+0x4928], R10 ;  /* 0x0049280a01007387 */ /* 0x0041e20000100a00 */
[----:B------:R-:W-:Y:S03]  /*48ab0*/  STL.64 [R1+0x4920], R8 ;  /* 0x0049200801007387 */ /* 0x000fe60000100a00 */
[----:B0-----:R-:W2:Y:S01]  /*48ac0*/  LDL.64 R10, [R1+0x38] ;  /* 0x00003800010a7983 */ /* 0x001ea20000100a00 */
[----:B------:R0:W-:Y:S02]  /*48ad0*/  STL.64 [R1+0x4908], R14 ;  /* 0x0049080e01007387 */ /* 0x0001e40000100a00 */
[----:B----4-:R-:W-:Y:S01]  /*48ae0*/  STL.64 [R1+0x4900], R12 ;  /* 0x0049000c01007387 */ /* 0x010fe20000100a00 */
[----:B0-----:R-:W4:Y:S04]  /*48af0*/  LDL.64 R14, [R1+0x148] ;  /* 0x00014800010e7983 */ /* 0x001f280000100a00 */
[----:B----4-:R0:W-:Y:S01]  /*48b00*/  STL.64 [R1+0x4918], R14 ;  /* 0x0049180e01007387 */ /* 0x0101e20000100a00 */
[----:B------:R-:W4:Y:S03]  /*48b10*/  LDL.64 R26, [R1+0x128] ;  /* 0x00012800011a7983 */ /* 0x000f260000100a00 */
[----:B0-----:R-:W2:Y:S04]  /*48b20*/  LDL.64 R14, [R1+0x158] ;  /* 0x00015800010e7983 */ /* 0x001ea80000100a00 */
[----:B----4-:R0:W-:Y:S04]  /*48b30*/  STL.64 [R1+0x48f8], R26 ;  /* 0x0048f81a01007387 */ /* 0x0101e80000100a00 */
[----:B0-----:R-:W4:Y:S04]  /*48b40*/  LDL.64 R26, [R1+0x138] ;  /* 0x00013800011a7983 */ /* 0x001f280000100a00 */
[----:B----4-:R0:W-:Y:S01]  /*48b50*/  STL.64 [R1+0x4910], R26 ;  /* 0x0049101a01007387 */ /* 0x0101e20000100a00 */
[----:B------:R-:W4:Y:S02]  /*48b60*/  LDL.LU R24, [R1+0x580] ;  /* 0x0005800001187983 */ /* 0x000f240000300800 */
[----:B------:R-:W4:Y:S01]  /*48b70*/  LDL.LU R25, [R1+0x584] ;  /* 0x0005840001197983 */ /* 0x000f220000300800 */
[----:B0-----:R-:W4:Y:S01]  /*48b80*/  LDL.LU R26, [R1+0x588] ;  /* 0x00058800011a7983 */ /* 0x001f220000300800 */
[----:B------:R-:W4:Y:S02]  /*48b90*/  LDL.LU R27, [R1+0x58c] ;  /* 0x00058c00011b7983 */ /* 0x000f240000300800 */
[----:B---3--:R-:W-:Y:S02]  /*48ba0*/  STL.64 [R1+0x48a8], R22 ;  /* 0x0048a81601007387 */ /* 0x008fe40000100a00 */
[----:B------:R0:W-:Y:S02]  /*48bb0*/  STL.64 [R1+0x48a0], R20 ;  /* 0x0048a01401007387 */ /* 0x0001e40000100a00 */
        /* <DEDUP_REMOVED lines=10> */
[----:B------:R-:W-:Y:S01]  /*48c60*/  HMMA.16816.F32 R16, R4, R10, R16 ;  /* 0x0000000a0410723c */ /* 0x000fe20000001810 */
[----:B---3--:R-:W-:Y:S01]  /*48c70*/  STL.64 [R1+0x48d8], R22 ;  /* 0x0048d81601007387 */ /* 0x008fe20000100a00 */
[----:B--2---:R0:W-:Y:S03]  /*48c80*/  STL.64 [R1+0x48d0], R20 ;  /* 0x0048d01401007387 */ /* 0x0041e60000100a00 */
[----:B0-----:R-:W2:Y:S01]  /*48c90*/  LDL.LU R20, [R1+0x550] ;  /* 0x0005500001147983 */ /* 0x001ea20000300800 */
[----:B------:R-:W2:Y:S02]  /*48ca0*/  LDL.LU R21, [R1+0x554] ;  /* 0x0005540001157983 */ /* 0x000ea40000300800 */
[----:B------:R-:W3:Y:S02]  /*48cb0*/  LDL.LU R22, [R1+0x558] ;  /* 0x0005580001167983 */ /* 0x000ee40000300800 */
[----:B------:R-:W3:Y:S02]  /*48cc0*/  LDL.LU R23, [R1+0x55c] ;  /* 0x00055c0001177983 */ /* 0x000ee40000300800 */
[----:B------:R-:W-:Y:S01]  /*48cd0*/  IMAD.MOV.U32 R3, RZ, RZ, R11 ;  /* 0x000000ffff037224 */ /* 0x000fe200078e000b */
[----:B---3--:R-:W-:Y:S01]  /*48ce0*/  STL.64 [R1+0x48f0], R22 ;  /* 0x0048f01601007387 */ /* 0x008fe20000100a00 */
[----:B--2---:R0:W-:Y:S03]  /*48cf0*/  STL.64 [R1+0x48e8], R20 ;  /* 0x0048e81401007387 */ /* 0x0041e60000100a00 */
[----:B0-----:R-:W2:Y:S01]  /*48d00*/  LDL.LU R20, [R1+0x560] ;  /* 0x0005600001147983 */ /* 0x001ea20000300800 */
[----:B------:R-:W2:Y:S02]  /*48d10*/  LDL.LU R21, [R1+0x564] ;  /* 0x0005640001157983 */ /* 0x000ea40000300800 */
[----:B------:R-:W2:Y:S02]  /*48d20*/  LDL.LU R22, [R1+0x568] ;  /* 0x0005680001167983 */ /* 0x000ea40000300800 */
[----:B------:R-:W2:Y:S01]  /*48d30*/  LDL.LU R23, [R1+0x56c] ;  /* 0x00056c0001177983 */ /* 0x000ea20000300800 */
[----:B------:R0:W-:Y:S01]  /*48d40*/  STL.64 [R1+0x5a0], R16 ;  /* 0x0005a01001007387 */ /* 0x0001e20000100a00 */
[----:B------:R-:W-:Y:S02]  /*48d50*/  STL.64 [R1+0x5a8], R18 ;  /* 0x0005a81201007387 */ /* 0x000fe40000100a00 */
[----:B0-----:R-:W-:-:S02]  /*48d60*/  IMAD.MOV.U32 R16, RZ, RZ, R10 ;  /* 0x000000ffff107224 */ /* 0x001fc400078e000a */
[----:B------:R-:W3:Y:S01]  /*48d70*/  LDL.LU.64 R10, [R1+0x4928] ;  /* 0x00492800010a7983 */ /* 0x000ee20000300a00 */
[----:B------:R-:W3:Y:S02]  /*48d80*/  LDL.LU.64 R8, [R1+0x4920] ;  /* 0x0049200001087983 */ /* 0x000ee40000300a00 */
[C---:B---3--:R-:W-:Y:S11]  /*48d90*/  HMMA.16816.F32 R8, R4.reuse, R14, R8 ;  /* 0x0000000e0408723c */ /* 0x048ff60000001808 */
        /* <DEDUP_REMOVED lines=13> */
[----:B0-----:R-:W3:Y:S01]  /*48e70*/  LDL.LU.64 R26, [R1+0x4910] ;  /* 0x00491000011a7983 */ /* 0x001ee20000300a00 */
[----:B------:R-:W3:Y:S02]  /*48e80*/  LDL.LU.64 R14, [R1+0x4908] ;  /* 0x00490800010e7983 */ /* 0x000ee40000300a00 */
        /* <DEDUP_REMOVED lines=8> */
[----:B------:R-:W2:Y:S02]  /*48f10*/  LDL.LU.64 R26, [R1+0x48f8] ;  /* 0x0048f800011a7983 */ /* 0x000ea40000300a00 */
[----:B--2---:R-:W-:Y:S01]  /*48f20*/  HMMA.16816.F32 R20, R4, R26, R20 ;  /* 0x0000001a0414723c */ /* 0x004fe20000001814 */
[----:B-1----:R-:W-:-:S02]  /*48f30*/  IMAD.MOV.U32 R15, RZ, RZ, R26 ;  /* 0x000000ffff0f7224 */ /* 0x002fc400078e001a */
        /* <DEDUP_REMOVED lines=44> */
[----:B------:R0:W-:Y:S02]  /*49200*/  STL.64 [R1+0x4738], R22 ;  /* 0x0047381601007387 */ /* 0x0001e40000100a00 */
[----:B------:R-:W4:Y:S11]  /*49210*/  LDL.LU R20, [R1+0xc0] ;  /* 0x0000c00001147983 */ /* 0x000f360000300800 */
[----:B------:R-:W-:Y:S06]  /*49220*/  @!UPT UIADD3 URZ, URZ, URZ, URZ ;  /* 0x0000003f3f3ff290 */ /* 0x000fec000fffe03f */
[----:B------:R-:W-:Y:S01]  /*49230*/  STL.64 [R1+0x320], R4 ;  /* 0x0003200401007387 */ /* 0x000fe20000100a00 */
[----:B------:R-:W-:Y:S02]  /*49240*/  STL.64 [R1+0x328], R6 ;  /* 0x0003280601007387 */ /* 0x000fe40000100a00 */
[----:B------:R-:W4:Y:S02]  /*49250*/  LDL.LU R21, [R1+0xc4] ;  /* 0x0000c40001157983 */ /* 0x000f240000300800 */
[----:B0-----:R-:W2:Y:S01]  /*49260*/  LDL.LU R22, [R1+0xc8] ;  /* 0x0000c80001167983 */ /* 0x001ea20000300800 */
[----:B------:R-:W2:Y:S04]  /*49270*/  LDL.LU R23, [R1+0xcc] ;  /* 0x0000cc0001177983 */ /* 0x000ea80000300800 */
[----:B--2---:R0:W-:Y:S01]  /*49280*/  STL.64 [R1+0x4748], R22 ;  /* 0x0047481601007387 */ /* 0x0041e20000100a00 */
[----:B----4-:R-:W-:Y:S02]  /*49290*/  STL.64 [R1+0x4740], R20 ;  /* 0x0047401401007387 */ /* 0x010fe40000100a00 */
[----:B0-----:R-:W-:-:S02]  /*492a0*/  IMAD.MOV.U32 R22, RZ, RZ, R29 ;  /* 0x000000ffff167224 */ /* 0x001fc400078e001d */
[----:B------:R-:W-:Y:S01]  /*492b0*/  IMAD.MOV.U32 R23, RZ, RZ, R19 ;  /* 0x000000ffff177224 */ /* 0x000fe200078e0013 */
[----:B------:R-:W2:Y:S04]  /*492c0*/  LDL.LU R29, [R1+0x4868] ;  /* 0x00486800011d7983 */ /* 0x000ea80000300800 */
[----:B------:R0:W-:Y:S02]  /*492d0*/  STL.64 [R1+0x4758], R22 ;  /* 0x0047581601007387 */ /* 0x0001e40000100a00 */
[----:B0-----:R-:W-:Y:S02]  /*492e0*/  IMAD.MOV.U32 R22, RZ, RZ, R18 ;  /* 0x000000ffff167224 */ /* 0x001fe400078e0012 */
[----:B------:R-:W-:-:S05]  /*492f0*/  IMAD.MOV.U32 R23, RZ, RZ, R17 ;  /* 0x000000ffff177224 */ /* 0x000fca00078e0011 */
[----:B------:R0:W-:Y:S02]  /*49300*/  STL.64 [R1+0x4770], R22 ;  /* 0x0047701601007387 */ /* 0x0001e40000100a00 */
[----:B0-----:R-:W-:Y:S02]  /*49310*/  IMAD.MOV.U32 R22, RZ, RZ, R15 ;  /* 0x000000ffff167224 */ /* 0x001fe400078e000f */
[----:B------:R-:W-:-:S05]  /*49320*/  IMAD.MOV.U32 R23, RZ, RZ, R14 ;  /* 0x000000ffff177224 */ /* 0x000fca00078e000e */
[----:B------:R-:W-:Y:S01]  /*49330*/  STL.64 [R1+0x4788], R22 ;  /* 0x0047881601007387 */ /* 0x000fe20000100a00 */
[----:B------:R-:W4:Y:S03]  /*49340*/  LDL.64 R6, [R1+0xf8] ;  /* 0x0000f80001067983 */ /* 0x000f260000100a00 */
[----:B----4-:R0:W-:Y:S01]  /*49350*/  STL.64 [R1+0x4750], R6 ;  /* 0x0047500601007387 */ /* 0x0101e20000100a00 */
[----:B------:R-:W4:Y:S02]  /*49360*/  LDL.LU R4, [R1+0x160] ;  /* 0x0001600001047983 */ /* 0x000f240000300800 */
[----:B------:R-:W4:Y:S01]  /*49370*/  LDL.LU R5, [R1+0x164] ;  /* 0x0001640001057983 */ /* 0x000f220000300800 */
[----:B0-----:R-:W2:Y:S01]  /*49380*/  LDL.LU R6, [R1+0x168] ;  /* 0x0001680001067983 */ /* 0x001ea20000300800 */
[----:B------:R-:W2:Y:S02]  /*49390*/  LDL.LU R7, [R1+0x16c] ;  /* 0x00016c0001077983 */ /* 0x000ea40000300800 */
[----:B------:R-:W-:-:S02]  /*493a0*/  IMAD.MOV.U32 R22, RZ, RZ, R13 ;  /* 0x000000ffff167224 */ /* 0x000fc400078e000d */
[----:B------:R-:W-:-:S05]  /*493b0*/  IMAD.MOV.U32 R23, RZ, RZ, R12 ;  /* 0x000000ffff177224 */ /* 0x000fca00078e000c */
        /* <DEDUP_REMOVED lines=8> */
[----:B------:R-:W-:-:S05]  /*49440*/  IMAD.MOV.U32 R23, RZ, RZ, R10 ;  /* 0x000000ffff177224 */ /* 0x000fca00078e000a */
        /* <DEDUP_REMOVED lines=9> */
[----:B------:R-:W2:Y:S01]  /*494e0*/  LDL.LU R8, [R1+0x1e0] ;  /* 0x0001e00001087983 */ /* 0x000ea20000300800 */
[----:B------:R-:W2:Y:S02]  /*494f0*/  LDL.LU R9, [R1+0x1e4] ;  /* 0x0001e40001097983 */ /* 0x000ea40000300800 */
[----:B------:R-:W2:Y:S02]  /*49500*/  LDL.LU R10, [R1+0x1e8] ;  /* 0x0001e800010a7983 */ /* 0x000ea40000300800 */
[----:B------:R-:W2:Y:S02]  /*49510*/  LDL.LU R11, [R1+0x1ec] ;  /* 0x0001ec00010b7983 */ /* 0x000ea40000300800 */
[----:B---3--:R-:W-:-:S02]  /*49520*/  IMAD.MOV.U32 R18, RZ, RZ, R24 ;  /* 0x000000ffff127224 */ /* 0x008fc400078e0018 */
[----:B------:R-:W-:Y:S01]  /*49530*/  IMAD.MOV.U32 R19, RZ, RZ, R25 ;  /* 0x000000ffff137224 */ /* 0x000fe200078e0019 */
[----:B--2---:R-:W-:Y:S01]  /*49540*/  STL.64 [R1+0x4820], R10 ;  /* 0x0048200a01007387 */ /* 0x004fe20000100a00 */
[----:B------:R0:W-:Y:S02]  /*49550*/  STL.64 [R1+0x4818], R8 ;  /* 0x0048180801007387 */ /* 0x0001e40000100a00 */
[----:B------:R-:W2:Y:S02]  /*49560*/  LDL.LU R24, [R1+0x4864] ;  /* 0x0048640001187983 */ /* 0x000ea40000300800 */
[----:B------:R-:W2:Y:S01]  /*49570*/  LDL.LU R25, [R1+0x4860] ;  /* 0x0048600001197983 */ /* 0x000ea20000300800 */
[----:B------:R1:W-:Y:S04]  /*49580*/  STL.64 [R1+0x4828], R18 ;  /* 0x0048281201007387 */ /* 0x0003e80000100a00 */
[----:B0-----:R-:W3:Y:S01]  /*49590*/  LDL.LU R8, [R1+0x200] ;  /* 0x0002000001087983 */ /* 0x001ee20000300800 */
[----:B------:R-:W3:Y:S02]  /*495a0*/  LDL.LU R9, [R1+0x204] ;  /* 0x0002040001097983 */ /* 0x000ee40000300800 */
[----:B------:R-:W2:Y:S02]  /*495b0*/  LDL.LU R10, [R1+0x208] ;  /* 0x00020800010a7983 */ /* 0x000ea40000300800 */
[----:B------:R-:W2:Y:S02]  /*495c0*/  LDL.LU R11, [R1+0x20c] ;  /* 0x00020c00010b7983 */ /* 0x000ea40000300800 */
[----:B-1----:R-:W-:-:S02]  /*495d0*/  IMAD.MOV.U32 R18, RZ, RZ, R26 ;  /* 0x000000ffff127224 */ /* 0x002fc400078e001a */
[----:B------:R-:W-:Y:S01]  /*495e0*/  IMAD.MOV.U32 R19, RZ, RZ, R27 ;  /* 0x000000ffff137224 */ /* 0x000fe200078e001b */
[----:B--2---:R-:W-:Y:S01]  /*495f0*/  STL.64 [R1+0x4838], R10 ;  /* 0x0048380a01007387 */ /* 0x004fe20000100a00 */
[----:B---3--:R0:W-:Y:S02]  /*49600*/  STL.64 [R1+0x4830], R8 ;  /* 0x0048300801007387 */ /* 0x0081e40000100a00 */
[----:B------:R-:W2:Y:S02]  /*49610*/  LDL.LU R26, [R1+0x485c] ;  /* 0x00485c00011a7983 */ /* 0x000ea40000300800 */
[----:B------:R-:W2:Y:S01]  /*49620*/  LDL.LU R27, [R1+0x4858] ;  /* 0x00485800011b7983 */ /* 0x000ea20000300800 */
[----:B------:R-:W-:Y:S04]  /*49630*/  STL.64 [R1+0x4840], R18 ;  /* 0x0048401201007387 */ /* 0x000fe80000100a00 */
        /* <DEDUP_REMOVED lines=27> */
[----:B------:R-:W-:-:S02]  /*497f0*/  IMAD.MOV.U32 R18, RZ, RZ, R29 ;  /* 0x000000ffff127224 */ /* 0x000fc400078e001d */
[----:B------:R-:W-:Y:S02]  /*49800*/  IMAD.MOV.U32 R19, RZ, RZ, R28 ;  /* 0x000000ffff137224 */ /* 0x000fe400078e001c */
[----:B------:R-:W-:-:S05]  /*49810*/  IMAD.MOV.U32 R22, RZ, RZ, R16 ;  /* 0x000000ffff167224 */ /* 0x000fca00078e0010 */
[C---:B------:R-:W-:Y:S01]  /*49820*/  HMMA.16816.F32 R16, R24.reuse, R18, R8 ;  /* 0x000000121810723c */ /* 0x040fe20000001808 */
        /* <DEDUP_REMOVED lines=12> */
[----:B------:R-:W4:Y:S01]  /*498f0*/  LDL.LU.64 R10, [R1+0x4850] ;  /* 0x00485000010a7983 */ /* 0x000f220000300a00 */
[----:B------:R-:W4:Y:S02]  /*49900*/  LDL.LU.64 R8, [R1+0x4848] ;  /* 0x0048480001087983 */ /* 0x000f240000300a00 */
        /* <DEDUP_REMOVED lines=16> */
[----:B0-----:R-:W3:Y:S01]  /*49a10*/  LDL.LU.64 R18, [R1+0x4810] ;  /* 0x0048100001127983 */ /* 0x001ee20000300a00 */
[----:B------:R-:W2:Y:S01]  /*49a20*/  LDL.LU R17, [R1+0x4808] ;  /* 0x0048080001117983 */ /* 0x000ea20000300800 */
[C---:B---3--:R-:W-:Y:S11]  /*49a30*/  HMMA.16816.F32 R12, R24.reuse, R18, R12 ;  /* 0x00000012180c723c */ /* 0x048ff6000000180c */
[----:B------:R-:W-:Y:S11]  /*49a40*/  @!UPT UIADD3 URZ, URZ, URZ, URZ ;  /* 0x0000003f3f3ff290 */ /* 0x000ff6000fffe03f */
[----:B------:R-:W-:Y:S01]  /*49a50*/  @!UPT UIADD3 URZ, URZ, URZ, URZ ;  /* 0x0000003f3f3ff290 */ /* 0x000fe2000fffe03f */
[----:B------:R-:W-:Y:S01]  /*49a60*/  STL.64 [R1+0x1f0], R12 ;  /* 0x0001f00c01007387 */ /* 0x000fe20000100a00 */
[----:B------:R0:W-:Y:S03]  /*49a70*/  STL.64 [R1+0x1f8], R14 ;  /* 0x0001f80e01007387 */ /* 0x0001e60000100a00 */
[----:B0-----:R-:W4:Y:S01]  /*49a80*/  LDL.LU.64 R14, [R1+0x4800] ;  /* 0x00480000010e7983 */ /* 0x001f220000300a00 */
[----:B------:R-:W3:Y:S02]  /*49a90*/  LDL.LU.64 R12, [R1+0x47f8] ;  /* 0x0047f800010c7983 */ /* 0x000ee40000300a00 */
[----:B------:R-:W-:Y:S01]  /*49aa0*/  STL.64 [R1+0x4708], R18 ;  /* 0x0047081201007387 */ /* 0x000fe20000100a00 */
[----:B----4-:R-:W-:Y:S11]  /*49ab0*/  HMMA.16816.F32 R8, R24, R14, R8 ;  /* 0x0000000e1808723c */ /* 0x010ff60000001808 */
[----:B------:R-:W-:Y:S11]  /*49ac0*/  @!UPT UIADD3 URZ, URZ, URZ, URZ ;  /* 0x0000003f3f3ff290 */ /* 0x000ff6000fffe03f */
[----:B------:R-:W-:Y:S01]  /*49ad0*/  @!UPT UIADD3 URZ, URZ, URZ, URZ ;  /* 0x0000003f3f3ff290 */ /* 0x000fe2000fffe03f */
[----:B------:R-:W-:Y:S01]  /*49ae0*/  STL.64 [R1+0x8e0], R8 ;  /* 0x0008e00801007387 */ /* 0x000fe20000100a00 */
[----:B------:R0:W-:Y:S03]  /*49af0*/  STL.64 [R1+0x8e8], R10 ;  /* 0x0008e80a01007387 */ /* 0x0001e60000100a00 */
[----:B0-----:R-:W4:Y:S01]  /*49b00*/  LDL.LU.64 R10, [R1+0x47f0] ;  /* 0x0047f000010a7983 */ /* 0x001f220000300a00 */
[----:B------:R-:W4:Y:S02]  /*49b10*/  LDL.LU.64 R8, [R1+0x47e8] ;  /* 0x0047e80001087983 */ /* 0x000f240000300a00 */
[----:B------:R-:W-:Y:S02]  /*49b20*/  STL.64 [R1+0x46e8], R14 ;  /* 0x0046e80e01007387 */ /* 0x000fe40000100a00 */
[----:B---3--:R0:W-:Y:S02]  /*49b30*/  STL.64 [R1+0x46e0], R12 ;  /* 0x0046e00c01007387 */ /* 0x0081e40000100a00 */
[----:B0-----:R-:W4:Y:S01]  /*49b40*/  LDL.LU R12, [R1+0x1d0] ;  /* 0x0001d000010c7983 */ /* 0x001f220000300800 */
[----:B------:R-:W4:Y:S02]  /*49b50*/  LDL.LU R13, [R1+0x1d4] ;  /* 0x0001d400010d7983 */ /* 0x000f240000300800 */
[----:B------:R-:W4:Y:S02]  /*49b60*/  LDL.LU R14, [R1+0x1d8] ;  /* 0x0001d800010e7983 */ /* 0x000f240000300800 */
[----:B------:R-:W4:Y:S02]  /*49b70*/  LDL.LU R15, [R1+0x1dc] ;  /* 0x0001dc00010f7983 */ /* 0x000f240000300800 */
[----:B------:R-:W-:-:S07]  /*49b80*/  IMAD.MOV.U32 R23, RZ, RZ, R3 ;  /* 0x000000ffff177224 */ /* 0x000fce00078e0003 */
[C---:B--2---:R-:W-:Y:S08]  /*49b90*/  HMMA.16816.F32 R20, R24.reuse, R22, R4 ;  /* 0x000000161814723c */ /* 0x044ff00000001804 */
[C---:B----4-:R-:W-:Y:S11]  /*49ba0*/  HMMA.16816.F32 R12, R24.reuse, R10, R12 ;  /* 0x0000000a180c723c */ /* 0x050ff6000000180c */
[----:B------:R-:W-:Y:S11]  /*49bb0*/  @!UPT UIADD3 URZ, URZ, URZ, URZ ;  /* 0x0000003f3f3ff290 */ /* 0x000ff6000fffe03f */
[----:B------:R-:W-:Y:S01]  /*49bc0*/  @!UPT UIADD3 URZ, URZ, URZ, URZ ;  /* 0x0000003f3f3ff290 */ /* 0x000fe2000fffe03f */
[----:B------:R-:W-:Y:S01]  /*49bd0*/  STL.64 [R1+0x8d0], R12 ;  /* 0x0008d00c01007387 */ /* 0x000fe20000100a00 */
[----:B------:R-:W-:Y:S02]  /*49be0*/  STL.64 [R1+0x8d8], R14 ;  /* 0x0008d80e01007387 */ /* 0x000fe40000100a00 */
[----:B------:R-:W-:Y:S02]  /*49bf0*/  STL.64 [R1+0x46d8], R10 ;  /* 0x0046d80a01007387 */ /* 0x000fe40000100a00 */
[----:B------:R0:W-:Y:S02]  /*49c00*/  STL.64 [R1+0x46d0], R8 ;  /* 0x0046d00801007387 */ /* 0x0001e40000100a00 */
[----:B0-----:R-:W2:Y:S01]  /*49c10*/  LDL.LU R8, [R1+0x510] ;  /* 0x0005100001087983 */ /* 0x001ea20000300800 */
[----:B------:R-:W2:Y:S02]  /*49c20*/  LDL.LU R9, [R1+0x514] ;  /* 0x0005140001097983 */ /* 0x000ea40000300800 */
[----:B------:R-:W2:Y:S02]  /*49c30*/  LDL.LU R10, [R1+0x518] ;  /* 0x00051800010a7983 */ /* 0x000ea40000300800 */
[----:B------:R-:W2:Y:S01]  /*49c40*/  LDL.LU R11, [R1+0x51c] ;  /* 0x00051c00010b7983 */ /* 0x000ea20000300800 */
[----:B------:R-:W3:Y:S01]  /*49c50*/  LDL.LU.64 R6, [R1+0x47e0] ;  /* 0x0047e00001067983 */ /* 0x000ee20000300a00 */
[----:B------:R-:W3:Y:S02]  /*49c60*/  LDL.LU.64 R4, [R1+0x47d8] ;  /* 0x0047d80001047983 */ /* 0x000ee40000300a00 */
[----:B------:R-:W-:Y:S02]  /*49c70*/  STL.64 [R1+0x950], R20 ;  /* 0x0009501401007387 */ /* 0x000fe40000100a00 */
[----:B------:R0:W-:Y:S02]  /*49c80*/  STL.64 [R1+0x958], R22 ;  /* 0x0009581601007387 */ /* 0x0001e40000100a00 */
        /* <DEDUP_REMOVED lines=37> */
[----:B------:R-:W3:Y:S11]  /*49ee0*/  LDL.LU.64 R6, [R1+0x4750] ;  /* 0x0047500001067983 */ /* 0x000ef60000300a00 */
[----:B------:R-:W-:Y:S10]  /*49ef0*/  @!UPT UIADD3 URZ, URZ, URZ, URZ ;  /* 0x0000003f3f3ff290 */ /* 0x000ff4000fffe03f */
[----:B------:R-:W-:Y:S01]  /*49f00*/  STL.64 [R1+0x8f0], R20 ;  /* 0x0008f01401007387 */ /* 0x000fe20000100a00 */
[----:B------:R0:W-:Y:S03]  /*49f10*/  STL.64 [R1+0x8f8], R22 ;  /* 0x0008f81601007387 */ /* 0x0001e60000100a00 */
        /* <DEDUP_REMOVED lines=8> */
[----:B------:R-:W4:Y:S02]  /*49fa0*/  LDL.64 R18, [R1+0x28] ;  /* 0x0000280001127983 */ /* 0x000f240000100a00 */
[----:B------:R-:W-:Y:S02]  /*49fb0*/  IMAD.MOV.U32 R3, RZ, RZ, R7 ;  /* 0x000000ffff037224 */ /* 0x000fe400078e0007 */
[----:B------:R0:W1:Y:S01]  /*49fc0*/  LDSM.16.MT88.4 R4, [R17+0x26080] ;  /* 0x026080001104783b */ /* 0x0000620000004200 */
[----:B------:R-:W-:-:S02]  /*49fd0*/  IMAD.MOV.U32 R14, RZ, RZ, R2 ;  /* 0x000000ffff0e7224 */ /* 0x000fc400078e0002 */
[----:B------:R-:W-:Y:S01]  /*49fe0*/  IMAD.MOV.U32 R15, RZ, RZ, R0 ;  /* 0x000000ffff0f7224 */ /* 0x000fe200078e0000 */
[----:B----4-:R4:W-:Y:S01]  /*49ff0*/  STL.64 [R1+0x4730], R18 ;  /* 0x0047301201007387 */ /* 0x0109e20000100a00 */
[----:B------:R-:W3:Y:S02]  /*4a000*/  LDL.LU R16, [R1+0xb0] ;  /* 0x0000b00001107983 */ /* 0x000ee40000300800 */
[----:B0-----:R-:W3:Y:S01]  /*4a010*/  LDL.LU R17, [R1+0xb4] ;  /* 0x0000b40001117983 */ /* 0x001ee20000300800 */
[----:B----4-:R-:W3:Y:S01]  /*4a020*/  LDL.LU R18, [R1+0xb8] ;  /* 0x0000b80001127983 */ /* 0x010ee20000300800 */
[----:B------:R-:W3:Y:S02]  /*4a030*/  LDL.LU R19, [R1+0xbc] ;  /* 0x0000bc0001137983 */ /* 0x000ee40000300800 */
[----:B-1----:R0:W-:Y:S02]  /*4a040*/  STL [R1+0x4618], R4 ;  /* 0x0046180401007387 */ /* 0x0021e40000100800 */
[----:B------:R1:W-:Y:S01]  /*4a050*/  STL [R1+0x4614], R5 ;  /* 0x0046140501007387 */ /* 0x0003e20000100800 */
[----:B------:R4:W-:Y:S01]  /*4a060*/  STL [R1+0x4610], R6 ;  /* 0x0046100601007387 */ /* 0x0009e20000100800 */
[----:B------:R2:W-:Y:S03]  /*4a070*/  STL [R1+0x460c], R7 ;  /* 0x00460c0701007387 */ /* 0x0005e60000100800 */
[----:B0-----:R-:W3:Y:S01]  /*4a080*/  LDL.LU R4, [R1+0x470] ;  /* 0x0004700001047983 */ /* 0x001ee20000300800 */
[----:B-1----:R-:W3:Y:S02]  /*4a090*/  LDL.LU R5, [R1+0x474] ;  /* 0x0004740001057983 */ /* 0x002ee40000300800 */
[----:B----4-:R-:W4:Y:S02]  /*4a0a0*/  LDL.LU R6, [R1+0x478] ;  /* 0x0004780001067983 */ /* 0x010f240000300800 */
[----:B--2---:R-:W4:Y:S01]  /*4a0b0*/  LDL.LU R7, [R1+0x47c] ;  /* 0x00047c0001077983 */ /* 0x004f220000300800 */
[C---:B------:R-:W-:Y:S01]  /*4a0c0*/  HMMA.16816.F32 R8, R24.reuse, R14, R8 ;  /* 0x0000000e1808723c */ /* 0x040fe20000001808 */
[----:B----4-:R-:W-:Y:S01]  /*4a0d0*/  STL.64 [R1+0x4718], R6 ;  /* 0x0047180601007387 */ /* 0x010fe20000100a00 */
[----:B---3--:R0:W-:Y:S03]  /*4a0e0*/  STL.64 [R1+0x4710], R4 ;  /* 0x0047100401007387 */ /* 0x0081e60000100a00 */
[----:B0-----:R-:W2:Y:S01]  /*4a0f0*/  LDL.LU R4, [R1+0x480] ;  /* 0x0004800001047983 */ /* 0x001ea20000300800 */
[----:B------:R-:W2:Y:S02]  /*4a100*/  LDL.LU R5, [R1+0x484] ;  /* 0x0004840001057983 */ /* 0x000ea40000300800 */
[----:B------:R-:W2:Y:S02]  /*4a110*/  LDL.LU R6, [R1+0x488] ;  /* 0x0004880001067983 */ /* 0x000ea40000300800 */
[----:B------:R-:W2:Y:S01]  /*4a120*/  LDL.LU R7, [R1+0x48c] ;  /* 0x00048c0001077983 */ /* 0x000ea20000300800 */
[----:B------:R-:W3:Y:S11]  /*4a130*/  LDL.LU R12, [R1+0x450] ;  /* 0x00045000010c7983 */ /* 0x000ef60000300800 */
[----:B------:R-:W-:Y:S01]  /*4a140*/  @!UPT UIADD3 URZ, URZ, URZ, URZ ;  /* 0x0000003f3f3ff290 */ /* 0x000fe2000fffe03f */
[----:B------:R-:W-:Y:S02]  /*4a150*/  STL.64 [R1+0x510], R8 ;  /* 0x0005100801007387 */ /* 0x000fe40000100a00 */
[----:B------:R-:W-:Y:S02]  /*4a160*/  STL.64 [R1+0x518], R10 ;  /* 0x0005180a01007387 */ /* 0x000fe40000100a00 */
[----:B------:R-:W3:Y:S01]  /*4a170*/  LDL.LU R13, [R1+0x454] ;  /* 0x00045400010d7983 */ /* 0x000ee20000300800 */
[----:B------:R-:W4:Y:S01]  /*4a180*/  LDL.LU R14, [R1+0x458] ;  /* 0x00045800010e7983 */ /* 0x000f220000300800 */
[----:B------:R-:W4:Y:S01]  /*4a190*/  LDL.LU R15, [R1+0x45c] ;  /* 0x00045c00010f7983 */ /* 0x000f220000300800 */
[----:B------:R-:W-:Y:S02]  /*4a1a0*/  HMMA.16816.F32 R24, R24, R22, R16 ;  /* 0x000000161818723c */ /* 0x000fe40000001810 */
[----:B----4-:R0:W-:Y:S01]  /*4a1b0*/  STL.64 [R1+0x46f8], R14 ;  /* 0x0046f80e01007387 */ /* 0x0101e20000100a00 */
[----:B---3--:R-:W-:Y:S03]  /*4a1c0*/  STL.64 [R1+0x46f0], R12 ;  /* 0x0046f00c01007387 */ /* 0x008fe60000100a00 */
[----:B0-----:R-:W3:Y:S01]  /*4a1d0*/  LDL.64 R14, [R1+0x8] ;  /* 0x00000800010e7983 */ /* 0x001ee20000100a00 */
[----:B------:R-:W-:-:S02]  /*4a1e0*/  IMAD.MOV.U32 R2, RZ, RZ, R22 ;  /* 0x000000ffff027224 */ /* 0x000fc400078e0016 */
[----:B------:R-:W-:Y:S01]  /*4a1f0*/  IMAD.MOV.U32 R0, RZ, RZ, R23 ;  /* 0x000000ffff007224 */ /* 0x000fe200078e0017 */
[----:B---3--:R0:W-:Y:S04]  /*4a200*/  STL.64 [R1+0x4700], R14 ;  /* 0x0047000e01007387 */ /* 0x0081e80000100a00 */
[----:B0-----:R-:W3:Y:S01]  /*4a210*/  LDL.64 R14, [R1+0x18] ;  /* 0x00001800010e7983 */ /* 0x001ee20000100a00 */
[----:B------:R-:W4:Y:S02]  /*4a220*/  LDL.LU R8, [R1+0x440] ;  /* 0x0004400001087983 */ /* 0x000f240000300800 */
[----:B------:R-:W4:Y:S02]  /*4a230*/  LDL.LU R9, [R1+0x444] ;  /* 0x0004440001097983 */ /* 0x000f240000300800 */
[----:B------:R-:W4:Y:S01]  /*4a240*/  LDL.LU R10, [R1+0x448] ;  /* 0x00044800010a7983 */ /* 0x000f220000300800 */
[----:B------:R-:W4:Y:S01]  /*4a250*/  LDL.LU R11, [R1+0x44c] ;  /* 0x00044c00010b7983 */ /* 0x000f220000300800 */
[----:B------:R-:W2:Y:S02]  /*4a260*/  LDL.LU.64 R18, [R1+0x4730] ;  /* 0x0047300001127983 */ /* 0x000ea40000300a00 */
[----:B------:R-:W-:Y:S02]  /*4a270*/  STL.64 [R1+0xb0], R24 ;  /* 0x0000b01801007387 */ /* 0x000fe40000100a00 */
[----:B------:R0:W-:Y:S01]  /*4a280*/  STL.64 [R1+0xb8], R26 ;  /* 0x0000b81a01007387 */ /* 0x0001e20000100a00 */
[----:B------:R-:W2:Y:S01]  /*4a290*/  LDL.LU.64 R22, [R1+0x4728] ;  /* 0x0047280001167983 */ /* 0x000ea20000300a00 */
[----:B------:R-:W2:Y:S03]  /*4a2a0*/  LDL.LU.64 R20, [R1+0x4720] ;  /* 0x0047200001147983 */ /* 0x000ea60000300a00 */
[----:B0-----:R-:W3:Y:S01]  /*4a2b0*/  LDL.64 R26, [R1+0x38] ;  /* 0x00003800011a7983 */ /* 0x001ee20000100a00 */
[C---:B--2---:R-:W-:Y:S03]  /*4a2c0*/  HMMA.16816.F32 R4, R20.reuse, R18, R4 ;  /* 0x000000121404723c */ /* 0x044fe60000001804 */
[----:B---3--:R0:W-:Y:S01]  /*4a2d0*/  STL.64 [R1+0x46c8], R26 ;  /* 0x0046c81a01007387 */ /* 0x0081e20000100a00 */
[----:B------:R-:W2:Y:S02]  /*4a2e0*/  LDL.LU R24, [R1+0x430] ;  /* 0x0004300001187983 */ /* 0x000ea40000300800 */
[----:B------:R-:W2:Y:S01]  /*4a2f0*/  LDL.LU R25, [R1+0x434] ;  /* 0x0004340001197983 */ /* 0x000ea20000300800 */
[----:B0-----:R-:W2:Y:S01]  /*4a300*/  LDL.LU R26, [R1+0x438] ;  /* 0x00043800011a7983 */ /* 0x001ea20000300800 */
[----:B------:R-:W2:Y:S11]  /*4a310*/  LDL.LU R27, [R1+0x43c] ;  /* 0x00043c00011b7983 */ /* 0x000eb60000300800 */
[----:B------:R-:W-:Y:S04]  /*4a320*/  @!UPT UIADD3 URZ, URZ, URZ, URZ ;  /* 0x0000003f3f3ff290 */ /* 0x000fe8000fffe03f */
[----:B------:R-:W-:Y:S02]  /*4a330*/  STL.64 [R1+0x480], R4 ;  /* 0x0004800401007387 */ /* 0x000fe40000100a00 */
[----:B------:R0:W-:Y:S02]  /*4a340*/  STL.64 [R1+0x488], R6 ;  /* 0x0004880601007387 */ /* 0x0001e40000100a00 */
[----:B0-----:R-:W3:Y:S01]  /*4a350*/  LDL.LU.64 R6, [R1+0x4718] ;  /* 0x0047180001067983 */ /* 0x001ee20000300a00 */
[----:B------:R-:W3:Y:S02]  /*4a360*/  LDL.LU.64 R4, [R1+0x4710] ;  /* 0x0047100001047983 */ /* 0x000ee40000300a00 */
[----:B------:R-:W-:Y:S02]  /*4a370*/  IMAD.MOV.U32 R17, RZ, RZ, R19 ;  /* 0x000000ffff117224 */ /* 0x000fe400078e0013 */
[----:B------:R-:W-:Y:S02]  /*4a380*/  IMAD.MOV.U32 R29, RZ, RZ, R18 ;  /* 0x000000ffff1d7224 */ /* 0x000fe400078e0012 */
[----:B------:R-:W2:Y:S01]  /*4a390*/  LDL.LU.64 R18, [R1+0x4708] ;  /* 0x0047080001127983 */ /* 0x000ea20000300a00 */
[----:B------:R-:W-:Y:S02]  /*4a3a0*/  STL [R1+0x4620], R17 ;  /* 0x0046201101007387 */ /* 0x000fe40000100800 */
[----:B------:R-:W-:Y:S02]  /*4a3b0*/  STL [R1+0x461c], R29 ;  /* 0x00461c1d01007387 */ /* 0x000fe40000100800 */
[----:B------:R-:W-:Y:S01]  /*4a3c0*/  IMAD.MOV.U32 R28, RZ, RZ, R15 ;  /* 0x000000ffff1c7224 */ /* 0x000fe200078e000f */
[C---:B---3--:R-:W-:Y:S11]  /*4a3d0*/  HMMA.16816.F32 R4, R20.reuse, R14, R4 ;  /* 0x0000000e1404723c */ /* 0x048ff60000001804 */
[----:B------:R-:W-:Y:S11]  /*4a3e0*/  @!UPT UIADD3 URZ, URZ, URZ, URZ ;  /* 0x0000003f3f3ff290 */ /* 0x000ff6000fffe03f */
[----:B------:R-:W-:Y:S01]  /*4a3f0*/  @!UPT UIADD3 URZ, URZ, URZ, URZ ;  /* 0x0000003f3f3ff290 */ /* 0x000fe2000fffe03f */
[----:B------:R-:W-:Y:S01]  /*4a400*/  STL.64 [R1+0x470], R4 ;  /* 0x0004700401007387 */ /* 0x000fe20000100a00 */
[----:B------:R0:W-:Y:S02]  /*4a410*/  STL.64 [R1+0x478], R6 ;  /* 0x0004780601007387 */ /* 0x0001e40000100a00 */
[----:B0-----:R-:W-:Y:S02]  /*4a420*/  IMAD.MOV.U32 R7, RZ, RZ, R14 ;  /* 0x000000ffff077224 */ /* 0x001fe400078e000e */
[----:B------:R-:W3:Y:S01]  /*4a430*/  LDL.LU.64 R14, [R1+0x4700] ;  /* 0x00470000010e7983 */ /* 0x000ee20000300a00 */
[----:B------:R0:W-:Y:S03]  /*4a440*/  STL [R1+0x4628], R28 ;  /* 0x0046281c01007387 */ /* 0x0001e60000100800 */
[----:B0-----:R-:W2:Y:S01]  /*4a450*/  LDL R28, [R1+0x1bd0] ;  /* 0x001bd000011c7983 */ /* 0x001ea20000100800 */
[----:B------:R0:W-:Y:S02]  /*4a460*/  STL [R1+0x4624], R7 ;  /* 0x0046240701007387 */ /* 0x0001e40000100800 */
[----:B------:R-:W3:Y:S02]  /*4a470*/  LDL.LU R4, [R1+0x460] ;  /* 0x0004600001047983 */ /* 0x000ee40000300800 */
[----:B------:R-:W3:Y:S01]  /*4a480*/  LDL.LU R5, [R1+0x464] ;  /* 0x0004640001057983 */ /* 0x000ee20000300800 */
[----:B------:R-:W3:Y:S04]  /*4a490*/  LDL.LU R6, [R1+0x468] ;  /* 0x0004680001067983 */ /* 0x000ee80000300800 */
[----:B0-----:R-:W3:Y:S02]  /*4a4a0*/  LDL.LU R7, [R1+0x46c] ;  /* 0x00046c0001077983 */ /* 0x001ee40000300800 */
[C---:B---3--:R-:W-:Y:S11]  /*4a4b0*/  HMMA.16816.F32 R4, R20.reuse, R14, R4 ;  /* 0x0000000e1404723c */ /* 0x048ff60000001804 */
[----:B------:R-:W-:Y:S11]  /*4a4c0*/  @!UPT UIADD3 URZ, URZ, URZ, URZ ;  /* 0x0000003f3f3ff290 */ /* 0x000ff6000fffe03f */
[----:B------:R-:W-:Y:S01]  /*4a4d0*/  @!UPT UIADD3 URZ, URZ, URZ, URZ ;  /* 0x0000003f3f3ff290 */ /* 0x000fe2000fffe03f */
[----:B------:R0:W-:Y:S01]  /*4a4e0*/  STL.64 [R1+0x460], R4 ;  /* 0x0004600401007387 */ /* 0x0001e20000100a00 */
[----:B------:R1:W-:Y:S02]  /*4a4f0*/  STL.64 [R1+0x468], R6 ;  /* 0x0004680601007387 */ /* 0x0003e40000100a00 */
[----:B0-----:R-:W-:Y:S02]  /*4a500*/  IMAD.MOV.U32 R5, RZ, RZ, R14 ;  /* 0x000000ffff057224 */ /* 0x001fe400078e000e */
[----:B-1----:R-:W-:Y:S02]  /*4a510*/  IMAD.MOV.U32 R6, RZ, RZ, R15 ;  /* 0x000000ffff067224 */ /* 0x002fe400078e000f */
[----:B------:R-:W2:Y:S01]  /*4a520*/  LDL.LU.64 R14, [R1+0x46f8] ;  /* 0x0046f800010e7983 */ /* 0x000ea20000300a00 */
[----:B------:R-:W2:Y:S02]  /*4a530*/  LDL.LU.64 R12, [R1+0x46f0] ;  /* 0x0046f000010c7983 */ /* 0x000ea40000300a00 */
[----:B------:R0:W-:Y:S02]  /*4a540*/  STL [R1+0x4694], R6 ;  /* 0x0046940601007387 */ /* 0x0001e40000100800 */
[----:B------:R-:W-:Y:S01]  /*4a550*/  STL [R1+0x4690], R5 ;  /* 0x0046900501007387 */ /* 0x000fe20000100800 */
[----:B0-----:R-:W3:Y:S01]  /*4a560*/  LDL.64 R6, [R1+0x158] ;  /* 0x0001580001067983 */ /* 0x001ee20000100a00 */
        /* <DEDUP_REMOVED lines=8> */
[----:B------:R-:W3:Y:S01]  /*4a5f0*/  LDL.LU R16, [R1+0x7a0] ;  /* 0x0007a00001107983 */ /* 0x000ee20000300800 */
[----:B------:R-:W3:Y:S04]  /*4a600*/  LDL.LU R17, [R1+0x7a4] ;  /* 0x0007a40001117983 */ /* 0x000ee80000300800 */
[----:B0-----:R-:W3:Y:S01]  /*4a610*/  LDL.LU R18, [R1+0x7a8] ;  /* 0x0007a80001127983 */ /* 0x001ee20000300800 */
[----:B------:R-:W3:Y:S01]  /*4a620*/  LDL.LU R19, [R1+0x7ac] ;  /* 0x0007ac0001137983 */ /* 0x000ee20000300800 */
        /* <DEDUP_REMOVED lines=19> */
[----:B------:R-:W-:Y:S02]  /*4a760*/  STL.64 [R1+0x45a0], R10 ;  /* 0x0045a00a01007387 */ /* 0x000fe40000100a00 */
[----:B---3--:R0:W-:Y:S01]  /*4a770*/  STL.64 [R1+0x4598], R8 ;  /* 0x0045980801007387 */ /* 0x0081e20000100a00 */
[----:B--2---:R-:W-:Y:S01]  /*4a780*/  HMMA.16816.F32 R12, R20, R26, R12 ;  /* 0x0000001a140c723c */ /* 0x004fe2000000180c */
[----:B0-----:R-:W-:Y:S02]  /*4a790*/  IMAD.MOV.U32 R9, RZ, RZ, R26 ;  /* 0x000000ffff097224 */ /* 0x001fe400078e001a */
[----:B------:R-:W-:-:S02]  /*4a7a0*/  IMAD.MOV.U32 R8, RZ, RZ, R27 ;  /* 0x000000ffff087224 */ /* 0x000fc400078e001b */
[----:B------:R-:W0:Y:S11]  /*4a7b0*/  LDSM.16.MT88.4 R24, [R28+0x26100] ;  /* 0x026100001c18783b */ /* 0x000e360000004200 */
[----:B------:R-:W-:Y:S07]  /*4a7c0*/  @!UPT UIADD3 URZ, URZ, URZ, URZ ;  /* 0x0000003f3f3ff290 */ /* 0x000fee000fffe03f */
[----:B------:R-:W-:Y:S01]  /*4a7d0*/  STL.64 [R1+0x420], R12 ;  /* 0x0004200c01007387 */ /* 0x000fe20000100a00 */
[----:B------:R-:W-:Y:S03]  /*4a7e0*/  STL.64 [R1+0x428], R14 ;  /* 0x0004280e01007387 */ /* 0x000fe60000100a00 */
[----:B0-----:R0:W-:Y:S01]  /*4a7f0*/  STL.64 [R1+0x44e0], R26 ;  /* 0x0044e01a01007387 */ /* 0x0011e20000100a00 */
[----:B------:R-:W-:Y:S03]  /*4a800*/  STL.64 [R1+0x44d8], R24 ;  /* 0x0044d81801007387 */ /* 0x000fe60000100a00 */
[----:B0-----:R-:W2:Y:S01]  /*4a810*/  LDL R26, [R1+0xf8] ;  /* 0x0000f800011a7983 */ /* 0x001ea20000100800 */
[----:B------:R-:W-:Y:S01]  /*4a820*/  HMMA.16816.F32 R12, R20, R6, R16 ;  /* 0x00000006140c723c */ /* 0x000fe20000001810 */
[----:B------:R-:W-:-:S05]  /*4a830*/  IMAD.MOV.U32 R27, RZ, RZ, R3 ;  /* 0x000000ffff1b7224 */ /* 0x000fca00078e0003 */
[----:B--2---:R0:W-:Y:S11]  /*4a840*/  STL.64 [R1+0x4668], R26 ;  /* 0x0046681a01007387 */ /* 0x0041f60000100a00 */
[----:B------:R-:W-:Y:S06]  /*4a850*/  @!UPT UIADD3 URZ, URZ, URZ, URZ ;  /* 0x0000003f3f3ff290 */ /* 0x000fec000fffe03f */
[----:B------:R-:W-:Y:S02]  /*4a860*/  STL.64 [R1+0x7a0], R12 ;  /* 0x0007a00c01007387 */ /* 0x000fe40000100a00 */
[----:B------:R-:W-:Y:S02]  /*4a870*/  STL.64 [R1+0x7a8], R14 ;  /* 0x0007a80e01007387 */ /* 0x000fe40000100a00 */
[----:B------:R-:W2:Y:S02]  /*4a880*/  LDL.64 R18, [R1+0x118] ;  /* 0x0001180001127983 */ /* 0x000ea40000100a00 */
[----:B--2---:R-:W-:Y:S01]  /*4a890*/  STL.64 [R1+0x4698], R18 ;  /* 0x0046981201007387 */ /* 0x004fe20000100a00 */
[----:B0-----:R-:W2:Y:S03]  /*4a8a0*/  LDL.64 R26, [R1+0x108] ;  /* 0x00010800011a7983 */ /* 0x001ea60000100a00 */
[----:B--2---:R0:W-:Y:S01]  /*4a8b0*/  STL.64 [R1+0x4688], R26 ;  /* 0x0046881a01007387 */ /* 0x0041e20000100a00 */
[----:B------:R-:W2:Y:S02]  /*4a8c0*/  LDL.LU R24, [R1+0x760] ;  /* 0x0007600001187983 */ /* 0x000ea40000300800 */
[----:B------:R-:W2:Y:S01]  /*4a8d0*/  LDL.LU R25, [R1+0x764] ;  /* 0x0007640001197983 */ /* 0x000ea20000300800 */
[----:B0-----:R-:W3:Y:S01]  /*4a8e0*/  LDL.LU R26, [R1+0x768] ;  /* 0x00076800011a7983 */ /* 0x001ee20000300800 */
[----:B------:R-:W3:Y:S02]  /*4a8f0*/  LDL.LU R27, [R1+0x76c] ;  /* 0x00076c00011b7983 */ /* 0x000ee40000300800 */
[----:B------:R-:W4:Y:S02]  /*4a900*/  LDL.LU R12, [R1+0x790] ;  /* 0x00079000010c7983 */ /* 0x000f240000300800 */
[----:B------:R-:W4:Y:S01]  /*4a910*/  LDL.LU R13, [R1+0x794] ;  /* 0x00079400010d7983 */ /* 0x000f220000300800 */
[----:B------:R-:W4:Y:S01]  /*4a920*/  LDL.LU R14, [R1+0x798] ;  /* 0x00079800010e7983 */ /* 0x000f220000300800 */
[----:B------:R-:W4:Y:S03]  /*4a930*/  LDL.LU R15, [R1+0x79c] ;  /* 0x00079c00010f7983 */ /* 0x000f260000300800 */
[----:B---3--:R0:W-:Y:S01]  /*4a940*/  STL.64 [R1+0x46a8], R26 ;  /* 0x0046a81a01007387 */ /* 0x0081e20000100a00 */
[----:B--2---:R-:W-:Y:S03]  /*4a950*/  STL.64 [R1+0x46a0], R24 ;  /* 0x0046a01801007387 */ /* 0x004fe60000100a00 */
[----:B0-----:R-:W2:Y:S04]  /*4a960*/  LDL.64 R26, [R1+0x138] ;  /* 0x00013800011a7983 */ /* 0x001ea80000100a00 */
[----:B--2---:R0:W-:Y:S04]  /*4a970*/  STL.64 [R1+0x46c0], R26 ;  /* 0x0046c01a01007387 */ /* 0x0041e80000100a00 */
[----:B0-----:R-:W4:Y:S01]  /*4a980*/  LDL.64 R26, [R1+0x148] ;  /* 0x00014800011a7983 */ /* 0x001f220000100a00 */
[----:B------:R-:W2:Y:S02]  /*4a990*/  LDL.LU R16, [R1+0x770] ;  /* 0x0007700001107983 */ /* 0x000ea40000300800 */
[----:B------:R-:W2:Y:S02]  /*4a9a0*/  LDL.LU R17, [R1+0x774] ;  /* 0x0007740001117983 */ /* 0x000ea40000300800 */
[----:B------:R-:W3:Y:S01]  /*4a9b0*/  LDL.LU R18, [R1+0x778] ;  /* 0x0007780001127983 */ /* 0x000ee20000300800 */
[----:B------:R-:W3:Y:S01]  /*4a9c0*/  LDL.LU R19, [R1+0x77c] ;  /* 0x00077c0001137983 */ /* 0x000ee20000300800 */
        /* <DEDUP_REMOVED lines=8> */
[----:B------:R-:W3:Y:S01]  /*4aa50*/  LDL.64 R6, [R1+0x128] ;  /* 0x0001280001067983 */ /* 0x000ee20000100a00 */
[----:B------:R-:W-:Y:S02]  /*4aa60*/  STL.64 [R1+0x4638], R10 ;  /* 0x0046380a01007387 */ /* 0x000fe40000100a00 */
[----:B------:R0:W-:Y:S02]  /*4aa70*/  STL.64 [R1+0x4630], R8 ;  /* 0x0046300801007387 */ /* 0x0001e40000100a00 */
[----:B0-----:R-:W2:Y:S01]  /*4aa80*/  LDL.LU R8, [R1+0x410] ;  /* 0x0004100001087983 */ /* 0x001ea20000300800 */
[----:B------:R-:W2:Y:S02]  /*4aa90*/  LDL.LU R9, [R1+0x414] ;  /* 0x0004140001097983 */ /* 0x000ea40000300800 */
[----:B------:R-:W2:Y:S02]  /*4aaa0*/  LDL.LU R10, [R1+0x418] ;  /* 0x00041800010a7983 */ /* 0x000ea40000300800 */
[----:B------:R-:W2:Y:S02]  /*4aab0*/  LDL.LU R11, [R1+0x41c] ;  /* 0x00041c00010b7983 */ /* 0x000ea40000300800 */
[----:B--2---:R0:W-:Y:S01]  /*4aac0*/  STL.64 [R1+0x4648], R10 ;  /* 0x0046480a01007387 */ /* 0x0041e20000100a00 */
[----:B------:R1:W-:Y:S03]  /*4aad0*/  STL.64 [R1+0x4640], R8 ;  /* 0x0046400801007387 */ /* 0x0003e60000100a00 */
[----:B0-----:R-:W2:Y:S01]  /*4aae0*/  LDL.64 R10, [R1+0xe8] ;  /* 0x0000e800010a7983 */ /* 0x001ea20000100a00 */
[----:B----4-:R-:W-:Y:S03]  /*4aaf0*/  HMMA.16816.F32 R12, R20, R26, R12 ;  /* 0x0000001a140c723c */ /* 0x010fe6000000180c */
[----:B--2---:R0:W-:Y:S01]  /*4ab00*/  STL.64 [R1+0x4660], R10 ;  /* 0x0046600a01007387 */ /* 0x0041e20000100a00 */
[----:B-1----:R-:W2:Y:S02]  /*4ab10*/  LDL.LU R8, [R1+0x740] ;  /* 0x0007400001087983 */ /* 0x002ea40000300800 */
[----:B------:R-:W2:Y:S01]  /*4ab20*/  LDL.LU R9, [R1+0x744] ;  /* 0x0007440001097983 */ /* 0x000ea20000300800 */
[----:B0-----:R-:W4:Y:S01]  /*4ab30*/  LDL.LU R10, [R1+0x748] ;  /* 0x00074800010a7983 */ /* 0x001f220000300800 */
[----:B------:R-:W4:Y:S03]  /*4ab40*/  LDL.LU R11, [R1+0x74c] ;  /* 0x00074c00010b7983 */ /* 0x000f260000300800 */
[----:B----4-:R-:W-:Y:S01]  /*4ab50*/  STL.64 [R1+0x4678], R10 ;  /* 0x0046780a01007387 */ /* 0x010fe20000100a00 */
[----:B--2---:R0:W-:Y:S03]  /*4ab60*/  STL.64 [R1+0x4670], R8 ;  /* 0x0046700801007387 */ /* 0x0041e60000100a00 */
[----:B0-----:R-:W2:Y:S01]  /*4ab70*/  LDL.LU R8, [R1+0x750] ;  /* 0x0007500001087983 */ /* 0x001ea20000300800 */
[----:B------:R-:W2:Y:S02]  /*4ab80*/  LDL.LU R9, [R1+0x754] ;  /* 0x0007540001097983 */ /* 0x000ea40000300800 */
[----:B------:R-:W2:Y:S02]  /*4ab90*/  LDL.LU R10, [R1+0x758] ;  /* 0x00075800010a7983 */ /* 0x000ea40000300800 */
[----:B------:R-:W2:Y:S03]  /*4aba0*/  LDL.LU R11, [R1+0x75c] ;  /* 0x00075c00010b7983 */ /* 0x000ea60000300800 */
[----:B------:R0:W-:Y:S01]  /*4abb0*/  STL.64 [R1+0x790], R12 ;  /* 0x0007900c01007387 */ /* 0x0001e20000100a00 */
[----:B------:R-:W-:Y:S02]  /*4abc0*/  STL.64 [R1+0x798], R14 ;  /* 0x0007980e01007387 */ /* 0x000fe40000100a00 */
[----:B0-----:R-:W-:-:S02]  /*4abd0*/  IMAD.MOV.U32 R13, RZ, RZ, R26 ;  /* 0x000000ffff0d7224 */ /* 0x001fc400078e001a */
[----:B------:R-:W-:Y:S02]  /*4abe0*/  IMAD.MOV.U32 R12, RZ, RZ, R27 ;  /* 0x000000ffff0c7224 */ /* 0x000fe400078e001b */
[----:B------:R-:W4:Y:S02]  /*4abf0*/  LDL.LU.64 R26, [R1+0x46c0] ;  /* 0x0046c000011a7983 */ /* 0x000f240000300a00 */
[C---:B----4-:R-:W-:Y:S11]  /*4ac00*/  HMMA.16816.F32 R16, R20.reuse, R26, R16 ;  /* 0x0000001a1410723c */ /* 0x050ff60000001810 */
        /* <DEDUP_REMOVED lines=8> */
[----:B------:R-:W4:Y:S01]  /*4ac90*/  LDL.LU.64 R26, [R1+0x46a8] ;  /* 0x0046a800011a7983 */ /* 0x000f220000300a00 */
[----:B------:R-:W4:Y:S02]  /*4aca0*/  LDL.LU.64 R24, [R1+0x46a0] ;  /* 0x0046a00001187983 */ /* 0x000f240000300a00 */
        /* <DEDUP_REMOVED lines=11> */
[----:B0-----:R-:W4:Y:S01]  /*4ad60*/  LDL.LU.64 R18, [R1+0x4698] ;  /* 0x0046980001127983 */ /* 0x001f220000300a00 */
[----:B------:R-:W-:Y:S02]  /*4ad70*/  IMAD.MOV.U32 R29, RZ, RZ, R6 ;  /* 0x000000ffff1d7224 */ /* 0x000fe400078e0006 */
[----:B------:R-:W3:Y:S02]  /*4ad80*/  LDL.LU R6, [R1+0x4694] ;  /* 0x0046940001067983 */ /* 0x000ee40000300800 */
[----:B------:R-:W2:Y:S01]  /*4ad90*/  LDL.LU R5, [R1+0x4690] ;  /* 0x0046900001057983 */ /* 0x000ea20000300800 */
[C---:B----4-:R-:W-:Y:S11]  /*4ada0*/  HMMA.16816.F32 R24, R20.reuse, R18, R24 ;  /* 0x000000121418723c */ /* 0x050ff60000001818 */
[----:B------:R-:W-:Y:S11]  /*4adb0*/  @!UPT UIADD3 URZ, URZ, URZ, URZ ;  /* 0x0000003f3f3ff290 */ /* 0x000ff6000fffe03f */
[----:B------:R-:W-:Y:S01]  /*4adc0*/  @!UPT UIADD3 URZ, URZ, URZ, URZ ;  /* 0x0000003f3f3ff290 */ /* 0x000fe2000fffe03f */
[----:B------:R-:W-:Y:S01]  /*4add0*/  STL.64 [R1+0x760], R24 ;  /* 0x0007601801007387 */ /* 0x000fe20000100a00 */
[----:B------:R0:W-:Y:S03]  /*4ade0*/  STL.64 [R1+0x768], R26 ;  /* 0x0007681a01007387 */ /* 0x0001e60000100a00 */
[----:B0-----:R-:W2:Y:S01]  /*4adf0*/  LDL.LU.64 R26, [R1+0x4688] ;  /* 0x00468800011a7983 */ /* 0x001ea20000300a00 */
[----:B------:R-:W-:Y:S02]  /*4ae00*/  IMAD.MOV.U32 R4, RZ, RZ, R7 ;  /* 0x000000ffff047224 */ /* 0x000fe400078e0007 */
[----:B------:R-:W-:Y:S02]  /*4ae10*/  IMAD.MOV.U32 R7, RZ, RZ, R18 ;  /* 0x000000ffff077224 */ /* 0x000fe400078e0012 */
[----:B------:R-:W-:Y:S02]  /*4ae20*/  IMAD.MOV.U32 R17, RZ, RZ, R19 ;  /* 0x000000ffff117224 */ /* 0x000fe400078e0013 */
[----:B------:R-:W4:Y:S01]  /*4ae30*/  LDL.LU.64 R18, [R1+0x4680] ;  /* 0x0046800001127983 */ /* 0x000f220000300a00 */
        /* <DEDUP_REMOVED lines=9> */
[----:B----4-:R-:W-:Y:S01]  /*4aed0*/  STL.64 [R1+0x45c0], R18 ;  /* 0x0045c01201007387 */ /* 0x010fe20000100a00 */
[----:B------:R-:W-:Y:S01]  /*4aee0*/  STL [R1+0x45b8], R16 ;  /* 0x0045b81001007387 */ /* 0x000fe20000100800 */
[C---:B--2---:R-:W-:Y:S11]  /*4aef0*/  HMMA.16816.F32 R8, R20.reuse, R26, R8 ;  /* 0x0000001a1408723c */ /* 0x044ff60000001808 */
[----:B------:R-:W-:Y:S11]  /*4af00*/  @!UPT UIADD3 URZ, URZ, URZ, URZ ;  /* 0x0000003f3f3ff290 */ /* 0x000ff6000fffe03f */
[----:B------:R-:W-:Y:S01]  /*4af10*/  @!UPT UIADD3 URZ, URZ, URZ, URZ ;  /* 0x0000003f3f3ff290 */ /* 0x000fe2000fffe03f */
[----:B------:R-:W-:Y:S01]  /*4af20*/  STL.64 [R1+0x740], R8 ;  /* 0x0007400801007387 */ /* 0x000fe20000100a00 */
[----:B------:R0:W-:Y:S03]  /*4af30*/  STL.64 [R1+0x748], R10 ;  /* 0x0007480a01007387 */ /* 0x0001e60000100a00 */
[----:B0-----:R-:W2:Y:S01]  /*4af40*/  LDL.LU.64 R10, [R1+0x4660] ;  /* 0x00466000010a7983 */ /* 0x001ea20000300a00 */
[----:B------:R0:W-:Y:S02]  /*4af50*/  STL.64 [R1+0x44f0], R26 ;  /* 0x0044f01a01007387 */ /* 0x0001e40000100a00 */
[----:B0-----:R-:W-:Y:S02]  /*4af60*/  IMAD.MOV.U32 R26, RZ, RZ, R2 ;  /* 0x000000ffff1a7224 */ /* 0x001fe400078e0002 */
[----:B------:R-:W-:Y:S01]  /*4af70*/  IMAD.MOV.U32 R27, RZ, RZ, R0 ;  /* 0x000000ffff1b7224 */ /* 0x000fe200078e0000 */
        /* <DEDUP_REMOVED lines=8> */
[----:B------:R-:W2:Y:S02]  /*4b000*/  LDL.LU.64 R10, [R1+0x4648] ;  /* 0x00464800010a7983 */ /* 0x000ea40000300a00 */
[----:B------:R-:W2:Y:S02]  /*4b010*/  LDL.LU.64 R8, [R1+0x4640] ;  /* 0x0046400001087983 */ /* 0x000ea40000300a00 */
[----:B--2---:R-:W-:Y:S01]  /*4b020*/  HMMA.16816.F32 R24, R20, R26, R8 ;  /* 0x0000001a1418723c */ /* 0x004fe20000001808 */
[----:B------:R-:W2:Y:S01]  /*4b030*/  LDL.LU.64 R10, [R1+0x4638] ;  /* 0x00463800010a7983 */ /* 0x000ea20000300a00 */
[----:B------:R-:W2:Y:S03]  /*4b040*/  LDL.LU.64 R8, [R1+0x4630] ;  /* 0x0046300001087983 */ /* 0x000ea60000300a00 */
[----:B------:R0:W1:Y:S04]  /*4b050*/  LDSM.16.MT88.4 R20, [R28+0x26180] ;  /* 0x026180001c14783b */ /* 0x0000680000004200 */
[----:B0-----:R-:W2:Y:S11]  /*4b060*/  LDL.LU R28, [R1+0x4628] ;  /* 0x00462800011c7983 */ /* 0x001eb60000300800 */
[----:B------:R-:W-:Y:S03]  /*4b070*/  @!UPT UIADD3 URZ, URZ, URZ, URZ ;  /* 0x0000003f3f3ff290 */ /* 0x000fe6000fffe03f */
[----:B------:R0:W-:Y:S01]  /*4b080*/  STL.64 [R1+0x410], R24 ;  /* 0x0004101801007387 */ /* 0x0001e20000100a00 */
[----:B------:R3:W-:Y:S03]  /*4b090*/  STL.64 [R1+0x418], R26 ;  /* 0x0004181a01007387 */ /* 0x0007e60000100a00 */
[----:B0-----:R-:W2:Y:S01]  /*4b0a0*/  LDL.LU R24, [R1+0x5d0] ;  /* 0x0005d00001187983 */ /* 0x001ea20000300800 */
[----:B------:R-:W2:Y:S02]  /*4b0b0*/  LDL.LU R25, [R1+0x5d4] ;  /* 0x0005d40001197983 */ /* 0x000ea40000300800 */
[----:B---3--:R-:W3:Y:S02]  /*4b0c0*/  LDL.LU R26, [R1+0x5d8] ;  /* 0x0005d800011a7983 */ /* 0x008ee40000300800 */
[----:B------:R-:W3:Y:S02]  /*4b0d0*/  LDL.LU R27, [R1+0x5dc] ;  /* 0x0005dc00011b7983 */ /* 0x000ee40000300800 */
[----:B---3--:R0:W-:Y:S01]  /*4b0e0*/  STL.64 [R1+0x4500], R26 ;  /* 0x0045001a01007387 */ /* 0x0081e20000100a00 */
[----:B--2---:R-:W-:Y:S02]  /*4b0f0*/  STL.64 [R1+0x44f8], R24 ;  /* 0x0044f81801007387 */ /* 0x004fe40000100a00 */
[----:B0-----:R-:W-:-:S02]  /*4b100*/  IMAD.MOV.U32 R26, RZ, RZ, R7 ;  /* 0x000000ffff1a7224 */ /* 0x001fc400078e0007 */
[----:B------:R-:W-:Y:S01]  /*4b110*/  IMAD.MOV.U32 R27, RZ, RZ, R17 ;  /* 0x000000ffff1b7224 */ /* 0x000fe200078e0011 */
[----:B------:R-:W2:Y:S01]  /*4b120*/  LDL.LU R7, [R1+0x4624] ;  /* 0x0046240001077983 */ /* 0x000ea20000300800 */
[----:B------:R-:W3:Y:S03]  /*4b130*/  LDL.LU R17, [R1+0x4620] ;  /* 0x0046200001117983 */ /* 0x000ee60000300800 */
[----:B------:R0:W-:Y:S02]  /*4b140*/  STL.64 [R1+0x4518], R26 ;  /* 0x0045181a01007387 */ /* 0x0001e40000100a00 */
[----:B0-----:R-:W-:Y:S02]  /*4b150*/  IMAD.MOV.U32 R26, RZ, RZ, R29 ;  /* 0x000000ffff1a7224 */ /* 0x001fe400078e001d */
[----:B------:R-:W-:Y:S01]  /*4b160*/  IMAD.MOV.U32 R27, RZ, RZ, R4 ;  /* 0x000000ffff1b7224 */ /* 0x000fe200078e0004 */
[----:B------:R-:W2:Y:S01]  /*4b170*/  LDL.LU R29, [R1+0x461c] ;  /* 0x00461c00011d7983 */ /* 0x000ea20000300800 */
[----:B------:R-:W2:Y:S03]  /*4b180*/  LDL.LU R4, [R1+0x4618] ;  /* 0x0046180001047983 */ /* 0x000ea60000300800 */
[----:B------:R-:W-:Y:S01]  /*4b190*/  STL.64 [R1+0x4530], R26 ;  /* 0x0045301a01007387 */ /* 0x000fe20000100a00 */
[----:B-1----:R0:W-:Y:S02]  /*4b1a0*/  STL.64 [R1+0x43e8], R22 ;  /* 0x0043e81601007387 */ /* 0x0021e40000100a00 */
[----:B------:R1:W-:Y:S01]  /*4b1b0*/  STL.64 [R1+0x43e0], R20 ;  /* 0x0043e01401007387 */ /* 0x0003e20000100a00 */
[----:B0-----:R-:W2:Y:S01]  /*4b1c0*/  LDL.LU.64 R22, [R1+0xd8] ;  /* 0x0000d80001167983 */ /* 0x001ea20000300a00 */
[----:B------:R-:W-:-:S02]  /*4b1d0*/  IMAD.MOV.U32 R26, RZ, RZ, R15 ;  /* 0x000000ffff1a7224 */ /* 0x000fc400078e000f */
[----:B------:R-:W-:Y:S01]  /*4b1e0*/  IMAD.MOV.U32 R27, RZ, RZ, R14 ;  /* 0x000000ffff1b7224 */ /* 0x000fe200078e000e */
[----:B--2---:R0:W-:Y:S01]  /*4b1f0*/  STL.64 [R1+0x44e8], R22 ;  /* 0x0044e81601007387 */ /* 0x0041e20000100a00 */
[----:B-1----:R-:W2:Y:S02]  /*4b200*/  LDL.LU R20, [R1+0x5c0] ;  /* 0x0005c00001147983 */ /* 0x002ea40000300800 */
[----:B------:R-:W2:Y:S01]  /*4b210*/  LDL.LU R21, [R1+0x5c4] ;  /* 0x0005c40001157983 */ /* 0x000ea20000300800 */
[----:B0-----:R-:W2:Y:S01]  /*4b220*/  LDL.LU R22, [R1+0x5c8] ;  /* 0x0005c80001167983 */ /* 0x001ea20000300800 */
[----:B------:R-:W2:Y:S02]  /*4b230*/  LDL.LU R23, [R1+0x5cc] ;  /* 0x0005cc0001177983 */ /* 0x000ea40000300800 */
[----:B------:R-:W-:Y:S01]  /*4b240*/  STL.64 [R1+0x4548], R26 ;  /* 0x0045481a01007387 */ /* 0x000fe20000100a00 */
[----:B--2---:R-:W-:Y:S01]  /*4b250*/  STL.64 [R1+0x4510], R22 ;  /* 0x0045101601007387 */ /* 0x004fe20000100a00 */
[----:B------:R0:W-:Y:S03]  /*4b260*/  STL.64 [R1+0x4508], R20 ;  /* 0x0045081401007387 */ /* 0x0001e60000100a00 */
[----:B0-----:R-:W2:Y:S01]  /*4b270*/  LDL.LU R20, [R1+0x5e0] ;  /* 0x0005e00001147983 */ /* 0x001ea20000300800 */
[----:B------:R-:W2:Y:S02]  /*4b280*/  LDL.LU R21, [R1+0x5e4] ;  /* 0x0005e40001157983 */ /* 0x000ea40000300800 */
[----:B------:R-:W2:Y:S02]  /*4b290*/  LDL.LU R22, [R1+0x5e8] ;  /* 0x0005e80001167983 */ /* 0x000ea40000300800 */
[----:B------:R-:W2:Y:S02]  /*4b2a0*/  LDL.LU R23, [R1+0x5ec] ;  /* 0x0005ec0001177983 */ /* 0x000ea40000300800 */
[----:B----4-:R-:W-:-:S02]  /*4b2b0*/  IMAD.MOV.U32 R26, RZ, RZ, R13 ;  /* 0x000000ffff1a7224 */ /* 0x010fc400078e000d */
[----:B------:R-:W-:-:S05]  /*4b2c0*/  IMAD.MOV.U32 R27, RZ, RZ, R12 ;  /* 0x000000ffff1b7224 */ /* 0x000fca00078e000c */
[----:B------:R-:W-:Y:S04]  /*4b2d0*/  STL.64 [R1+0x4560], R26 ;  /* 0x0045601a01007387 */ /* 0x000fe80000100a00 */
[----:B--2---:R-:W-:Y:S01]  /*4b2e0*/  STL.64 [R1+0x4528], R22 ;  /* 0x0045281601007387 */ /* 0x004fe20000100a00 */
[----:B------:R0:W-:Y:S03]  /*4b2f0*/  STL.64 [R1+0x4520], R20 ;  /* 0x0045201401007387 */ /* 0x0001e60000100a00 */
[----:B0-----:R-:W2:Y:S01]  /*4b300*/  LDL.LU R20, [R1+0x5f0] ;  /* 0x0005f00001147983 */ /* 0x001ea20000300800 */
[----:B------:R-:W2:Y:S02]  /*4b310*/  LDL.LU R21, [R1+0x5f4] ;  /* 0x0005f40001157983 */ /* 0x000ea40000300800 */
[----:B------:R-:W4:Y:S02]  /*4b320*/  LDL.LU R22, [R1+0x5f8] ;  /* 0x0005f80001167983 */ /* 0x000f240000300800 */
[----:B------:R-:W4:Y:S02]  /*4b330*/  LDL.LU R23, [R1+0x5fc] ;  /* 0x0005fc0001177983 */ /* 0x000f240000300800 */
[----:B------:R-:W-:-:S02]  /*4b340*/  IMAD.MOV.U32 R26, RZ, RZ, R11 ;  /* 0x000000ffff1a7224 */ /* 0x000fc400078e000b */
[----:B------:R-:W-:Y:S02]  /*4b350*/  IMAD.MOV.U32 R27, RZ, RZ, R10 ;  /* 0x000000ffff1b7224 */ /* 0x000fe400078e000a */
[----:B------:R-:W-:-:S03]  /*4b360*/  IMAD.MOV.U32 R18, RZ, RZ, R5 ;  /* 0x000000ffff127224 */ /* 0x000fc600078e0005 */
[----:B------:R-:W-:Y:S01]  /*4b370*/  STL.64 [R1+0x4578], R26 ;  /* 0x0045781a01007387 */ /* 0x000fe20000100a00 */
[----:B------:R-:W-:-:S03]  /*4b380*/  IMAD.MOV.U32 R19, RZ, RZ, R6 ;  /* 0x000000ffff137224 */ /* 0x000fc600078e0006 */
        /* <DEDUP_REMOVED lines=8> */
[----:B------:R0:W-:Y:S02]  /*4b410*/  STL.64 [R1+0x45d8], R18 ;  /* 0x0045d81201007387 */ /* 0x0001e40000100a00 */
[----:B------:R-:W2:Y:S01]  /*4b420*/  LDL.LU R12, [R1+0x660] ;  /* 0x00066000010c7983 */ /* 0x000ea20000300800 */
[----:B------:R-:W2:Y:S01]  /*4b430*/  LDL.LU R13, [R1+0x664] ;  /* 0x00066400010d7983 */ /* 0x000ea20000300800 */
[----:B------:R-:W2:Y:S02]  /*4b440*/  LDL.LU R14, [R1+0x668] ;  /* 0x00066800010e7983 */ /* 0x000ea40000300800 */
[----:B------:R-:W2:Y:S02]  /*4b450*/  LDL.LU R15, [R1+0x66c] ;  /* 0x00066c00010f7983 */ /* 0x000ea40000300800 */
[----:B0-----:R-:W-:-:S02]  /*4b460*/  IMAD.MOV.U32 R18, RZ, RZ, R7 ;  /* 0x000000ffff127224 */ /* 0x001fc400078e0007 */
        /* <DEDUP_REMOVED lines=16> */
[----:B------:R-:W-:-:S02]  /*4b570*/  IMAD.MOV.U32 R26, RZ, RZ, R9 ;  /* 0x000000ffff1a7224 */ /* 0x000fc400078e0009 */
        /* <DEDUP_REMOVED lines=11> */
[----:B------:R0:W-:Y:S01]  /*4b630*/  STL.64 [R1+0x4590], R26 ;  /* 0x0045901a01007387 */ /* 0x0001e20000100a00 */
[----:B------:R-:W2:Y:S02]  /*4b640*/  LDL.LU R24, [R1+0x640] ;  /* 0x0006400001187983 */ /* 0x000ea40000300800 */
[----:B------:R-:W2:Y:S01]  /*4b650*/  LDL.LU R25, [R1+0x644] ;  /* 0x0006440001197983 */ /* 0x000ea20000300800 */
[----:B0-----:R-:W2:Y:S01]  /*4b660*/  LDL.LU R26, [R1+0x648] ;  /* 0x00064800011a7983 */ /* 0x001ea20000300800 */
[----:B------:R-:W2:Y:S02]  /*4b670*/  LDL.LU R27, [R1+0x64c] ;  /* 0x00064c00011b7983 */ /* 0x000ea40000300800 */
[----:B----4-:R-:W-:Y:S02]  /*4b680*/  STL.64 [R1+0x4558], R22 ;  /* 0x0045581601007387 */ /* 0x010fe40000100a00 */
[----:B------:R0:W-:Y:S02]  /*4b690*/  STL.64 [R1+0x4550], R20 ;  /* 0x0045501401007387 */ /* 0x0001e40000100a00 */
[----:B0-----:R-:W4:Y:S01]  /*4b6a0*/  LDL.LU R20, [R1+0x610] ;  /* 0x0006100001147983 */ /* 0x001f220000300800 */
[----:B------:R-:W4:Y:S02]  /*4b6b0*/  LDL.LU R21, [R1+0x614] ;  /* 0x0006140001157983 */ /* 0x000f240000300800 */
[----:B------:R-:W2:Y:S02]  /*4b6c0*/  LDL.LU R22, [R1+0x618] ;  /* 0x0006180001167983 */ /* 0x000ea40000300800 */
[----:B------:R-:W2:Y:S02]  /*4b6d0*/  LDL.LU R23, [R1+0x61c] ;  /* 0x00061c0001177983 */ /* 0x000ea40000300800 */
[----:B------:R-:W-:-:S02]  /*4b6e0*/  IMAD.MOV.U32 R18, RZ, RZ, R29 ;  /* 0x000000ffff127224 */ /* 0x000fc400078e001d */
[----:B---3--:R-:W-:Y:S01]  /*4b6f0*/  IMAD.MOV.U32 R19, RZ, RZ, R17 ;  /* 0x000000ffff137224 */ /* 0x008fe200078e0011 */
[----:B--2---:R-:W-:Y:S01]  /*4b700*/  STL.64 [R1+0x4570], R22 ;  /* 0x0045701601007387 */ /* 0x004fe20000100a00 */
[----:B----4-:R0:W-:Y:S03]  /*4b710*/  STL.64 [R1+0x4568], R20 ;  /* 0x0045681401007387 */ /* 0x0101e60000100a00 */
[----:B0-----:R-:W2:Y:S01]  /*4b720*/  LDL.LU R20, [R1+0x620] ;  /* 0x0006200001147983 */ /* 0x001ea20000300800 */
[----:B------:R-:W2:Y:S02]  /*4b730*/  LDL.LU R21, [R1+0x624] ;  /* 0x0006240001157983 */ /* 0x000ea40000300800 */
[----:B------:R-:W3:Y:S02]  /*4b740*/  LDL.LU R22, [R1+0x628] ;  /* 0x0006280001167983 */ /* 0x000ee40000300800 */
[----:B------:R-:W3:Y:S01]  /*4b750*/  LDL.LU R23, [R1+0x62c] ;  /* 0x00062c0001177983 */ /* 0x000ee20000300800 */
[C---:B------:R-:W-:Y:S01]  /*4b760*/  HMMA.16816.F32 R16, R4.reuse, R18, R12 ;  /* 0x000000120410723c */ /* 0x040fe2000000180c */
[----:B---3--:R-:W-:Y:S01]  /*4b770*/  STL.64 [R1+0x4588], R22 ;  /* 0x0045881601007387 */ /* 0x008fe20000100a00 */
[----:B--2---:R0:W-:Y:S03]  /*4b780*/  STL.64 [R1+0x4580], R20 ;  /* 0x0045801401007387 */ /* 0x0041e60000100a00 */
[----:B0-----:R-:W2:Y:S01]  /*4b790*/  LDL.LU R20, [R1+0x630] ;  /* 0x0006300001147983 */ /* 0x001ea20000300800 */
[----:B------:R-:W2:Y:S02]  /*4b7a0*/  LDL.LU R21, [R1+0x634] ;  /* 0x0006340001157983 */ /* 0x000ea40000300800 */
[----:B------:R-:W2:Y:S02]  /*4b7b0*/  LDL.LU R22, [R1+0x638] ;  /* 0x0006380001167983 */ /* 0x000ea40000300800 */
[----:B------:R-:W2:Y:S01]  /*4b7c0*/  LDL.LU R23, [R1+0x63c] ;  /* 0x00063c0001177983 */ /* 0x000ea20000300800 */
[----:B------:R-:W3:Y:S01]  /*4b7d0*/  LDL.LU.64 R14, [R1+0x4600] ;  /* 0x00460000010e7983 */ /* 0x000ee20000300a00 */
[----:B------:R-:W3:Y:S11]  /*4b7e0*/  LDL.LU.64 R12, [R1+0x45f8] ;  /* 0x0045f800010c7983 */ /* 0x000ef60000300a00 */
        /* <DEDUP_REMOVED lines=16> */
[----:B0-----:R-:W3:Y:S01]  /*4b8f0*/  LDL.LU.64 R18, [R1+0x45c0] ;  /* 0x0045c00001127983 */ /* 0x001ee20000300a00 */
[----:B------:R-:W4:Y:S01]  /*4b900*/  LDL.LU R16, [R1+0x45b8] ;  /* 0x0045b80001107983 */ /* 0x000f220000300800 */
[C---:B---3--:R-:W-:Y:S11]  /*4b910*/  HMMA.16816.F32 R12, R4.reuse, R18, R12 ;  /* 0x00000012040c723c */ /* 0x048ff6000000180c */
[----:B------:R-:W-:Y:S11]  /*4b920*/  @!UPT UIADD3 URZ, URZ, URZ, URZ ;  /* 0x0000003f3f3ff290 */ /* 0x000ff6000fffe03f */
[----:B------:R-:W-:Y:S01]  /*4b930*/  @!UPT UIADD3 URZ, URZ, URZ, URZ ;  /* 0x0000003f3f3ff290 */ /* 0x000fe2000fffe03f */
[----:B------:R-:W-:Y:S01]  /*4b940*/  STL.64 [R1+0x660], R12 ;  /* 0x0006600c01007387 */ /* 0x000fe20000100a00 */
[----:B------:R0:W-:Y:S03]  /*4b950*/  STL.64 [R1+0x668], R14 ;  /* 0x0006680e01007387 */ /* 0x0001e60000100a00 */
[----:B0-----:R-:W3:Y:S01]  /*4b960*/  LDL.LU.64 R14, [R1+0x45b0] ;  /* 0x0045b000010e7983 */ /* 0x001ee20000300a00 */
[----:B------:R-:W2:Y:S02]  /*4b970*/  LDL.LU.64 R12, [R1+0x45a8] ;  /* 0x0045a800010c7983 */ /* 0x000ea40000300a00 */
[----:B------:R-:W-:Y:S01]  /*4b980*/  STL.64 [R1+0x44a0], R18 ;  /* 0x0044a01201007387 */ /* 0x000fe20000100a00 */
        /* <DEDUP_REMOVED lines=18> */
[----:B0-----:R-:W3:Y:S01]  /*4bab0*/  LDL.LU.64 R26, [R1+0x4590] ;  /* 0x00459000011a7983 */ /* 0x001ee20000300a00 */
[----:B------:R-:W-:Y:S02]  /*4bac0*/  STL.64 [R1+0x4488], R10 ;  /* 0x0044880a01007387 */ /* 0x000fe40000100a00 */
[----:B----4-:R-:W-:Y:S01]  /*4bad0*/  STL.64 [R1+0x4480], R8 ;  /* 0x0044800801007387 */ /* 0x010fe20000100a00 */
        /* <DEDUP_REMOVED lines=43> */
[----:B------:R-:W-:Y:S02]  /*4bd90*/  IMAD.MOV.U32 R18, RZ, RZ, R16 ;  /* 0x000000ffff127224 */ /* 0x000fe400078e0010 */
[----:B------:R-:W-:-:S07]  /*4bda0*/  IMAD.MOV.U32 R19, RZ, RZ, R3 ;  /* 0x000000ffff137224 */ /* 0x000fce00078e0003 */
[C---:B----4-:R-:W-:Y:S01]  /*4bdb0*/  HMMA.16816.F32 R16, R4.reuse, R18, R24 ;  /* 0x000000120410723c */ /* 0x050fe20000001818 */
[----:B------:R-:W3:Y:S11]  /*4bdc0*/  LDL.LU.64 R26, [R1+0x44f0] ;  /* 0x0044f000011a7983 */ /* 0x000ef60000300a00 */
[----:B------:R-:W-:Y:S11]  /*4bdd0*/  @!UPT UIADD3 URZ, URZ, URZ, URZ ;  /* 0x0000003f3f3ff290 */ /* 0x000ff6000fffe03f */
[----:B------:R-:W-:Y:S01]  /*4bde0*/  STL.64 [R1+0x5d0], R16 ;  /* 0x0005d01001007387 */ /* 0x000fe20000100a00 */
[----:B------:R0:W-:Y:S03]  /*4bdf0*/  STL.64 [R1+0x5d8], R18 ;  /* 0x0005d81201007387 */ /* 0x0001e60000100a00 */
[----:B0-----:R-:W4:Y:S01]  /*4be00*/  LDL.LU.64 R18, [R1+0x8] ;  /* 0x0000080001127983 */ /* 0x001f220000300a00 */
[----:B------:R-:W-:Y:S02]  /*4be10*/  IMAD.MOV.U32 R10, RZ, RZ, R2 ;  /* 0x000000ffff0a7224 */ /* 0x000fe400078e0002 */
[----:B------:R-:W-:Y:S01]  /*4be20*/  IMAD.MOV.U32 R11, RZ, RZ, R0 ;  /* 0x000000ffff0b7224 */ /* 0x000fe200078e0000 */
[----:B----4-:R0:W-:Y:S01]  /*4be30*/  STL.64 [R1+0x44b8], R18 ;  /* 0x0044b81201007387 */ /* 0x0101e20000100a00 */
[----:B------:R-:W4:Y:S02]  /*4be40*/  LDL.LU R16, [R1+0x5b0] ;  /* 0x0005b00001107983 */ /* 0x000f240000300800 */
[----:B------:R-:W4:Y:S01]  /*4be50*/  LDL.LU R17, [R1+0x5b4] ;  /* 0x0005b40001117983 */ /* 0x000f220000300800 */
[----:B0-----:R-:W4:Y:S01]  /*4be60*/  LDL.LU R18, [R1+0x5b8] ;  /* 0x0005b80001127983 */ /* 0x001f220000300800 */
[----:B------:R-:W4:Y:S01]  /*4be70*/  LDL.LU R19, [R1+0x5bc] ;  /* 0x0005bc0001137983 */ /* 0x000f220000300800 */
[C---:B---3--:R-:W-:Y:S01]  /*4be80*/  HMMA.16816.F32 R24, R4.reuse, R26, R20 ;  /* 0x0000001a0418723c */ /* 0x048fe20000001814 */
[----:B------:R-:W2:Y:S11]  /*4be90*/  LDL.LU.64 R22, [R1+0x44e8] ;  /* 0x0044e80001167983 */ /* 0x000eb60000300a00 */
[----:B------:R-:W-:Y:S11]  /*4bea0*/  @!UPT UIADD3 URZ, URZ, URZ, URZ ;  /* 0x0000003f3f3ff290 */ /* 0x000ff6000fffe03f */
[----:B------:R-:W-:Y:S01]  /*4beb0*/  STL.64 [R1+0x5c0], R24 ;  /* 0x0005c01801007387 */ /* 0x000fe20000100a00 */
[----:B------:R0:W-:Y:S03]  /*4bec0*/  STL.64 [R1+0x5c8], R26 ;  /* 0x0005c81a01007387 */ /* 0x0001e60000100a00 */
[----:B0-----:R-:W3:Y:S01]  /*4bed0*/  LDL.LU.64 R26, [R1+0x44e0] ;  /* 0x0044e000011a7983 */ /* 0x001ee20000300a00 */
[----:B------:R-:W3:Y:S01]  /*4bee0*/  LDL.LU.64 R24, [R1+0x44d8] ;  /* 0x0044d80001187983 */ /* 0x000ee20000300a00 */
[C---:B----4-:R-:W-:Y:S02]  /*4bef0*/  HMMA.16816.F32 R8, R4.reuse, R10, R16 ;  /* 0x0000000a0408723c */ /* 0x050fe40000001810 */
[----:B------:R-:W4:Y:S06]  /*4bf00*/  LDL.LU.64 R18, [R1+0x18] ;  /* 0x0000180001127983 */ /* 0x000f2c0000300a00 */
[----:B--2---:R-:W-:Y:S11]  /*4bf10*/  HMMA.16816.F32 R4, R4, R22, R12 ;  /* 0x000000160404723c */ /* 0x004ff6000000180c */
[----:B------:R-:W-:Y:S04]  /*4bf20*/  @!UPT UIADD3 URZ, URZ, URZ, URZ ;  /* 0x0000003f3f3ff290 */ /* 0x000fe8000fffe03f */
[----:B------:R-:W-:Y:S01]  /*4bf30*/  STL.64 [R1+0x5b0], R8 ;  /* 0x0005b00801007387 */ /* 0x000fe20000100a00 */
[----:B------:R-:W-:Y:S03]  /*4bf40*/  STL.64 [R1+0x5b8], R10 ;  /* 0x0005b80a01007387 */ /* 0x000fe60000100a00 */
[----:B----4-:R0:W-:Y:S04]  /*4bf50*/  STL.64 [R1+0x44d0], R18 ;  /* 0x0044d01201007387 */ /* 0x0101e80000100a00 */
[----:B------:R-:W-:Y:S02]  /*4bf60*/  STL.64 [R1+0x390], R4 ;  /* 0x0003900401007387 */ /* 0x000fe40000100a00 */
[----:B------:R-:W-:Y:S01]  /*4bf70*/  STL.64 [R1+0x398], R6 ;  /* 0x0003980601007387 */ /* 0x000fe20000100a00 */
[----:B0-----:R-:W2:Y:S01]  /*4bf80*/  LDL.LU.64 R18, [R1+0x28] ;  /* 0x0000280001127983 */ /* 0x001ea20000300a00 */
        /* <DEDUP_REMOVED lines=20> */
[----:B------:R-:W2:Y:S01]  /*4c0d0*/  LDL.LU R4, [R1+0x2a0] ;  /* 0x0002a00001047983 */ /* 0x000ea20000300800 */
[----:B------:R-:W2:Y:S02]  /*4c0e0*/  LDL.LU R5, [R1+0x2a4] ;  /* 0x0002a40001057983 */ /* 0x000ea40000300800 */
[----:B------:R-:W2:Y:S02]  /*4c0f0*/  LDL.LU R6, [R1+0x2a8] ;  /* 0x0002a80001067983 */ /* 0x000ea40000300800 */
[----:B------:R-:W2:Y:S02]  /*4c100*/  LDL.LU R7, [R1+0x2ac] ;  /* 0x0002ac0001077983 */ /* 0x000ea40000300800 */
[----:B--2---:R0:W-:Y:S01]  /*4c110*/  STL.64 [R1+0x4468], R6 ;  /* 0x0044680601007387 */ /* 0x0041e20000100a00 */
[----:B------:R1:W-:Y:S03]  /*4c120*/  STL.64 [R1+0x4460], R4 ;  /* 0x0044600401007387 */ /* 0x0003e60000100a00 */
[----:B0-----:R-:W2:Y:S04]  /*4c130*/  LDL.LU.64 R6, [R1+0x38] ;  /* 0x0000380001067983 */ /* 0x001ea80000300a00 */
[----:B--2---:R0:W-:Y:S01]  /*4c140*/  STL.64 [R1+0x4478], R6 ;  /* 0x0044780601007387 */ /* 0x0041e20000100a00 */
[----:B-1----:R-:W2:Y:S02]  /*4c150*/  LDL.LU R4, [R1+0x2c0] ;  /* 0x0002c00001047983 */ /* 0x002ea40000300800 */
[----:B------:R-:W2:Y:S01]  /*4c160*/  LDL.LU R5, [R1+0x2c4] ;  /* 0x0002c40001057983 */ /* 0x000ea20000300800 */
[----:B0-----:R-:W2:Y:S01]  /*4c170*/  LDL.LU R6, [R1+0x2c8] ;  /* 0x0002c80001067983 */ /* 0x001ea20000300800 */
[----:B------:R-:W2:Y:S02]  /*4c180*/  LDL.LU R7, [R1+0x2cc] ;  /* 0x0002cc0001077983 */ /* 0x000ea40000300800 */
[----:B------:R0:W-:Y:S02]  /*4c190*/  STL.64 [R1+0x43f8], R22 ;  /* 0x0043f81601007387 */ /* 0x0001e40000100a00 */
[----:B------:R-:W3:Y:S01]  /*4c1a0*/  LDL.LU R20, [R1+0x310] ;  /* 0x0003100001147983 */ /* 0x000ee20000300800 */
[----:B------:R-:W3:Y:S04]  /*4c1b0*/  LDL.LU R21, [R1+0x314] ;  /* 0x0003140001157983 */ /* 0x000ee80000300800 */
[----:B0-----:R-:W3:Y:S01]  /*4c1c0*/  LDL.LU R22, [R1+0x318] ;  /* 0x0003180001167983 */ /* 0x001ee20000300800 */
[----:B------:R-:W3:Y:S02]  /*4c1d0*/  LDL.LU R23, [R1+0x31c] ;  /* 0x00031c0001177983 */ /* 0x000ee40000300800 */
[----:B------:R-:W-:Y:S01]  /*4c1e0*/  IMAD.MOV.U32 R0, RZ, RZ, R19 ;  /* 0x000000ffff007224 */ /* 0x000fe200078e0013 */
        /* <DEDUP_REMOVED lines=25> */
[----:B------:R0:W-:Y:S01]  /*4c380*/  STL.64 [R1+0x4458], R22 ;  /* 0x0044581601007387 */ /* 0x0001e20000100a00 */
[----:B------:R1:W-:Y:S04]  /*4c390*/  STL.64 [R1+0x4450], R20 ;  /* 0x0044501401007387 */ /* 0x0003e80000100a00 */
[----:B0-----:R-:W2:Y:S01]  /*4c3a0*/  LDL.LU.64 R22, [R1+0x158] ;  /* 0x0001580001167983 */ /* 0x001ea20000300a00 */
[C---:B----4-:R-:W-:Y:S03]  /*4c3b0*/  HMMA.16816.F32 R12, R24.reuse, R18, R12 ;  /* 0x00000012180c723c */ /* 0x050fe6000000180c */
[----:B--2---:R0:W-:Y:S01]  /*4c3c0*/  STL.64 [R1+0x4470], R22 ;  /* 0x0044701601007387 */ /* 0x0041e20000100a00 */
[----:B-1----:R-:W2:Y:S02]  /*4c3d0*/  LDL.LU R20, [R1+0x2b0] ;  /* 0x0002b00001147983 */ /* 0x002ea40000300800 */
[----:B------:R-:W2:Y:S01]  /*4c3e0*/  LDL.LU R21, [R1+0x2b4] ;  /* 0x0002b40001157983 */ /* 0x000ea20000300800 */
[----:B0-----:R-:W2:Y:S01]  /*4c3f0*/  LDL.LU R22, [R1+0x2b8] ;  /* 0x0002b80001167983 */ /* 0x001ea20000300800 */
[----:B------:R-:W2:Y:S11]  /*4c400*/  LDL.LU R23, [R1+0x2bc] ;  /* 0x0002bc0001177983 */ /* 0x000eb60000300800 */
[----:B------:R-:W-:Y:S04]  /*4c410*/  @!UPT UIADD3 URZ, URZ, URZ, URZ ;  /* 0x0000003f3f3ff290 */ /* 0x000fe8000fffe03f */
[----:B------:R-:W-:Y:S02]  /*4c420*/  STL.64 [R1+0x2e0], R12 ;  /* 0x0002e00c01007387 */ /* 0x000fe40000100a00 */
[----:B------:R0:W-:Y:S02]  /*4c430*/  STL.64 [R1+0x2e8], R14 ;  /* 0x0002e80e01007387 */ /* 0x0001e40000100a00 */
[----:B0-----:R-:W3:Y:S01]  /*4c440*/  LDL.LU.64 R14, [R1+0x4498] ;  /* 0x00449800010e7983 */ /* 0x001ee20000300a00 */
[----:B------:R-:W4:Y:S01]  /*4c450*/  LDL.LU.64 R12, [R1+0x4490] ;  /* 0x00449000010c7983 */ /* 0x000f220000300a00 */
[C---:B---3--:R-:W-:Y:S11]  /*4c460*/  HMMA.16816.F32 R8, R24.reuse, R14, R8 ;  /* 0x0000000e1808723c */ /* 0x048ff60000001808 */
[----:B------:R-:W-:Y:S11]  /*4c470*/  @!UPT UIADD3 URZ, URZ, URZ, URZ ;  /* 0x0000003f3f3ff290 */ /* 0x000ff6000fffe03f */
[----:B------:R-:W-:Y:S01]  /*4c480*/  @!UPT UIADD3 URZ, URZ, URZ, URZ ;  /* 0x0000003f3f3ff290 */ /* 0x000fe2000fffe03f */
[----:B------:R-:W-:Y:S01]  /*4c490*/  STL.64 [R1+0x2d0], R8 ;  /* 0x0002d00801007387 */ /* 0x000fe20000100a00 */
[----:B------:R0:W-:Y:S03]  /*4c4a0*/  STL.64 [R1+0x2d8], R10 ;  /* 0x0002d80a01007387 */ /* 0x0001e60000100a00 */
[----:B0-----:R-:W3:Y:S01]  /*4c4b0*/  LDL.LU.64 R10, [R1+0x4488] ;  /* 0x00448800010a7983 */ /* 0x001ee20000300a00 */
[----:B------:R-:W2:Y:S02]  /*4c4c0*/  LDL.LU.64 R8, [R1+0x4480] ;  /* 0x0044800001087983 */ /* 0x000ea40000300a00 */
[----:B------:R0:W-:Y:S02]  /*4c4d0*/  STL.64 [R1+0x4380], R14 ;  /* 0x0043800e01007387 */ /* 0x0001e40000100a00 */
[----:B----4-:R-:W-:Y:S01]  /*4c4e0*/  STL.64 [R1+0x4378], R12 ;  /* 0x0043780c01007387 */ /* 0x010fe20000100a00 */
[----:B0-----:R-:W4:Y:S01]  /*4c4f0*/  LDL.LU.64 R14, [R1+0x138] ;  /* 0x00013800010e7983 */ /* 0x001f220000300a00 */
[C---:B---3--:R-:W-:Y:S11]  /*4c500*/  HMMA.16816.F32 R4, R24.reuse, R10, R4 ;  /* 0x0000000a1804723c */ /* 0x048ff60000001804 */
[----:B------:R-:W-:Y:S11]  /*4c510*/  @!UPT UIADD3 URZ, URZ, URZ, URZ ;  /* 0x0000003f3f3ff290 */ /* 0x000ff6000fffe03f */
[----:B------:R-:W-:Y:S01]  /*4c520*/  @!UPT UIADD3 URZ, URZ, URZ, URZ ;  /* 0x0000003f3f3ff290 */ /* 0x000fe2000fffe03f */
[----:B------:R-:W-:Y:S01]  /*4c530*/  STL.64 [R1+0x2c0], R4 ;  /* 0x0002c00401007387 */ /* 0x000fe20000100a00 */
[----:B------:R0:W-:Y:S03]  /*4c540*/  STL.64 [R1+0x2c8], R6 ;  /* 0x0002c80601007387 */ /* 0x0001e60000100a00 */
[----:B0-----:R-:W3:Y:S01]  /*4c550*/  LDL.LU.64 R6, [R1+0x4478] ;  /* 0x0044780001067983 */ /* 0x001ee20000300a00 */
[----:B------:R-:W-:Y:S02]  /*4c560*/  STL.64 [R1+0x4370], R10 ;  /* 0x0043700a01007387 */ /* 0x000fe40000100a00 */
[----:B--2---:R0:W-:Y:S02]  /*4c570*/  STL.64 [R1+0x4368], R8 ;  /* 0x0043680801007387 */ /* 0x0041e40000100a00 */
[----:B0-----:R-:W4:Y:S01]  /*4c580*/  LDL.LU R8, [R1+0x280] ;  /* 0x0002800001087983 */ /* 0x001f220000300800 */
[----:B------:R-:W4:Y:S02]  /*4c590*/  LDL.LU R9, [R1+0x284] ;  /* 0x0002840001097983 */ /* 0x000f240000300800 */
[----:B------:R-:W4:Y:S02]  /*4c5a0*/  LDL.LU R10, [R1+0x288] ;  /* 0x00028800010a7983 */ /* 0x000f240000300800 */
[----:B------:R-:W4:Y:S01]  /*4c5b0*/  LDL.LU R11, [R1+0x28c] ;  /* 0x00028c00010b7983 */ /* 0x000f220000300800 */
[----:B---3--:R-:W-:Y:S01]  /*4c5c0*/  HMMA.16816.F32 R20, R24, R6, R20 ;  /* 0x000000061814723c */ /* 0x008fe20000001814 */
        /* <DEDUP_REMOVED lines=8> */
[----:B------:R0:W-:Y:S01]  /*4c650*/  STL.64 [R1+0x4390], R18 ;  /* 0x0043901201007387 */ /* 0x0001e20000100a00 */
[----:B------:R-:W-:Y:S04]  /*4c660*/  STL.64 [R1+0x4388], R16 ;  /* 0x0043881001007387 */ /* 0x000fe80000100a00 */
[----:B0-----:R-:W3:Y:S01]  /*4c670*/  LDL.LU.64 R18, [R1+0x148] ;  /* 0x0001480001127983 */ /* 0x001ee20000300a00 */
[C---:B--2---:R-:W-:Y:S11]  /*4c680*/  HMMA.16816.F32 R4, R24.reuse, R22, R4 ;  /* 0x000000161804723c */ /* 0x044ff60000001804 */
[----:B------:R-:W-:Y:S11]  /*4c690*/  @!UPT UIADD3 URZ, URZ, URZ, URZ ;  /* 0x0000003f3f3ff290 */ /* 0x000ff6000fffe03f */
[----:B------:R-:W-:Y:S01]  /*4c6a0*/  @!UPT UIADD3 URZ, URZ, URZ, URZ ;  /* 0x0000003f3f3ff290 */ /* 0x000fe2000fffe03f */
[----:B------:R0:W-:Y:S01]  /*4c6b0*/  STL.64 [R1+0x2a0], R4 ;  /* 0x0002a00401007387 */ /* 0x0001e20000100a00 */
[----:B------:R-:W-:Y:S02]  /*4c6c0*/  STL.64 [R1+0x2a8], R6 ;  /* 0x0002a80601007387 */ /* 0x000fe40000100a00 */
[----:B0-----:R-:W-:Y:S02]  /*4c6d0*/  IMAD.MOV.U32 R4, RZ, RZ, R23 ;  /* 0x000000ffff047224 */ /* 0x001fe400078e0017 */
[----:B------:R-:W-:Y:S02]  /*4c6e0*/  IMAD.MOV.U32 R5, RZ, RZ, R22 ;  /* 0x000000ffff057224 */ /* 0x000fe400078e0016 */
[----:B------:R-:W2:Y:S01]  /*4c6f0*/  LDL.LU.64 R22, [R1+0x4458] ;  /* 0x0044580001167983 */ /* 0x000ea20000300a00 */
[----:B------:R-:W2:Y:S02]  /*4c700*/  LDL.LU.64 R20, [R1+0x4450] ;  /* 0x0044500001147983 */ /* 0x000ea40000300a00 */
[----:B------:R0:W-:Y:S02]  /*4c710*/  STL [R1+0x4340], R4 ;  /* 0x0043400401007387 */ /* 0x0001e40000100800 */
[----:B------:R1:W-:Y:S01]  /*4c720*/  STL [R1+0x433c], R5 ;  /* 0x00433c0501007387 */ /* 0x0003e20000100800 */
[----:B0-----:R-:W3:Y:S01]  /*4c730*/  LDL.LU R4, [R1+0x290] ;  /* 0x0002900001047983 */ /* 0x001ee20000300800 */
[----:B-1----:R-:W3:Y:S02]  /*4c740*/  LDL.LU R5, [R1+0x294] ;  /* 0x0002940001057983 */ /* 0x002ee40000300800 */
[----:B------:R-:W3:Y:S02]  /*4c750*/  LDL.LU R6, [R1+0x298] ;  /* 0x0002980001067983 */ /* 0x000ee40000300800 */
[----:B------:R-:W3:Y:S02]  /*4c760*/  LDL.LU R7, [R1+0x29c] ;  /* 0x00029c0001077983 */ /* 0x000ee40000300800 */
[----:B---3--:R-:W-:Y:S11]  /*4c770*/  HMMA.16816.F32 R4, R24, R18, R4 ;  /* 0x000000121804723c */ /* 0x008ff60000001804 */
[----:B------:R-:W-:Y:S11]  /*4c780*/  @!UPT UIADD3 URZ, URZ, URZ, URZ ;  /* 0x0000003f3f3ff290 */ /* 0x000ff6000fffe03f */
[----:B------:R-:W-:Y:S01]  /*4c790*/  @!UPT UIADD3 URZ, URZ, URZ, URZ ;  /* 0x0000003f3f3ff290 */ /* 0x000fe2000fffe03f */
[----:B------:R-:W-:Y:S01]  /*4c7a0*/  STL.64 [R1+0x290], R4 ;  /* 0x0002900401007387 */ /* 0x000fe20000100a00 */
[----:B------:R0:W-:Y:S02]  /*4c7b0*/  STL.64 [R1+0x298], R6 ;  /* 0x0002980601007387 */ /* 0x0001e40000100a00 */
[----:B0-----:R-:W-:Y:S02]  /*4c7c0*/  IMAD.MOV.U32 R6, RZ, RZ, R19 ;  /* 0x000000ffff067224 */ /* 0x001fe400078e0013 */
[----:B------:R-:W-:-:S03]  /*4c7d0*/  IMAD.MOV.U32 R7, RZ, RZ, R18 ;  /* 0x000000ffff077224 */ /* 0x000fc600078e0012 */
[----:B------:R-:W-:Y:S02]  /*4c7e0*/  STL [R1+0x4348], R6 ;  /* 0x0043480601007387 */ /* 0x000fe40000100800 */
[----:B------:R4:W-:Y:S02]  /*4c7f0*/  STL [R1+0x4344], R7 ;  /* 0x0043440701007387 */ /* 0x0009e40000100800 */
[----:B----4-:R-:W-:Y:S11]  /*4c800*/  HMMA.16816.F32 R4, R24, R14, R8 ;  /* 0x0000000e1804723c */ /* 0x010ff60000001808 */
[----:B------:R-:W-:Y:S11]  /*4c810*/  @!UPT UIADD3 URZ, URZ, URZ, URZ ;  /* 0x0000003f3f3ff290 */ /* 0x000ff6000fffe03f */
[----:B------:R-:W-:Y:S01]  /*4c820*/  @!UPT UIADD3 URZ, URZ, URZ, URZ ;  /* 0x0000003f3f3ff290 */ /* 0x000fe2000fffe03f */
[----:B------:R-:W-:Y:S01]  /*4c830*/  STL.64 [R1+0x280], R4 ;  /* 0x0002800401007387 */ /* 0x000fe20000100a00 */
[----:B------:R-:W-:Y:S02]  /*4c840*/  STL.64 [R1+0x288], R6 ;  /* 0x0002880601007387 */ /* 0x000fe40000100a00 */
[----:B------:R-:W3:Y:S02]  /*4c850*/  LDL.LU R8, [R1+0x50] ;  /* 0x0000500001087983 */ /* 0x000ee40000300800 */
[----:B------:R-:W3:Y:S01]  /*4c860*/  LDL.LU R9, [R1+0x54] ;  /* 0x0000540001097983 */ /* 0x000ee20000300800 */
[----:B------:R-:W4:Y:S01]  /*4c870*/  LDL.LU R10, [R1+0x58] ;  /* 0x00005800010a7983 */ /* 0x000f220000300800 */
[----:B------:R-:W4:Y:S02]  /*4c880*/  LDL.LU R11, [R1+0x5c] ;  /* 0x00005c00010b7983 */ /* 0x000f240000300800 */
[----:B------:R-:W-:Y:S02]  /*4c890*/  IMAD.MOV.U32 R2, RZ, RZ, R14 ;  /* 0x000000ffff027224 */ /* 0x000fe400078e000e */
[----:B------:R-:W-:Y:S01]  /*4c8a0*/  IMAD.MOV.U32 R29, RZ, RZ, R15 ;  /* 0x000000ffff1d7224 */ /* 0x000fe200078e000f */
[----:B----4-:R-:W-:Y:S01]  /*4c8b0*/  STL.64 [R1+0x43a0], R10 ;  /* 0x0043a00a01007387 */ /* 0x010fe20000100a00 */
[----:B---3--:R0:W-:Y:S02]  /*4c8c0*/  STL.64 [R1+0x4398], R8 ;  /* 0x0043980801007387 */ /* 0x0081e40000100a00 */
[----:B------:R-:W3:Y:S02]  /*4c8d0*/  LDL.LU R12, [R1+0x60] ;  /* 0x00006000010c7983 */ /* 0x000ee40000300800 */
[----:B------:R-:W3:Y:S01]  /*4c8e0*/  LDL.LU R13, [R1+0x64] ;  /* 0x00006400010d7983 */ /* 0x000ee20000300800 */
[----:B------:R-:W4:Y:S01]  /*4c8f0*/  LDL.LU R14, [R1+0x68] ;  /* 0x00006800010e7983 */ /* 0x000f220000300800 */
[----:B------:R-:W4:Y:S02]  /*4c900*/  LDL.LU R15, [R1+0x6c] ;  /* 0x00006c00010f7983 */ /* 0x000f240000300800 */
[----:B------:R-:W-:-:S02]  /*4c910*/  IMAD.MOV.U32 R18, RZ, RZ, R3 ;  /* 0x000000ffff127224 */ /* 0x000fc400078e0003 */
[----:B--2---:R-:W-:Y:S01]  /*4c920*/  IMAD.MOV.U32 R19, RZ, RZ, R23 ;  /* 0x000000ffff137224 */ /* 0x004fe200078e0017 */
[----:B----4-:R1:W-:Y:S01]  /*4c930*/  STL.64 [R1+0x43b0], R14 ;  /* 0x0043b00e01007387 */ /* 0x0103e20000100a00 */
[----:B---3--:R-:W-:Y:S02]  /*4c940*/  STL.64 [R1+0x43a8], R12 ;  /* 0x0043a80c01007387 */ /* 0x008fe40000100a00 */
[----:B------:R-:W2:Y:S02]  /*4c950*/  LDL.LU R3, [R1+0x4448] ;  /* 0x0044480001037983 */ /* 0x000ea40000300800 */
[----:B------:R-:W-:Y:S01]  /*4c960*/  STL.64 [R1+0x43b8], R18 ;  /* 0x0043b81201007387 */ /* 0x000fe20000100a00 */
[----:B0-----:R-:W3:Y:S01]  /*4c970*/  LDL.LU R8, [R1+0x70] ;  /* 0x0000700001087983 */ /* 0x001ee20000300800 */
[----:B------:R-:W3:Y:S02]  /*4c980*/  LDL.LU R9, [R1+0x74] ;  /* 0x0000740001097983 */ /* 0x000ee40000300800 */
[----:B------:R-:W4:Y:S02]  /*4c990*/  LDL.LU R10, [R1+0x78] ;  /* 0x00007800010a7983 */ /* 0x000f240000300800 */
[----:B------:R-:W4:Y:S02]  /*4c9a0*/  LDL.LU R11, [R1+0x7c] ;  /* 0x00007c00010b7983 */ /* 0x000f240000300800 */
[----:B-1----:R-:W-:-:S02]  /*4c9b0*/  IMAD.MOV.U32 R14, RZ, RZ, R22 ;  /* 0x000000ffff0e7224 */ /* 0x002fc400078e0016 */
[----:B------:R-:W-:Y:S01]  /*4c9c0*/  IMAD.MOV.U32 R15, RZ, RZ, R21 ;  /* 0x000000ffff0f7224 */ /* 0x000fe200078e0015 */
[----:B----4-:R0:W-:Y:S01]  /*4c9d0*/  STL.64 [R1+0x43c8], R10 ;  /* 0x0043c80a01007387 */ /* 0x0101e20000100a00 */
[----:B---3--:R1:W-:Y:S03]  /*4c9e0*/  STL.64 [R1+0x43c0], R8 ;  /* 0x0043c00801007387 */ /* 0x0083e60000100a00 */
[----:B------:R-:W-:Y:S02]  /*4c9f0*/  STL.64 [R1+0x43d0], R14 ;  /* 0x0043d00e01007387 */ /* 0x000fe40000100a00 */
[----:B------:R-:W3:Y:S02]  /*4ca00*/  LDL.LU.64 R22, [R1+0xe8] ;  /* 0x0000e80001167983 */ /* 0x000ee40000300a00 */
[----:B0-----:R-:W-:Y:S02]  /*4ca10*/  IMAD.MOV.U32 R10, RZ, RZ, R20 ;  /* 0x000000ffff0a7224 */ /* 0x001fe400078e0014 */
[----:B------:R-:W-:Y:S01]  /*4ca20*/  IMAD.MOV.U32 R11, RZ, RZ, R0 ;  /* 0x000000ffff0b7224 */ /* 0x000fe200078e0000 */
[----:B---3--:R-:W-:Y:S04]  /*4ca30*/  STL.64 [R1+0x4410], R22 ;  /* 0x0044101601007387 */ /* 0x008fe80000100a00 */
[----:B------:R0:W-:Y:S02]  /*4ca40*/  STL.64 [R1+0x43f0], R10 ;  /* 0x0043f00a01007387 */ /* 0x0001e40000100a00 */
[----:B-1----:R-:W3:Y:S02]  /*4ca50*/  LDL.LU R8, [R1+0xa0] ;  /* 0x0000a00001087983 */ /* 0x002ee40000300800 */
[----:B------:R-:W3:Y:S01]  /*4ca60*/  LDL.LU R9, [R1+0xa4] ;  /* 0x0000a40001097983 */ /* 0x000ee20000300800 */
[----:B0-----:R-:W4:Y:S01]  /*4ca70*/  LDL.LU R10, [R1+0xa8] ;  /* 0x0000a800010a7983 */ /* 0x001f220000300800 */
[----:B------:R-:W4:Y:S02]  /*4ca80*/  LDL.LU R11, [R1+0xac] ;  /* 0x0000ac00010b7983 */ /* 0x000f240000300800 */
[----:B------:R-:W2:Y:S02]  /*4ca90*/  LDL.LU R4, [R1+0x270] ;  /* 0x0002700001047983 */ /* 0x000ea40000300800 */
[----:B------:R-:W2:Y:S01]  /*4caa0*/  LDL.LU R5, [R1+0x274] ;  /* 0x0002740001057983 */ /* 0x000ea20000300800 */
[----:B------:R-:W2:Y:S01]  /*4cab0*/  LDL.LU R6, [R1+0x278] ;  /* 0x0002780001067983 */ /* 0x000ea20000300800 */
[----:B------:R-:W2:Y:S02]  /*4cac0*/  LDL.LU R7, [R1+0x27c] ;  /* 0x00027c0001077983 */ /* 0x000ea40000300800 */
[----:B------:R-:W2:Y:S02]  /*4cad0*/  LDL.LU.64 R22, [R1+0xf8] ;  /* 0x0000f80001167983 */ /* 0x000ea40000300a00 */
[----:B--2---:R0:W-:Y:S01]  /*4cae0*/  STL.64 [R1+0x4428], R22 ;  /* 0x0044281601007387 */ /* 0x0041e20000100a00 */
[----:B------:R-:W2:Y:S02]  /*4caf0*/  LDL.LU R20, [R1+0x250] ;  /* 0x0002500001147983 */ /* 0x000ea40000300800 */
[----:B------:R-:W2:Y:S01]  /*4cb00*/  LDL.LU R21, [R1+0x254] ;  /* 0x0002540001157983 */ /* 0x000ea20000300800 */
[----:B0-----:R-:W2:Y:S01]  /*4cb10*/  LDL.LU R22, [R1+0x258] ;  /* 0x0002580001167983 */ /* 0x001ea20000300800 */
[----:B------:R-:W2:Y:S03]  /*4cb20*/  LDL.LU R23, [R1+0x25c] ;  /* 0x00025c0001177983 */ /* 0x000ea60000300800 */
[----:B--2---:R0:W-:Y:S01]  /*4cb30*/  STL.64 [R1+0x4438], R22 ;  /* 0x0044381601007387 */ /* 0x0041e20000100a00 */
[----:B------:R-:W-:Y:S03]  /*4cb40*/  STL.64 [R1+0x4430], R20 ;  /* 0x0044301401007387 */ /* 0x000fe60000100a00 */
[----:B0-----:R-:W2:Y:S04]  /*4cb50*/  LDL.LU.64 R22, [R1+0x118] ;  /* 0x0001180001167983 */ /* 0x001ea80000300a00 */
[----:B--2---:R0:W-:Y:S04]  /*4cb60*/  STL.64 [R1+0x4440], R22 ;  /* 0x0044401601007387 */ /* 0x0041e80000100a00 */
[----:B0-----:R-:W2:Y:S01]  /*4cb70*/  LDL.LU.64 R22, [R1+0x128] ;  /* 0x0001280001167983 */ /* 0x001ea20000300a00 */
[----:B----4-:R-:W-:Y:S02]  /*4cb80*/  STL.64 [R1+0x4408], R10 ;  /* 0x0044080a01007387 */ /* 0x010fe40000100a00 */
[----:B---3--:R0:W-:Y:S02]  /*4cb90*/  STL.64 [R1+0x4400], R8 ;  /* 0x0044000801007387 */ /* 0x0081e40000100a00 */
[----:B0-----:R-:W3:Y:S01]  /*4cba0*/  LDL.LU R8, [R1+0x230] ;  /* 0x0002300001087983 */ /* 0x001ee20000300800 */
[----:B------:R-:W3:Y:S02]  /*4cbb0*/  LDL.LU R9, [R1+0x234] ;  /* 0x0002340001097983 */ /* 0x000ee40000300800 */
[----:B------:R-:W4:Y:S02]  /*4cbc0*/  LDL.LU R10, [R1+0x238] ;  /* 0x00023800010a7983 */ /* 0x000f240000300800 */
[----:B------:R-:W4:Y:S01]  /*4cbd0*/  LDL.LU R11, [R1+0x23c] ;  /* 0x00023c00010b7983 */ /* 0x000f220000300800 */
[----:B--2---:R-:W-:Y:S01]  /*4cbe0*/  HMMA.16816.F32 R4, R24, R22, R4 ;  /* 0x000000161804723c */ /* 0x004fe20000001804 */
[----:B------:R-:W-:Y:S01]  /*4cbf0*/  IMAD.MOV.U32 R0, RZ, RZ, R23 ;  /* 0x000000ffff007224 */ /* 0x000fe200078e0017 */
[----:B----4-:R-:W-:Y:S01]  /*4cc00*/  STL.64 [R1+0x4420], R10 ;  /* 0x0044200a01007387 */ /* 0x010fe20000100a00 */
        /* <DEDUP_REMOVED lines=9> */
[----:B------:R-:W4:Y:S01]  /*4cca0*/  LDL.LU R16, [R1+0x80] ;  /* 0x0000800001107983 */ /* 0x000f220000300800 */
[----:B------:R-:W4:Y:S02]  /*4ccb0*/  LDL.LU R17, [R1+0x84] ;  /* 0x0000840001117983 */ /* 0x000f240000300800 */
[----:B------:R-:W4:Y:S02]  /*4ccc0*/  LDL.LU R18, [R1+0x88] ;  /* 0x0000880001127983 */ /* 0x000f240000300800 */
[----:B------:R-:W4:Y:S01]  /*4ccd0*/  LDL.LU R19, [R1+0x8c] ;  /* 0x00008c0001137983 */ /* 0x000f220000300800 */
[----:B------:R-:W-:Y:S01]  /*4cce0*/  STL [R1+0x4350], R29 ;  /* 0x0043501d01007387 */ /* 0x000fe20000100800 */
[----:B------:R-:W-:Y:S02]  /*4ccf0*/  STL [R1+0x434c], R2 ;  /* 0x00434c0201007387 */ /* 0x000fe40000100800 */
[----:B------:R0:W-:Y:S02]  /*4cd00*/  STL.64 [R1+0x270], R4 ;  /* 0x0002700401007387 */ /* 0x0001e40000100a00 */
[----:B------:R-:W-:Y:S02]  /*4cd10*/  STL.64 [R1+0x278], R6 ;  /* 0x0002780601007387 */ /* 0x000fe40000100a00 */
[----:B0-----:R-:W-:-:S02]  /*4cd20*/  IMAD.MOV.U32 R5, RZ, RZ, R22 ;  /* 0x000000ffff057224 */ /* 0x001fc400078e0016 */
[----:B------:R-:W2:Y:S01]  /*4cd30*/  LDL.LU.64 R22, [R1+0x4440] ;  /* 0x0044400001167983 */ /* 0x000ea20000300a00 */
[----:B------:R-:W-:Y:S02]  /*4cd40*/  STL [R1+0x4358], R0 ;  /* 0x0043580001007387 */ /* 0x000fe40000100800 */
[----:B------:R0:W-:Y:S02]  /*4cd50*/  STL [R1+0x4354], R5 ;  /* 0x0043540501007387 */ /* 0x0001e40000100800 */
[----:B------:R-:W2:Y:S01]  /*4cd60*/  LDL.LU R4, [R1+0x260] ;  /* 0x0002600001047983 */ /* 0x000ea20000300800 */
[----:B0-----:R-:W2:Y:S01]  /*4cd70*/  LDL.LU R5, [R1+0x264] ;  /* 0x0002640001057983 */ /* 0x001ea20000300800 */
[----:B------:R-:W2:Y:S02]  /*4cd80*/  LDL.LU R6, [R1+0x268] ;  /* 0x0002680001067983 */ /* 0x000ea40000300800 */
[----:B------:R-:W2:Y:S02]  /*4cd90*/  LDL.LU R7, [R1+0x26c] ;  /* 0x00026c0001077983 */ /* 0x000ea40000300800 */
[C---:B--2---:R-:W-:Y:S11]  /*4cda0*/  HMMA.16816.F32 R4, R24.reuse, R22, R4 ;  /* 0x000000161804723c */ /* 0x044ff60000001804 */
        /* <DEDUP_REMOVED lines=8> */
[----:B------:R-:W-:Y:S02]  /*4ce30*/  STL [R1+0x4360], R4 ;  /* 0x0043600401007387 */ /* 0x000fe40000100800 */
[----:B------:R0:W-:Y:S02]  /*4ce40*/  STL [R1+0x435c], R7 ;  /* 0x00435c0701007387 */ /* 0x0001e40000100800 */
[----:B0-----:R-:W2:Y:S02]  /*4ce50*/  LDL.LU.64 R6, [R1+0x108] ;  /* 0x0001080001067983 */ /* 0x001ea40000300a00 */
[----:B--2---:R-:W-:Y:S11]  /*4ce60*/  HMMA.16816.F32 R20, R24, R6, R20 ;  /* 0x000000061814723c */ /* 0x004ff60000001814 */
[----:B------:R-:W-:Y:S11]  /*4ce70*/  @!UPT UIADD3 URZ, URZ, URZ, URZ ;  /* 0x0000003f3f3ff290 */ /* 0x000ff6000fffe03f */
[----:B------:R-:W-:Y:S01]  /*4ce80*/  @!UPT UIADD3 URZ, URZ, URZ, URZ ;  /* 0x0000003f3f3ff290 */ /* 0x000fe2000fffe03f */
[----:B------:R-:W-:Y:S01]  /*4ce90*/  STL.64 [R1+0x250], R20 ;  /* 0x0002501401007387 */ /* 0x000fe20000100a00 */
[----:B------:R0:W-:Y:S03]  /*4cea0*/  STL.64 [R1+0x258], R22 ;  /* 0x0002581601007387 */ /* 0x0001e60000100a00 */
[----:B0-----:R-:W2:Y:S01]  /*4ceb0*/  LDL.LU.64 R22, [R1+0x4428] ;  /* 0x0044280001167983 */ /* 0x001ea20000300a00 */
[----:B------:R-:W-:-:S05]  /*4cec0*/  IMAD.MOV.U32 R2, RZ, RZ, R6 ;  /* 0x000000ffff027224 */ /* 0x000fca00078e0006 */
[----:B------:R-:W-:Y:S01]  /*4ced0*/  STL [R1+0x4364], R2 ;  /* 0x0043640201007387 */ /* 0x000fe20000100800 */
        /* <DEDUP_REMOVED lines=20> */
[----:B------:R-:W3:Y:S01]  /*4d020*/  LDL.LU.64 R10, [R1+0x43f0] ;  /* 0x0043f000010a7983 */ /* 0x000ee20000300a00 */
[----:B------:R-:W-:-:S02]  /*4d030*/  IMAD.MOV.U32 R2, RZ, RZ, R22 ;  /* 0x000000ffff027224 */ /* 0x000fc400078e0016 */
[----:B------:R-:W-:Y:S11]  /*4d040*/  IMAD.MOV.U32 R4, RZ, RZ, R23 ;  /* 0x000000ffff047224 */ /* 0x000ff600078e0017 */
[----:B------:R-:W-:Y:S08]  /*4d050*/  @!UPT UIADD3 URZ, URZ, URZ, URZ ;  /* 0x0000003f3f3ff290 */ /* 0x000ff0000fffe03f */
[----:B------:R0:W-:Y:S01]  /*4d060*/  STL.64 [R1+0xa0], R24 ;  /* 0x0000a01801007387 */ /* 0x0001e20000100a00 */
[----:B------:R1:W-:Y:S02]  /*4d070*/  STL.64 [R1+0xa8], R26 ;  /* 0x0000a81a01007387 */ /* 0x0003e40000100a00 */
[----:B------:R-:W3:Y:S02]  /*4d080*/  LDL.LU.64 R22, [R1+0x43e8] ;  /* 0x0043e80001167983 */ /* 0x000ee40000300a00 */
[----:B------:R-:W3:Y:S01]  /*4d090*/  LDL.LU.64 R20, [R1+0x43e0] ;  /* 0x0043e00001147983 */ /* 0x000ee20000300a00 */
[----:B0-----:R-:W2:Y:S01]  /*4d0a0*/  LDL.LU R24, [R1+0x40] ;  /* 0x0000400001187983 */ /* 0x001ea20000300800 */
[----:B------:R-:W2:Y:S02]  /*4d0b0*/  LDL.LU R25, [R1+0x44] ;  /* 0x0000440001197983 */ /* 0x000ea40000300800 */
[----:B-1----:R-:W2:Y:S02]  /*4d0c0*/  LDL.LU R26, [R1+0x48] ;  /* 0x00004800011a7983 */ /* 0x002ea40000300800 */
[----:B------:R-:W-:-:S02]  /*4d0d0*/  IMAD.MOV.U32 R27, RZ, RZ, R3 ;  /* 0x000000ffff1b7224 */ /* 0x000fc400078e0003 */
[----:B------:R-:W2:Y:S01]  /*4d0e0*/  LDL.LU R3, [R1+0x43d8] ;  /* 0x0043d80001037983 */ /* 0x000ea20000300800 */
[C---:B---3--:R-:W-:Y:S03]  /*4d0f0*/  HMMA.16816.F32 R8, R20.reuse, R10, R12 ;  /* 0x0000000a1408723c */ /* 0x048fe6000000180c */
[----:B------:R-:W4:Y:S11]  /*4d100*/  LDL.LU.64 R14, [R1+0x43d0] ;  /* 0x0043d000010e7983 */ /* 0x000f360000300a00 */
[----:B------:R-:W-:Y:S09]  /*4d110*/  @!UPT UIADD3 URZ, URZ, URZ, URZ ;  /* 0x0000003f3f3ff290 */ /* 0x000ff2000fffe03f */
[----:B------:R-:W-:Y:S01]  /*4d120*/  STL.64 [R1+0x90], R8 ;  /* 0x0000900801007387 */ /* 0x000fe20000100a00 */
[----:B------:R0:W-:Y:S03]  /*4d130*/  STL.64 [R1+0x98], R10 ;  /* 0x0000980a01007387 */ /* 0x0001e60000100a00 */
[----:B0-----:R-:W3:Y:S01]  /*4d140*/  LDL.LU.64 R10, [R1+0x43c8] ;  /* 0x0043c800010a7983 */ /* 0x001ee20000300a00 */
[----:B------:R-:W3:Y:S01]  /*4d150*/  LDL.LU.64 R8, [R1+0x43c0] ;  /* 0x0043c00001087983 */ /* 0x000ee20000300a00 */
[C---:B----4-:R-:W-:Y:S02]  /*4d160*/  HMMA.16816.F32 R12, R20.reuse, R14, R16 ;  /* 0x0000000e140c723c */ /* 0x050fe40000001810 */
[----:B------:R-:W3:Y:S11]  /*4d170*/  LDL.LU.64 R18, [R1+0x43b8] ;  /* 0x0043b80001127983 */ /* 0x000ef60000300a00 */
[----:B------:R-:W-:Y:S10]  /*4d180*/  @!UPT UIADD3 URZ, URZ, URZ, URZ ;  /* 0x0000003f3f3ff290 */ /* 0x000ff4000fffe03f */
[----:B------:R-:W-:Y:S01]  /*4d190*/  STL.64 [R1+0x80], R12 ;  /* 0x0000800c01007387 */ /* 0x000fe20000100a00 */
[----:B------:R0:W-:Y:S03]  /*4d1a0*/  STL.64 [R1+0x88], R14 ;  /* 0x0000880e01007387 */ /* 0x0001e60000100a00 */
[----:B0-----:R-:W4:Y:S01]  /*4d1b0*/  LDL.LU.64 R14, [R1+0x43b0] ;  /* 0x0043b000010e7983 */ /* 0x001f220000300a00 */
[----:B------:R-:W4:Y:S01]  /*4d1c0*/  LDL.LU.64 R12, [R1+0x43a8] ;  /* 0x0043a800010c7983 */ /* 0x000f220000300a00 */
[C---:B---3--:R-:W-:Y:S02]  /*4d1d0*/  HMMA.16816.F32 R16, R20.reuse, R18, R8 ;  /* 0x000000121410723c */ /* 0x048fe40000001808 */
[----:B------:R-:W3:Y:S01]  /*4d1e0*/  LDL.LU.64 R10, [R1+0x43a0] ;  /* 0x0043a000010a7983 */ /* 0x000ee20000300a00 */
[----:B------:R-:W3:Y:S11]  /*4d1f0*/  LDL.LU.64 R8, [R1+0x4398] ;  /* 0x0043980001087983 */ /* 0x000ef60000300a00 */
        /* <DEDUP_REMOVED lines=10> */
[----:B0-----:R-:W3:Y:S01]  /*4d2a0*/  LDL.LU.64 R14, [R1+0x4380] ;  /* 0x00438000010e7983 */ /* 0x001ee20000300a00 */
[----:B------:R-:W4:Y:S01]  /*4d2b0*/  LDL.LU.64 R12, [R1+0x4378] ;  /* 0x00437800010c7983 */ /* 0x000f220000300a00 */
[C---:B---3--:R-:W-:Y:S11]  /*4d2c0*/  HMMA.16816.F32 R8, R20.reuse, R14, R8 ;  /* 0x0000000e1408723c */ /* 0x048ff60000001808 */
[----:B------:R-:W-:Y:S11]  /*4d2d0*/  @!UPT UIADD3 URZ, URZ, URZ, URZ ;  /* 0x0000003f3f3ff290 */ /* 0x000ff6000fffe03f */
[----:B------:R-:W-:Y:S01]  /*4d2e0*/  @!UPT UIADD3 URZ, URZ, URZ, URZ ;  /* 0x0000003f3f3ff290 */ /* 0x000fe2000fffe03f */
[----:B------:R-:W-:Y:S01]  /*4d2f0*/  STL.64 [R1+0x50], R8 ;  /* 0x0000500801007387 */ /* 0x000fe20000100a00 */
[----:B------:R0:W-:Y:S03]  /*4d300*/  STL.64 [R1+0x58], R10 ;  /* 0x0000580a01007387 */ /* 0x0001e60000100a00 */
[----:B0-----:R-:W2:Y:S01]  /*4d310*/  LDL.LU.64 R10, [R1+0x4370] ;  /* 0x00437000010a7983 */ /* 0x001ea20000300a00 */
[----:B------:R-:W3:Y:S01]  /*4d320*/  LDL.LU.64 R8, [R1+0x4368] ;  /* 0x0043680001087983 */ /* 0x000ee20000300a00 */
[----:B--2---:R-:W-:Y:S11]  /*4d330*/  HMMA.16816.F32 R24, R20, R10, R24 ;  /* 0x0000000a1418723c */ /* 0x004ff60000001818 */
[----:B------:R-:W-:Y:S11]  /*4d340*/  @!UPT UIADD3 URZ, URZ, URZ, URZ ;  /* 0x0000003f3f3ff290 */ /* 0x000ff6000fffe03f */
[----:B------:R-:W-:Y:S01]  /*4d350*/  @!UPT UIADD3 URZ, URZ, URZ, URZ ;  /* 0x0000003f3f3ff290 */ /* 0x000fe2000fffe03f */
[----:B------:R-:W-:Y:S01]  /*4d360*/  STL.64 [R1+0x40], R24 ;  /* 0x0000401801007387 */ /* 0x000fe20000100a00 */
[----:B------:R-:W-:Y:S02]  /*4d370*/  STL.64 [R1+0x48], R26 ;  /* 0x0000481a01007387 */ /* 0x000fe40000100a00 */
[----:B------:R-:W0:Y:S02]  /*4d380*/  LDSM.16.MT88.4 R24, [R28+0x28000] ;  /* 0x028000001c18783b */ /* 0x000e240000004200 */
[----:B0-----:R0:W-:Y:S02]  /*4d390*/  STL.64 [R1+0x4260], R26 ;  /* 0x0042601a01007387 */ /* 0x0011e40000100a00 */
[----:B0-----:R-:W-:Y:S02]  /*4d3a0*/  IMAD.MOV.U32 R26, RZ, RZ, R17 ;  /* 0x000000ffff1a7224 */ /* 0x001fe400078e0011 */
[----:B------:R-:W-:Y:S02]  /*4d3b0*/  IMAD.MOV.U32 R27, RZ, RZ, R16 ;  /* 0x000000ffff1b7224 */ /* 0x000fe400078e0010 */
[----:B------:R-:W0:Y:S04]  /*4d3c0*/  LDSM.16.M88.4 R16, [R3+0x80] ;  /* 0x000080000310783b */ /* 0x000e280000000200 */
[----:B------:R-:W-:Y:S04]  /*4d3d0*/  STL.64 [R1+0x4258], R24 ;  /* 0x0042581801007387 */ /* 0x000fe80000100a00 */
[----:B0-----:R-:W-:Y:S01]  /*4d3e0*/  STL.64 [R1+0x20], R16 ;  /* 0x0000201001007387 */ /* 0x001fe20000100a00 */
[----:B------:R-:W-:Y:S02]  /*4d3f0*/  STL.64 [R1+0x28], R18 ;  /* 0x0000281201007387 */ /* 0x000fe40000100a00 */
[----:B------:R-:W0:Y:S02]  /*4d400*/  LDSM.16.M88.4 R16, [R3+0x2080] ;  /* 0x002080000310783b */ /* 0x000e240000000200 */
[----:B0-----:R-:W-:Y:S02]  /*4d410*/  STL.64 [R1+0x10], R16 ;  /* 0x0000101001007387 */ /* 0x001fe40000100a00 */
[----:B------:R-:W-:Y:S02]  /*4d420*/  STL.64 [R1+0x18], R18 ;  /* 0x0000181201007387 */ /* 0x000fe40000100a00 */
[----:B------:R-:W0:Y:S02]  /*4d430*/  LDSM.16.M88.4 R16, [R3+0x4080] ;  /* 0x004080000310783b */ /* 0x000e240000000200 */
[----:B0-----:R-:W-:Y:S02]  /*4d440*/  STL.64 [R1], R16 ;  /* 0x0000001001007387 */ /* 0x001fe40000100a00 */
[----:B------:R-:W-:Y:S02]  /*4d450*/  STL.64 [R1+0x8], R18 ;  /* 0x0000081201007387 */ /* 0x000fe40000100a00 */
[----:B------:R-:W0:Y:S02]  /*4d460*/  LDSM.16.M88.4 R16, [R3+0x6080] ;  /* 0x006080000310783b */ /* 0x000e240000000200 */
[----:B0-----:R-:W-:Y:S02]  /*4d470*/  STL.64 [R1+0x4228], R18 ;  /* 0x0042281201007387 */ /* 0x001fe40000100a00 */
[----:B------:R4:W-:Y:S02]  /*4d480*/  STL.64 [R1+0x4220], R16 ;  /* 0x0042201001007387 */ /* 0x0009e40000100a00 */
[----:B----4-:R-:W-:-:S02]  /*4d490*/  IMAD.MOV.U32 R16, RZ, RZ, R13 ;  /* 0x000000ffff107224 */ /* 0x010fc400078e000d */
[----:B------:R-:W-:Y:S02]  /*4d4a0*/  IMAD.MOV.U32 R17, RZ, RZ, R12 ;  /* 0x000000ffff117224 */ /* 0x000fe400078e000c */
[----:B---3--:R-:W-:Y:S01]  /*4d4b0*/  IMAD.MOV.U32 R18, RZ, RZ, R9 ;  /* 0x000000ffff127224 */ /* 0x008fe200078e0009 */
[----:B------:R-:W0:Y:S01]  /*4d4c0*/  LDSM.16.M88.4 R12, [R3+0x8080] ;  /* 0x00808000030c783b */ /* 0x000e220000000200 */
[----:B------:R-:W-:Y:S02]  /*4d4d0*/  IMAD.MOV.U32 R19, RZ, RZ, R8 ;  /* 0x000000ffff137224 */ /* 0x000fe400078e0008 */
[----:B------:R-:W1:Y:S05]  /*4d4e0*/  LDSM.16.M88.4 R8, [R3+0xa080] ;  /* 0x00a080000308783b */ /* 0x000e6a0000000200 */
[----:B------:R-:W-:Y:S01]  /*4d4f0*/  HMMA.16816.F32 R16, R20, R26, R16 ;  /* 0x0000001a1410723c */ /* 0x000fe20000001810 */
[----:B------:R-:W-:Y:S04]  /*4d500*/  LDSM.16.M88.4 R24, [R3+0xe080] ;  /* 0x00e080000318783b */ /* 0x000fe80000000200 */
[----:B0-----:R-:W-:Y:S01]  /*4d510*/  STL [R1+0x40fc], R14 ;  /* 0x0040fc0e01007387 */ /* 0x001fe20000100800 */
[----:B------:R-:W-:Y:S02]  /*4d520*/  STL [R1+0x40f8], R15 ;  /* 0x0040f80f01007387 */ /* 0x000fe40000100800 */
[----:B-1----:R-:W-:Y:S02]  /*4d530*/  STL [R1+0x389c], R10 ;  /* 0x00389c0a01007387 */ /* 0x002fe40000100800 */
[----:B------:R-:W-:Y:S01]  /*4d540*/  STL [R1+0x3898], R11 ;  /* 0x0038980b01007387 */ /* 0x000fe20000100800 */
[----:B------:R-:W-:Y:S02]  /*4d550*/  STL.64 [R1+0x4230], R8 ;  /* 0x0042300801007387 */ /* 0x000fe40000100a00 */
[----:B------:R-:W0:Y:S10]  /*4d560*/  LDSM.16.M88.4 R8, [R3+0xc080] ;  /* 0x00c080000308783b */ /* 0x000e340000000200 */
[----:B------:R-:W-:Y:S02]  /*4d570*/  STL.64 [R1+0x890], R16 ;  /* 0x0008901001007387 */ /* 0x000fe40000100a00 */
[----:B------:R-:W-:Y:S02]  /*4d580*/  STL.64 [R1+0x898], R18 ;  /* 0x0008981201007387 */ /* 0x000fe40000100a00 */
[----:B------:R-:W1:Y:S04]  /*4d590*/  LDSM.16.M88.4 R16, [R3+0x10080] ;  /* 0x010080000310783b */ /* 0x000e680000000200 */
[----:B0-----:R-:W-:Y:S01]  /*4d5a0*/  STL.64 [R1+0x30], R8 ;  /* 0x0000300801007387 */ /* 0x001fe20000100a00 */
[----:B------:R-:W-:Y:S02]  /*4d5b0*/  STL.64 [R1+0x38], R10 ;  /* 0x0000380a01007387 */ /* 0x000fe40000100a00 */
[----:B------:R-:W0:Y:S04]  /*4d5c0*/  LDSM.16.M88.4 R8, [R3+0x12080] ;  /* 0x012080000308783b */ /* 0x000e280000000200 */
[----:B------:R-:W-:Y:S01]  /*4d5d0*/  STL.64 [R1+0x1e0], R24 ;  /* 0x0001e01801007387 */ /* 0x000fe20000100a00 */
[----:B------:R-:W-:Y:S02]  /*4d5e0*/  STL.64 [R1+0x1e8], R26 ;  /* 0x0001e81a01007387 */ /* 0x000fe40000100a00 */
[----:B------:R-:W2:Y:S04]  /*4d5f0*/  LDSM.16.M88.4 R24, [R3+0x14080] ;  /* 0x014080000318783b */ /* 0x000ea80000000200 */
[----:B-1----:R-:W-:Y:S02]  /*4d600*/  STL.64 [R1+0x1d0], R16 ;  /* 0x0001d01001007387 */ /* 0x002fe40000100a00 */
[----:B------:R-:W-:Y:S02]  /*4d610*/  STL.64 [R1+0x1d8], R18 ;  /* 0x0001d81201007387 */ /* 0x000fe40000100a00 */
[----:B------:R-:W1:Y:S04]  /*4d620*/  LDSM.16.M88.4 R16, [R3+0x16080] ;  /* 0x016080000310783b */ /* 0x000e680000000200 */
[----:B0-----:R-:W-:Y:S01]  /*4d630*/  STL.64 [R1+0x1c0], R8 ;  /* 0x0001c00801007387 */ /* 0x001fe20000100a00 */
[----:B------:R-:W-:Y:S02]  /*4d640*/  STL.64 [R1+0x1c8], R10 ;  /* 0x0001c80a01007387 */ /* 0x000fe40000100a00 */
[----:B------:R-:W0:Y:S04]  /*4d650*/  LDSM.16.M88.4 R8, [R3+0x18080] ;  /* 0x018080000308783b */ /* 0x000e280000000200 */
[----:B--2---:R-:W-:Y:S01]  /*4d660*/  STL.64 [R1+0x1b0], R24 ;  /* 0x0001b01801007387 */ /* 0x004fe20000100a00 */
[----:B------:R-:W-:Y:S02]  /*4d670*/  STL.64 [R1+0x1b8], R26 ;  /* 0x0001b81a01007387 */ /* 0x000fe40000100a00 */
[----:B------:R-:W2:Y:S04]  /*4d680*/  LDSM.16.M88.4 R24, [R3+0x1a080] ;  /* 0x01a080000318783b */ /* 0x000ea80000000200 */
[----:B-1----:R-:W-:Y:S01]  /*4d690*/  STL.64 [R1+0x1a0], R16 ;  /* 0x0001a01001007387 */ /* 0x002fe20000100a00 */
[----:B------:R-:W-:Y:S04]  /*4d6a0*/  STL.64 [R1+0x1a8], R18 ;  /* 0x0001a81201007387 */ /* 0x000fe80000100a00 */
[----:B------:R-:W1:Y:S04]  /*4d6b0*/  LDSM.16.M88.4 R16, [R3+0x1c080] ;  /* 0x01c080000310783b */ /* 0x000e680000000200 */
[----:B0-----:R-:W-:Y:S01]  /*4d6c0*/  STL.64 [R1+0x190], R8 ;  /* 0x0001900801007387 */ /* 0x001fe20000100a00 */
[----:B------:R-:W-:Y:S02]  /*4d6d0*/  STL.64 [R1+0x198], R10 ;  /* 0x0001980a01007387 */ /* 0x000fe40000100a00 */
[----:B------:R-:W0:Y:S04]  /*4d6e0*/  LDSM.16.M88.4 R8, [R3+0x1e080] ;  /* 0x01e080000308783b */ /* 0x000e280000000200 */
[----:B--2---:R-:W-:Y:S01]  /*4d6f0*/  STL.64 [R1+0x180], R24 ;  /* 0x0001801801007387 */ /* 0x004fe20000100a00 */
[----:B------:R2:W-:Y:S01]  /*4d700*/  STL.64 [R1+0x188], R26 ;  /* 0x0001881a01007387 */ /* 0x0005e20000100a00 */
[----:B-1----:R-:W-:Y:S02]  /*4d710*/  STL.64 [R1+0x170], R16 ;  /* 0x0001701001007387 */ /* 0x002fe40000100a00 */
[----:B------:R-:W-:Y:S02]  /*4d720*/  STL.64 [R1+0x178], R18 ;  /* 0x0001781201007387 */ /* 0x000fe40000100a00 */
[----:B--2---:R-:W-:-:S02]  /*4d730*/  IMAD.MOV.U32 R26, RZ, RZ, R2 ;  /* 0x000000ffff1a7224 */ /* 0x004fc400078e0002 */
[----:B------:R-:W-:Y:S01]  /*4d740*/  IMAD.MOV.U32 R27, RZ, RZ, R4 ;  /* 0x000000ffff1b7224 */ /* 0x000fe200078e0004 */
[----:B0-----:R0:W-:Y:S01]  /*4d750*/  STL.64 [R1+0x160], R8 ;  /* 0x0001600801007387 */ /* 0x0011e20000100a00 */
[----:B------:R1:W-:Y:S02]  /*4d760*/  STL.64 [R1+0x168], R10 ;  /* 0x0001680a01007387 */ /* 0x0003e40000100a00 */
[----:B------:R-:W2:Y:S02]  /*4d770*/  LDL.LU R2, [R1+0x4364] ;  /* 0x0043640001027983 */ /* 0x000ea40000300800 */
[----:B------:R-:W3:Y:S02]  /*4d780*/  LDL.LU R4, [R1+0x4360] ;  /* 0x0043600001047983 */ /* 0x000ee40000300800 */
[----:B------:R-:W-:Y:S01]  /*4d790*/  IMAD.MOV.U32 R15, RZ, RZ, R8 ;  /* 0x000000ffff0f7224 */ /* 0x000fe200078e0008 */
[----:B------:R4:W-:Y:S01]  /*4d7a0*/  STL.64 [R1+0x4270], R26 ;  /* 0x0042701a01007387 */ /* 0x0009e20000100a00 */
[----:B------:R-:W-:-:S03]  /*4d7b0*/  IMAD.MOV.U32 R14, RZ, RZ, R9 ;  /* 0x000000ffff0e7224 */ /* 0x000fc600078e0009 */
[----:B0-----:R-:W2:Y:S01]  /*4d7c0*/  LDL.LU R8, [R1+0x4d0] ;  /* 0x0004d00001087983 */ /* 0x001ea20000300800 */
[----:B------:R-:W2:Y:S02]  /*4d7d0*/  LDL.LU R9, [R1+0x4d4] ;  /* 0x0004d40001097983 */ /* 0x000ea40000300800 */
[----:B-1----:R-:W2:Y:S02]  /*4d7e0*/  LDL.LU R10, [R1+0x4d8] ;  /* 0x0004d800010a7983 */ /* 0x002ea40000300800 */
[----:B------:R-:W2:Y:S02]  /*4d7f0*/  LDL.LU R11, [R1+0x4dc] ;  /* 0x0004dc00010b7983 */ /* 0x000ea40000300800 */
[----:B----4-:R-:W-:Y:S02]  /*4d800*/  IMAD.MOV.U32 R26, RZ, RZ, R7 ;  /* 0x000000ffff1a7224 */ /* 0x010fe400078e0007 */
[----:B------:R-:W-:Y:S01]  /*4d810*/  IMAD.MOV.U32 R27, RZ, RZ, R0 ;  /* 0x000000ffff1b7224 */ /* 0x000fe200078e0000 */
[----:B------:R-:W4:Y:S01]  /*4d820*/  LDL.LU R7, [R1+0x435c] ;  /* 0x00435c0001077983 */ /* 0x000f220000300800 */
[----:B------:R-:W3:Y:S03]  /*4d830*/  LDL.LU R0, [R1+0x4358] ;  /* 0x0043580001007983 */ /* 0x000ee60000300800 */
[----:B------:R0:W-:Y:S02]  /*4d840*/  STL.64 [R1+0x4288], R26 ;  /* 0x0042881a01007387 */ /* 0x0001e40000100a00 */
[----:B0-----:R-:W-:-:S02]  /*4d850*/  IMAD.MOV.U32 R26, RZ, RZ, R5 ;  /* 0x000000ffff1a7224 */ /* 0x001fc400078e0005 */
[----:B------:R-:W-:Y:S01]  /*4d860*/  IMAD.MOV.U32 R27, RZ, RZ, R29 ;  /* 0x000000ffff1b7224 */ /* 0x000fe200078e001d */
[----:B------:R-:W3:Y:S01]  /*4d870*/  LDL.LU R5, [R1+0x4354] ;  /* 0x0043540001057983 */ /* 0x000ee20000300800 */
[----:B------:R-:W3:Y:S03]  /*4d880*/  LDL.LU R29, [R1+0x4350] ;  /* 0x00435000011d7983 */ /* 0x000ee60000300800 */
[----:B------:R-:W-:Y:S04]  /*4d890*/  STL.64 [R1+0x42a0], R26 ;  /* 0x0042a01a01007387 */ /* 0x000fe80000100a00 */
[----:B--2---:R-:W-:Y:S01]  /*4d8a0*/  STL.64 [R1+0x4240], R10 ;  /* 0x0042400a01007387 */ /* 0x004fe20000100a00 */
[----:B------:R0:W-:Y:S03]  /*4d8b0*/  STL.64 [R1+0x4238], R8 ;  /* 0x0042380801007387 */ /* 0x0001e60000100a00 */
[----:B0-----:R-:W2:Y:S04]  /*4d8c0*/  LDL.64 R8, [R1+0x10] ;  /* 0x0000100001087983 */ /* 0x001ea80000100a00 */
[----:B--2---:R0:W-:Y:S04]  /*4d8d0*/  STL.64 [R1+0x4250], R8 ;  /* 0x0042500801007387 */ /* 0x0041e80000100a00 */
[----:B0-----:R-:W2:Y:S01]  /*4d8e0*/  LDL.64 R8, [R1+0x20] ;  /* 0x0000200001087983 */ /* 0x001ea20000100a00 */
[----:B------:R-:W-:-:S02]  /*4d8f0*/  IMAD.MOV.U32 R26, RZ, RZ, R2 ;  /* 0x000000ffff1a7224 */ /* 0x000fc400078e0002 */
[----:B------:R-:W-:Y:S01]  /*4d900*/  IMAD.MOV.U32 R27, RZ, RZ, R6 ;  /* 0x000000ffff1b7224 */ /* 0x000fe200078e0006 */
[----:B--2---:R0:W-:Y:S04]  /*4d910*/  STL.64 [R1+0x4268], R8 ;  /* 0x0042680801007387 */ /* 0x0041e80000100a00 */
[----:B0-----:R-:W2:Y:S01]  /*4d920*/  LDL.LU R8, [R1+0x500] ;  /* 0x0005000001087983 */ /* 0x001ea20000300800 */
[----:B------:R-:W2:Y:S02]  /*4d930*/  LDL.LU R9, [R1+0x504] ;  /* 0x0005040001097983 */ /* 0x000ea40000300800 */
[----:B------:R-:W2:Y:S02]  /*4d940*/  LDL.LU R10, [R1+0x508] ;  /* 0x00050800010a7983 */ /* 0x000ea40000300800 */
[----:B------:R-:W2:Y:S01]  /*4d950*/  LDL.LU R11, [R1+0x50c] ;  /* 0x00050c00010b7983 */ /* 0x000ea20000300800 */
[----:B------:R-:W3:Y:S01]  /*4d960*/  LDL.LU R2, [R1+0x434c] ;  /* 0x00434c0001027983 */ /* 0x000ee20000300800 */
[----:B------:R-:W3:Y:S02]  /*4d970*/  LDL.LU R6, [R1+0x4348] ;  /* 0x0043480001067983 */ /* 0x000ee40000300800 */
        /* <DEDUP_REMOVED lines=8> */
[----:B---3--:R-:W-:Y:S01]  /*4da00*/  IMAD.MOV.U32 R27, RZ, RZ, R4 ;  /* 0x000000ffff1b7224 */ /* 0x008fe200078e0004 */
[----:B------:R-:W3:Y:S01]  /*4da10*/  LDL.LU R7, [R1+0x4344] ;  /* 0x0043440001077983 */ /* 0x000ee20000300800 */
[----:B------:R-:W4:Y:S03]  /*4da20*/  LDL.LU R4, [R1+0x4340] ;  /* 0x0043400001047983 */ /* 0x000f260000300800 */
[----:B------:R-:W-:Y:S04]  /*4da30*/  STL.64 [R1+0x42d0], R26 ;  /* 0x0042d01a01007387 */ /* 0x000fe80000100a00 */
        /* <DEDUP_REMOVED lines=19> */
[----:B------:R-:W4:Y:S01]  /*4db70*/  LDL.LU R2, [R1+0x4334] ;  /* 0x0043340001027983 */ /* 0x000f220000300800 */
[----:B------:R-:W4:Y:S03]  /*4db80*/  LDL.LU R29, [R1+0x4330] ;  /* 0x00433000011d7983 */ /* 0x000f260000300800 */
[----:B------:R3:W-:Y:S02]  /*4db90*/  STL.64 [R1+0x4300], R26 ;  /* 0x0043001a01007387 */ /* 0x0007e40000100a00 */
[----:B---3--:R-:W-:Y:S02]  /*4dba0*/  IMAD.MOV.U32 R26, RZ, RZ, R7 ;  /* 0x000000ffff1a7224 */ /* 0x008fe400078e0007 */
[----:B------:R-:W-:-:S05]  /*4dbb0*/  IMAD.MOV.U32 R27, RZ, RZ, R6 ;  /* 0x000000ffff1b7224 */ /* 0x000fca00078e0006 */
[----:B------:R-:W-:Y:S04]  /*4dbc0*/  STL.64 [R1+0x4318], R26 ;  /* 0x0043181a01007387 */ /* 0x000fe80000100a00 */
[----:B--2---:R-:W-:Y:S01]  /*4dbd0*/  STL.64 [R1+0x42c8], R10 ;  /* 0x0042c80a01007387 */ /* 0x004fe20000100a00 */
        /* <DEDUP_REMOVED lines=24> */
[----:B----4-:R-:W-:Y:S02]  /*4dd60*/  IMAD.MOV.U32 R27, RZ, RZ, R4 ;  /* 0x000000ffff1b7224 */ /* 0x010fe400078e0004 */
[----:B------:R-:W0:Y:S04]  /*4dd70*/  LDSM.16.MT88.4 R4, [R28+0x28080] ;  /* 0x028080001c04783b */ /* 0x000e280000004200 */
[----:B---3--:R-:W-:Y:S01]  /*4dd80*/  STL.64 [R1+0x4328], R10 ;  /* 0x0043280a01007387 */ /* 0x008fe20000100a00 */
[----:B--2---:R1:W-:Y:S03]  /*4dd90*/  STL.64 [R1+0x4320], R8 ;  /* 0x0043200801007387 */ /* 0x0043e60000100a00 */
[----:B-1----:R-:W2:Y:S01]  /*4dda0*/  LDL.LU R8, [R1+0x8c0] ;  /* 0x0008c00001087983 */ /* 0x002ea20000300800 */
[----:B------:R-:W2:Y:S02]  /*4ddb0*/  LDL.LU R9, [R1+0x8c4] ;  /* 0x0008c40001097983 */ /* 0x000ea40000300800 */
[----:B------:R-:W2:Y:S02]  /*4ddc0*/  LDL.LU R10, [R1+0x8c8] ;  /* 0x0008c800010a7983 */ /* 0x000ea40000300800 */
[----:B------:R-:W2:Y:S01]  /*4ddd0*/  LDL.LU R11, [R1+0x8cc] ;  /* 0x0008cc00010b7983 */ /* 0x000ea20000300800 */
[----:B------:R-:W3:Y:S01]  /*4dde0*/  LDL.64 R16, [R1] ;  /* 0x0000000001107983 */ /* 0x000ee20000100a00 */
[C---:B--2---:R-:W-:Y:S03]  /*4ddf0*/  HMMA.16816.F32 R24, R20.reuse, R26, R8 ;  /* 0x0000001a1418723c */ /* 0x044fe60000001808 */
[----:B---3--:R1:W-:Y:S04]  /*4de00*/  STL.64 [R1+0x4248], R16 ;  /* 0x0042481001007387 */ /* 0x0083e80000100a00 */
[----:B-1----:R-:W2:Y:S01]  /*4de10*/  LDL.LU R16, [R1+0x4e0] ;  /* 0x0004e00001107983 */ /* 0x002ea20000300800 */
[----:B------:R-:W2:Y:S02]  /*4de20*/  LDL.LU R17, [R1+0x4e4] ;  /* 0x0004e40001117983 */ /* 0x000ea40000300800 */
[----:B------:R-:W2:Y:S02]  /*4de30*/  LDL.LU R18, [R1+0x4e8] ;  /* 0x0004e80001127983 */ /* 0x000ea40000300800 */
[----:B------:R-:W2:Y:S01]  /*4de40*/  LDL.LU R19, [R1+0x4ec] ;  /* 0x0004ec0001137983 */ /* 0x000ea20000300800 */
[----:B------:R-:W-:Y:S01]  /*4de50*/  STL [R1+0x41dc], R14 ;  /* 0x0041dc0e01007387 */ /* 0x000fe20000100800 */
[----:B------:R-:W-:Y:S02]  /*4de60*/  STL [R1+0x41d8], R15 ;  /* 0x0041d80f01007387 */ /* 0x000fe40000100800 */
[----:B------:R-:W-:Y:S02]  /*4de70*/  STL [R1+0x1c00], R3 ;  /* 0x001c000301007387 */ /* 0x000fe40000100800 */
[----:B0-----:R-:W-:Y:S01]  /*4de80*/  STL.64 [R1+0x4168], R6 ;  /* 0x0041680601007387 */ /* 0x001fe20000100a00 */
[----:B------:R0:W-:Y:S04]  /*4de90*/  STL.64 [R1+0x4160], R4 ;  /* 0x0041600401007387 */ /* 0x0001e80000100a00 */
[----:B0-----:R-:W3:Y:S01]  /*4dea0*/  LDL.LU R4, [R1+0x4f0] ;  /* 0x0004f00001047983 */ /* 0x001ee20000300800 */
[----:B------:R-:W3:Y:S02]  /*4deb0*/  LDL.LU R5, [R1+0x4f4] ;  /* 0x0004f40001057983 */ /* 0x000ee40000300800 */
[----:B------:R-:W3:Y:S02]  /*4dec0*/  LDL.LU R6, [R1+0x4f8] ;  /* 0x0004f80001067983 */ /* 0x000ee40000300800 */
[----:B------:R-:W3:Y:S01]  /*4ded0*/  LDL.LU R7, [R1+0x4fc] ;  /* 0x0004fc0001077983 */ /* 0x000ee20000300800 */
        /* <DEDUP_REMOVED lines=54> */
[----:B----4-:R-:W-:Y:S02]  /*4e240*/  HMMA.16816.F32 R20, R20, R26, R8 ;  /* 0x0000001a1414723c */ /* 0x010fe40000001808 */
[----:B------:R-:W3:Y:S01]  /*4e250*/  LDL.LU.64 R8, [R1+0x4268] ;  /* 0x0042680001087983 */ /* 0x000ee20000300a00 */
[----:B------:R-:W3:Y:S02]  /*4e260*/  LDL.LU.64 R26, [R1+0x4260] ;  /* 0x00426000011a7983 */ /* 0x000ee40000300a00 */
[----:B------:R-:W3:Y:S11]  /*4e270*/  LDL.LU.64 R24, [R1+0x4258] ;  /* 0x0042580001187983 */ /* 0x000ef60000300a00 */
[----:B------:R-:W-:Y:S07]  /*4e280*/  @!UPT UIADD3 URZ, URZ, URZ, URZ ;  /* 0x0000003f3f3ff290 */ /* 0x000fee000fffe03f */
        /* <DEDUP_REMOVED lines=9> */
[----:B------:R0:W-:Y:S01]  /*4e320*/  STL.64 [R1+0x4f0], R4 ;  /* 0x0004f00401007387 */ /* 0x0001e20000100a00 */
[----:B------:R-:W-:Y:S02]  /*4e330*/  STL.64 [R1+0x4f8], R6 ;  /* 0x0004f80601007387 */ /* 0x000fe40000100a00 */
[----:B0-----:R-:W-:Y:S02]  /*4e340*/  IMAD.MOV.U32 R5, RZ, RZ, R8 ;  /* 0x000000ffff057224 */ /* 0x001fe400078e0008 */
[----:B------:R-:W-:Y:S02]  /*4e350*/  IMAD.MOV.U32 R4, RZ, RZ, R9 ;  /* 0x000000ffff047224 */ /* 0x000fe400078e0009 */
[----:B------:R-:W2:Y:S03]  /*4e360*/  LDL.LU.64 R8, [R1+0x4250] ;  /* 0x0042500001087983 */ /* 0x000ea60000300a00 */
[----:B------:R0:W-:Y:S02]  /*4e370*/  STL.64 [R1+0x41d0], R4 ;  /* 0x0041d00401007387 */ /* 0x0001e40000100a00 */
[----:B0-----:R-:W3:Y:S01]  /*4e380*/  LDL.LU R4, [R1+0x4b0] ;  /* 0x0004b00001047983 */ /* 0x001ee20000300800 */
        /* <DEDUP_REMOVED lines=9> */
[----:B--2---:R-:W-:Y:S11]  /*4e420*/  HMMA.16816.F32 R8, R24, R16, R8 ;  /* 0x000000101808723c */ /* 0x004ff60000001808 */
[----:B------:R-:W-:Y:S11]  /*4e430*/  @!UPT UIADD3 URZ, URZ, URZ, URZ ;  /* 0x0000003f3f3ff290 */ /* 0x000ff6000fffe03f */
[----:B------:R-:W-:Y:S01]  /*4e440*/  @!UPT UIADD3 URZ, URZ, URZ, URZ ;  /* 0x0000003f3f3ff290 */ /* 0x000fe2000fffe03f */
[----:B------:R0:W-:Y:S01]  /*4e450*/  STL.64 [R1+0x4d0], R8 ;  /* 0x0004d00801007387 */ /* 0x0001e20000100a00 */
[----:B------:R1:W-:Y:S03]  /*4e460*/  STL.64 [R1+0x4d8], R10 ;  /* 0x0004d80a01007387 */ /* 0x0003e60000100a00 */
[----:B0-----:R-:W2:Y:S01]  /*4e470*/  LDL.LU.64 R8, [R1+0x4230] ;  /* 0x0042300001087983 */ /* 0x001ea20000300a00 */
[----:B-1----:R-:W-:Y:S02]  /*4e480*/  IMAD.MOV.U32 R10, RZ, RZ, R17 ;  /* 0x000000ffff0a7224 */ /* 0x002fe400078e0011 */
[----:B------:R-:W2:Y:S02]  /*4e490*/  LDL.LU.64 R18, [R1+0x4228] ;  /* 0x0042280001127983 */ /* 0x000ea40000300a00 */
[----:B------:R-:W4:Y:S02]  /*4e4a0*/  LDL.LU.64 R16, [R1+0x4220] ;  /* 0x0042200001107983 */ /* 0x000f240000300a00 */
[----:B------:R-:W-:-:S02]  /*4e4b0*/  IMAD.MOV.U32 R5, RZ, RZ, R29 ;  /* 0x000000ffff057224 */ /* 0x000fc400078e001d */
[----:B------:R-:W-:Y:S02]  /*4e4c0*/  IMAD.MOV.U32 R6, RZ, RZ, R2 ;  /* 0x000000ffff067224 */ /* 0x000fe400078e0002 */
[----:B------:R-:W-:Y:S01]  /*4e4d0*/  IMAD.MOV.U32 R7, RZ, RZ, R0 ;  /* 0x000000ffff077224 */ /* 0x000fe200078e0000 */
[C---:B----4-:R-:W-:Y:S11]  /*4e4e0*/  HMMA.16816.F32 R20, R24.reuse, R16, R20 ;  /* 0x000000101814723c */ /* 0x050ff60000001814 */
[----:B------:R-:W-:Y:S11]  /*4e4f0*/  @!UPT UIADD3 URZ, URZ, URZ, URZ ;  /* 0x0000003f3f3ff290 */ /* 0x000ff6000fffe03f */
[----:B------:R-:W-:Y:S02]  /*4e500*/  @!UPT UIADD3 URZ, URZ, URZ, URZ ;  /* 0x0000003f3f3ff290 */ /* 0x000fe4000fffe03f */
[----:B------:R-:W-:Y:S02]  /*4e510*/  IMAD.MOV.U32 R29, RZ, RZ, R20 ;  /* 0x000000ffff1d7224 */ /* 0x000fe400078e0014 */
[----:B------:R-:W-:Y:S01]  /*4e520*/  IMAD.MOV.U32 R3, RZ, RZ, R21 ;  /* 0x000000ffff037224 */ /* 0x000fe200078e0015 */
[----:B------:R-:W4:Y:S01]  /*4e530*/  LDL.LU R20, [R1+0x4a0] ;  /* 0x0004a00001147983 */ /* 0x000f220000300800 */
[----:B------:R-:W-:Y:S02]  /*4e540*/  IMAD.MOV.U32 R2, RZ, RZ, R22 ;  /* 0x000000ffff027224 */ /* 0x000fe400078e0016 */
[----:B------:R-:W4:Y:S02]  /*4e550*/  LDL.LU R21, [R1+0x4a4] ;  /* 0x0004a40001157983 */ /* 0x000f240000300800 */
[----:B------:R-:W-:Y:S01]  /*4e560*/  IMAD.MOV.U32 R0, RZ, RZ, R23 ;  /* 0x000000ffff007224 */ /* 0x000fe200078e0017 */
[----:B------:R-:W4:Y:S01]  /*4e570*/  LDL.LU R22, [R1+0x4a8] ;  /* 0x0004a80001167983 */ /* 0x000f220000300800 */
[----:B------:R-:W4:Y:S02]  /*4e580*/  LDL.LU R23, [R1+0x4ac] ;  /* 0x0004ac0001177983 */ /* 0x000f240000300800 */
[----:B--2---:R-:W-:Y:S02]  /*4e590*/  STL.64 [R1+0x4118], R18 ;  /* 0x0041181201007387 */ /* 0x004fe40000100a00 */
[----:B------:R0:W-:Y:S02]  /*4e5a0*/  STL.64 [R1+0x4110], R16 ;  /* 0x0041101001007387 */ /* 0x0001e40000100a00 */
[----:B0-----:R-:W2:Y:S01]  /*4e5b0*/  LDL.LU R16, [R1+0x810] ;  /* 0x0008100001107983 */ /* 0x001ea20000300800 */
[----:B------:R-:W2:Y:S02]  /*4e5c0*/  LDL.LU R17, [R1+0x814] ;  /* 0x0008140001117983 */ /* 0x000ea40000300800 */
[----:B------:R-:W2:Y:S02]  /*4e5d0*/  LDL.LU R18, [R1+0x818] ;  /* 0x0008180001127983 */ /* 0x000ea40000300800 */
[----:B------:R-:W2:Y:S01]  /*4e5e0*/  LDL.LU R19, [R1+0x81c] ;  /* 0x00081c0001137983 */ /* 0x000ea20000300800 */
[C---:B---3--:R-:W-:Y:S01]  /*4e5f0*/  HMMA.16816.F32 R4, R24.reuse, R12, R4 ;  /* 0x0000000c1804723c */ /* 0x048fe20000001804 */
[----:B--2---:R-:W-:Y:S01]  /*4e600*/  STL.64 [R1+0x41f8], R18 ;  /* 0x0041f81201007387 */ /* 0x004fe20000100a00 */
[----:B------:R0:W-:Y:S03]  /*4e610*/  STL.64 [R1+0x41f0], R16 ;  /* 0x0041f01001007387 */ /* 0x0001e60000100a00 */
[----:B0-----:R-:W2:Y:S04]  /*4e620*/  LDL.64 R16, [R1+0x1e0] ;  /* 0x0001e00001107983 */ /* 0x001ea80000100a00 */
[----:B--2---:R0:W-:Y:S04]  /*4e630*/  STL.64 [R1+0x4208], R16 ;  /* 0x0042081001007387 */ /* 0x0041e80000100a00 */
[----:B0-----:R-:W2:Y:S01]  /*4e640*/  LDL.64 R16, [R1+0x30] ;  /* 0x0000300001107983 */ /* 0x001ea20000100a00 */
[----:B------:R-:W-:Y:S02]  /*4e650*/  STL [R1+0x39b4], R0 ;  /* 0x0039b40001007387 */ /* 0x000fe40000100800 */
[----:B------:R-:W-:Y:S02]  /*4e660*/  STL [R1+0x39b0], R2 ;  /* 0x0039b00201007387 */ /* 0x000fe40000100800 */
[----:B------:R-:W-:Y:S01]  /*4e670*/  STL [R1+0x39ac], R3 ;  /* 0x0039ac0301007387 */ /* 0x000fe20000100800 */
[----:B------:R-:W-:Y:S01]  /*4e680*/  STL [R1+0x39a8], R29 ;  /* 0x0039a81d01007387 */ /* 0x000fe20000100800 */
[----:B------:R0:W-:Y:S02]  /*4e690*/  STL.64 [R1+0x4190], R12 ;  /* 0x0041900c01007387 */ /* 0x0001e40000100a00 */
[----:B------:R-:W-:Y:S02]  /*4e6a0*/  STL.64 [R1+0x41e0], R14 ;  /* 0x0041e00e01007387 */ /* 0x000fe40000100a00 */
[----:B------:R-:W-:Y:S01]  /*4e6b0*/  STL.64 [R1+0x4b0], R4 ;  /* 0x0004b00401007387 */ /* 0x000fe20000100a00 */
[----:B------:R-:W-:Y:S04]  /*4e6c0*/  STL.64 [R1+0x4b8], R6 ;  /* 0x0004b80601007387 */ /* 0x000fe80000100a00 */
[----:B0-----:R-:W3:Y:S04]  /*4e6d0*/  LDL.64 R12, [R1+0x1c0] ;  /* 0x0001c000010c7983 */ /* 0x001ee80000100a00 */
[----:B---3--:R0:W-:Y:S04]  /*4e6e0*/  STL.64 [R1+0x41e8], R12 ;  /* 0x0041e80c01007387 */ /* 0x0081e80000100a00 */
[----:B0-----:R-:W3:Y:S04]  /*4e6f0*/  LDL.64 R12, [R1+0x1d0] ;  /* 0x0001d000010c7983 */ /* 0x001ee80000100a00 */
[----:B---3--:R0:W-:Y:S04]  /*4e700*/  STL.64 [R1+0x4200], R12 ;  /* 0x0042000c01007387 */ /* 0x0081e80000100a00 */
        /* <DEDUP_REMOVED lines=15> */
[----:B------:R-:W0:Y:S04]  /*4e800*/  LDSM.16.MT88.4 R20, [R28+0x28100] ;  /* 0x028100001c14783b */ /* 0x000e280000004200 */
[----:B------:R-:W3:Y:S01]  /*4e810*/  LDL.LU R5, [R1+0x7f4] ;  /* 0x0007f40001057983 */ /* 0x000ee20000300800 */
[----:B------:R-:W3:Y:S02]  /*4e820*/  LDL.LU R6, [R1+0x7f8] ;  /* 0x0007f80001067983 */ /* 0x000ee40000300800 */
[----:B------:R-:W3:Y:S02]  /*4e830*/  LDL.LU R7, [R1+0x7fc] ;  /* 0x0007fc0001077983 */ /* 0x000ee40000300800 */
[----:B------:R-:W-:Y:S01]  /*4e840*/  STL [R1+0x40e4], R8 ;  /* 0x0040e40801007387 */ /* 0x000fe20000100800 */
[----:B------:R-:W-:Y:S01]  /*4e850*/  STL [R1+0x40e0], R9 ;  /* 0x0040e00901007387 */ /* 0x000fe20000100800 */
[----:B------:R-:W-:Y:S02]  /*4e860*/  STL [R1+0x40e8], R28 ;  /* 0x0040e81c01007387 */ /* 0x000fe40000100800 */
[----:B------:R-:W-:-:S02]  /*4e870*/  IMAD.MOV.U32 R2, RZ, RZ, R16 ;  /* 0x000000ffff027224 */ /* 0x000fc400078e0010 */
[----:B------:R-:W-:Y:S01]  /*4e880*/  IMAD.MOV.U32 R0, RZ, RZ, R17 ;  /* 0x000000ffff007224 */ /* 0x000fe200078e0011 */
[----:B0-----:R-:W-:Y:S01]  /*4e890*/  STL.64 [R1+0x4018], R22 ;  /* 0x0040181601007387 */ /* 0x001fe20000100a00 */
[----:B------:R0:W-:Y:S03]  /*4e8a0*/  STL.64 [R1+0x4010], R20 ;  /* 0x0040101401007387 */ /* 0x0001e60000100a00 */
[----:B0-----:R-:W4:Y:S01]  /*4e8b0*/  LDL.64 R20, [R1+0x170] ;  /* 0x0001700001147983 */ /* 0x001f220000100a00 */
        /* <DEDUP_REMOVED lines=19> */
[----:B------:R-:W-:Y:S01]  /*4e9f0*/  STL [R1+0x40f4], R29 ;  /* 0x0040f41d01007387 */ /* 0x000fe20000100800 */
[----:B--2---:R-:W-:Y:S01]  /*4ea00*/  HMMA.16816.F32 R16, R24, R12, R16 ;  /* 0x0000000c1810723c */ /* 0x004fe20000001810 */
[----:B------:R-:W-:-:S02]  /*4ea10*/  IMAD.MOV.U32 R8, RZ, RZ, R12 ;  /* 0x000000ffff087224 */ /* 0x000fc400078e000c */
[----:B------:R-:W-:Y:S02]  /*4ea20*/  IMAD.MOV.U32 R9, RZ, RZ, R13 ;  /* 0x000000ffff097224 */ /* 0x000fe400078e000d */
[----:B------:R-:W2:Y:S11]  /*4ea30*/  LDL.LU.64 R12, [R1+0x41e8] ;  /* 0x0041e800010c7983 */ /* 0x000eb60000300a00 */
[----:B------:R-:W-:Y:S07]  /*4ea40*/  @!UPT UIADD3 URZ, URZ, URZ, URZ ;  /* 0x0000003f3f3ff290 */ /* 0x000fee000fffe03f */
[----:B------:R0:W-:Y:S01]  /*4ea50*/  STL [R1+0x814], R17 ;  /* 0x0008141101007387 */ /* 0x0001e20000100800 */
[----:B------:R-:W-:Y:S02]  /*4ea60*/  STL.64 [R1+0x818], R18 ;  /* 0x0008181201007387 */ /* 0x000fe40000100a00 */
[----:B------:R-:W-:Y:S02]  /*4ea70*/  IMAD.MOV.U32 R11, RZ, RZ, R16 ;  /* 0x000000ffff0b7224 */ /* 0x000fe400078e0010 */
[----:B------:R-:W2:Y:S01]  /*4ea80*/  LDL R16, [R1] ;  /* 0x0000000001107983 */ /* 0x000ea20000100800 */
[----:B0-----:R-:W-:-:S05]  /*4ea90*/  IMAD.MOV.U32 R17, RZ, RZ, R10 ;  /* 0x000000ffff117224 */ /* 0x001fca00078e000a */
[----:B--2---:R0:W-:Y:S04]  /*4eaa0*/  STL.64 [R1+0x4130], R16 ;  /* 0x0041301001007387 */ /* 0x0041e80000100a00 */
[----:B0-----:R-:W2:Y:S01]  /*4eab0*/  LDL.LU R16, [R1+0x800] ;  /* 0x0008000001107983 */ /* 0x001ea20000300800 */
[----:B------:R-:W2:Y:S02]  /*4eac0*/  LDL.LU R17, [R1+0x804] ;  /* 0x0008040001117983 */ /* 0x000ea40000300800 */
[----:B------:R-:W2:Y:S02]  /*4ead0*/  LDL.LU R18, [R1+0x808] ;  /* 0x0008080001127983 */ /* 0x000ea40000300800 */
[----:B------:R-:W2:Y:S01]  /*4eae0*/  LDL.LU R19, [R1+0x80c] ;  /* 0x00080c0001137983 */ /* 0x000ea20000300800 */
[----:B------:R-:W-:Y:S01]  /*4eaf0*/  STL [R1+0x3c18], R11 ;  /* 0x003c180b01007387 */ /* 0x000fe20000100800 */
[----:B------:R-:W3:Y:S01]  /*4eb00*/  LDL.LU.64 R14, [R1+0x41e0] ;  /* 0x0041e000010e7983 */ /* 0x000ee20000300a00 */
[----:B--2---:R-:W-:Y:S11]  /*4eb10*/  HMMA.16816.F32 R16, R24, R12, R16 ;  /* 0x0000000c1810723c */ /* 0x004ff60000001810 */
[----:B------:R-:W-:Y:S11]  /*4eb20*/  @!UPT UIADD3 URZ, URZ, URZ, URZ ;  /* 0x0000003f3f3ff290 */ /* 0x000ff6000fffe03f */
[----:B------:R-:W-:Y:S01]  /*4eb30*/  @!UPT UIADD3 URZ, URZ, URZ, URZ ;  /* 0x0000003f3f3ff290 */ /* 0x000fe2000fffe03f */
[----:B------:R3:W-:Y:S01]  /*4eb40*/  STL.64 [R1+0x800], R16 ;  /* 0x0008001001007387 */ /* 0x0007e20000100a00 */
[----:B------:R-:W-:Y:S02]  /*4eb50*/  STL [R1+0x808], R18 ;  /* 0x0008081201007387 */ /* 0x000fe40000100800 */
[----:B---3--:R-:W-:Y:S02]  /*4eb60*/  IMAD.MOV.U32 R16, RZ, RZ, R14 ;  /* 0x000000ffff107224 */ /* 0x008fe400078e000e */
[----:B------:R-:W-:Y:S01]  /*4eb70*/  IMAD.MOV.U32 R17, RZ, RZ, R15 ;  /* 0x000000ffff117224 */ /* 0x000fe200078e000f */
[----:B------:R-:W2:Y:S01]  /*4eb80*/  LDL.LU R14, [R1+0x41dc] ;  /* 0x0041dc00010e7983 */ /* 0x000ea20000300800 */
[----:B------:R-:W3:Y:S03]  /*4eb90*/  LDL.LU R15, [R1+0x41d8] ;  /* 0x0041d800010f7983 */ /* 0x000ee60000300800 */
[----:B------:R0:W-:Y:S04]  /*4eba0*/  STL.64 [R1+0x4148], R16 ;  /* 0x0041481001007387 */ /* 0x0001e80000100a00 */
[----:B0-----:R-:W2:Y:S01]  /*4ebb0*/  LDL.64 R16, [R1+0x1b0] ;  /* 0x0001b00001107983 */ /* 0x001ea20000100a00 */
[----:B------:R-:W-:-:S05]  /*4ebc0*/  IMAD.MOV.U32 R10, RZ, RZ, R19 ;  /* 0x000000ffff0a7224 */ /* 0x000fca00078e0013 */
[----:B------:R-:W-:Y:S01]  /*4ebd0*/  STL [R1+0x3c1c], R10 ;  /* 0x003c1c0a01007387 */ /* 0x000fe20000100800 */
[----:B--2---:R-:W-:Y:S11]  /*4ebe0*/  HMMA.16816.F32 R4, R24, R16, R4 ;  /* 0x000000101804723c */ /* 0x004ff60000001804 */
[----:B------:R-:W-:Y:S11]  /*4ebf0*/  @!UPT UIADD3 URZ, URZ, URZ, URZ ;  /* 0x0000003f3f3ff290 */ /* 0x000ff6000fffe03f */
[----:B------:R-:W-:Y:S01]  /*4ec00*/  @!UPT UIADD3 URZ, URZ, URZ, URZ ;  /* 0x0000003f3f3ff290 */ /* 0x000fe2000fffe03f */
[----:B------:R0:W-:Y:S01]  /*4ec10*/  STL.64 [R1+0x7f0], R4 ;  /* 0x0007f00401007387 */ /* 0x0001e20000100a00 */
[----:B------:R-:W-:Y:S03]  /*4ec20*/  STL.64 [R1+0x7f8], R6 ;  /* 0x0007f80601007387 */ /* 0x000fe60000100a00 */
[----:B0-----:R-:W2:Y:S01]  /*4ec30*/  LDL.LU.64 R4, [R1+0x41d0] ;  /* 0x0041d00001047983 */ /* 0x001ea20000300a00 */
[----:B------:R-:W-:Y:S02]  /*4ec40*/  IMAD.MOV.U32 R22, RZ, RZ, R16 ;  /* 0x000000ffff167224 */ /* 0x000fe400078e0010 */
[----:B------:R-:W-:-:S03]  /*4ec50*/  IMAD.MOV.U32 R10, RZ, RZ, R17 ;  /* 0x000000ffff0a7224 */ /* 0x000fc600078e0011 */
[----:B------:R-:W-:Y:S01]  /*4ec60*/  STL [R1+0x41c0], R22 ;  /* 0x0041c01601007387 */ /* 0x000fe20000100800 */
[----:B----4-:R-:W-:Y:S02]  /*4ec70*/  STL.64 [R1+0x41b8], R20 ;  /* 0x0041b81401007387 */ /* 0x010fe40000100a00 */
[----:B--2---:R-:W-:Y:S02]  /*4ec80*/  IMAD.MOV.U32 R16, RZ, RZ, R5 ;  /* 0x000000ffff107224 */ /* 0x004fe400078e0005 */
[----:B------:R-:W-:Y:S02]  /*4ec90*/  IMAD.MOV.U32 R17, RZ, RZ, R4 ;  /* 0x000000ffff117224 */ /* 0x000fe400078e0004 */
[----:B---3--:R-:W-:Y:S02]  /*4eca0*/  IMAD.MOV.U32 R4, RZ, RZ, R15 ;  /* 0x000000ffff047224 */ /* 0x008fe400078e000f */
[----:B------:R-:W-:Y:S01]  /*4ecb0*/  IMAD.MOV.U32 R5, RZ, RZ, R14 ;  /* 0x000000ffff057224 */ /* 0x000fe200078e000e */
[----:B------:R0:W-:Y:S04]  /*4ecc0*/  STL.64 [R1+0x4170], R16 ;  /* 0x0041701001007387 */ /* 0x0001e80000100a00 */
[----:B------:R1:W-:Y:S01]  /*4ecd0*/  STL.64 [R1+0x4178], R4 ;  /* 0x0041780401007387 */ /* 0x0003e20000100a00 */
[----:B0-----:R-:W2:Y:S01]  /*4ece0*/  LDL.LU R16, [R1+0x490] ;  /* 0x0004900001107983 */ /* 0x001ea20000300800 */
[----:B------:R-:W2:Y:S02]  /*4ecf0*/  LDL.LU R17, [R1+0x494] ;  /* 0x0004940001117983 */ /* 0x000ea40000300800 */
[----:B------:R-:W3:Y:S02]  /*4ed00*/  LDL.LU R18, [R1+0x498] ;  /* 0x0004980001127983 */ /* 0x000ee40000300800 */
[----:B------:R-:W3:Y:S02]  /*4ed10*/  LDL.LU R19, [R1+0x49c] ;  /* 0x00049c0001137983 */ /* 0x000ee40000300800 */
[----:B---3--:R-:W-:Y:S01]  /*4ed20*/  STL.64 [R1+0x4188], R18 ;  /* 0x0041881201007387 */ /* 0x008fe20000100a00 */
[----:B--2---:R-:W-:Y:S02]  /*4ed30*/  STL.64 [R1+0x4180], R16 ;  /* 0x0041801001007387 */ /* 0x004fe40000100a00 */
[----:B-1----:R-:W2:Y:S02]  /*4ed40*/  LDL.LU R4, [R1+0x7b0] ;  /* 0x0007b00001047983 */ /* 0x002ea40000300800 */
[----:B------:R-:W2:Y:S01]  /*4ed50*/  LDL.LU R5, [R1+0x7b4] ;  /* 0x0007b40001057983 */ /* 0x000ea20000300800 */
[----:B------:R-:W3:Y:S01]  /*4ed60*/  LDL.LU R6, [R1+0x7b8] ;  /* 0x0007b80001067983 */ /* 0x000ee20000300800 */
[----:B------:R-:W3:Y:S03]  /*4ed70*/  LDL.LU R7, [R1+0x7bc] ;  /* 0x0007bc0001077983 */ /* 0x000ee60000300800 */
[----:B---3--:R-:W-:Y:S01]  /*4ed80*/  STL.64 [R1+0x41a0], R6 ;  /* 0x0041a00601007387 */ /* 0x008fe20000100a00 */
[----:B--2---:R0:W-:Y:S03]  /*4ed90*/  STL.64 [R1+0x4198], R4 ;  /* 0x0041980401007387 */ /* 0x0041e60000100a00 */
[----:B0-----:R-:W2:Y:S01]  /*4eda0*/  LDL.64 R4, [R1+0x190] ;  /* 0x0001900001047983 */ /* 0x001ea20000100a00 */
[----:B------:R-:W-:-:S02]  /*4edb0*/  IMAD.MOV.U32 R28, RZ, RZ, R12 ;  /* 0x000000ffff1c7224 */ /* 0x000fc400078e000c */
[----:B------:R-:W-:Y:S01]  /*4edc0*/  IMAD.MOV.U32 R11, RZ, RZ, R13 ;  /* 0x000000ffff0b7224 */ /* 0x000fe200078e000d */
[----:B--2---:R0:W-:Y:S01]  /*4edd0*/  STL.64 [R1+0x41c8], R4 ;  /* 0x0041c80401007387 */ /* 0x0041e20000100a00 */
[----:B------:R-:W2:Y:S02]  /*4ede0*/  LDL.LU R12, [R1+0x7c0] ;  /* 0x0007c000010c7983 */ /* 0x000ea40000300800 */
[----:B------:R-:W2:Y:S02]  /*4edf0*/  LDL.LU R13, [R1+0x7c4] ;  /* 0x0007c400010d7983 */ /* 0x000ea40000300800 */
[----:B------:R-:W3:Y:S01]  /*4ee00*/  LDL.LU R14, [R1+0x7c8] ;  /* 0x0007c800010e7983 */ /* 0x000ee20000300800 */
[----:B------:R-:W3:Y:S04]  /*4ee10*/  LDL.LU R15, [R1+0x7cc] ;  /* 0x0007cc00010f7983 */ /* 0x000ee80000300800 */
[----:B0-----:R-:W4:Y:S01]  /*4ee20*/  LDL.LU R4, [R1+0x7e0] ;  /* 0x0007e00001047983 */ /* 0x001f220000300800 */
[----:B------:R-:W4:Y:S02]  /*4ee30*/  LDL.LU R5, [R1+0x7e4] ;  /* 0x0007e40001057983 */ /* 0x000f240000300800 */
[----:B------:R-:W4:Y:S02]  /*4ee40*/  LDL.LU R6, [R1+0x7e8] ;  /* 0x0007e80001067983 */ /* 0x000f240000300800 */
[----:B------:R-:W4:Y:S01]  /*4ee50*/  LDL.LU R7, [R1+0x7ec] ;  /* 0x0007ec0001077983 */ /* 0x000f220000300800 */
[----:B------:R-:W4:Y:S04]  /*4ee60*/  LDL.64 R20, [R1+0x1a0] ;  /* 0x0001a00001147983 */ /* 0x000f280000100a00 */
        /* <DEDUP_REMOVED lines=31> */
[----:B------:R-:W2:Y:S02]  /*4f060*/  LDL.LU R11, [R1+0x40c] ;  /* 0x00040c00010b7983 */ /* 0x000ea40000300800 */
[----:B------:R0:W-:Y:S01]  /*4f070*/  STL.64 [R1+0x7e0], R4 ;  /* 0x0007e00401007387 */ /* 0x0001e20000100a00 */
[----:B------:R-:W-:Y:S03]  /*4f080*/  STL.64 [R1+0x7e8], R6 ;  /* 0x0007e80601007387 */ /* 0x000fe60000100a00 */
[----:B0-----:R-:W4:Y:S01]  /*4f090*/  LDL.LU.64 R4, [R1+0x41c8] ;  /* 0x0041c80001047983 */ /* 0x001f220000300a00 */
[----:B------:R-:W-:-:S02]  /*4f0a0*/  IMAD.MOV.U32 R2, RZ, RZ, R20 ;  /* 0x000000ffff027224 */ /* 0x000fc400078e0014 */
[----:B------:R-:W-:Y:S02]  /*4f0b0*/  IMAD.MOV.U32 R23, RZ, RZ, R21 ;  /* 0x000000ffff177224 */ /* 0x000fe400078e0015 */
[----:B------:R-:W2:Y:S01]  /*4f0c0*/  LDL.LU R22, [R1+0x41c0] ;  /* 0x0041c00001167983 */ /* 0x000ea20000300800 */
[----:B------:R-:W2:Y:S01]  /*4f0d0*/  LDL.LU.64 R20, [R1+0x41b8] ;  /* 0x0041b80001147983 */ /* 0x000ea20000300a00 */
[C---:B----4-:R-:W-:Y:S01]  /*4f0e0*/  HMMA.16816.F32 R12, R24.reuse, R4, R12 ;  /* 0x00000004180c723c */ /* 0x050fe2000000180c */
[----:B------:R-:W-:Y:S02]  /*4f0f0*/  IMAD.MOV.U32 R29, RZ, RZ, R4 ;  /* 0x000000ffff1d7224 */ /* 0x000fe400078e0004 */
[----:B------:R-:W-:Y:S11]  /*4f100*/  IMAD.MOV.U32 R0, RZ, RZ, R5 ;  /* 0x000000ffff007224 */ /* 0x000ff600078e0005 */
[----:B------:R-:W-:Y:S09]  /*4f110*/  @!UPT UIADD3 URZ, URZ, URZ, URZ ;  /* 0x0000003f3f3ff290 */ /* 0x000ff2000fffe03f */
[----:B------:R-:W-:Y:S01]  /*4f120*/  STL.64 [R1+0x7d0], R12 ;  /* 0x0007d00c01007387 */ /* 0x000fe20000100a00 */
[----:B------:R0:W-:Y:S03]  /*4f130*/  STL.64 [R1+0x7d8], R14 ;  /* 0x0007d80e01007387 */ /* 0x0001e60000100a00 */
[----:B0-----:R-:W3:Y:S01]  /*4f140*/  LDL.LU.64 R14, [R1+0x41b0] ;  /* 0x0041b000010e7983 */ /* 0x001ee20000300a00 */
[----:B------:R-:W3:Y:S02]  /*4f150*/  LDL.LU.64 R12, [R1+0x41a8] ;  /* 0x0041a800010c7983 */ /* 0x000ee40000300a00 */
[----:B------:R-:W2:Y:S02]  /*4f160*/  LDL.LU.64 R6, [R1+0x41a0] ;  /* 0x0041a00001067983 */ /* 0x000ea40000300a00 */
[----:B------:R-:W2:Y:S01]  /*4f170*/  LDL.LU.64 R4, [R1+0x4198] ;  /* 0x0041980001047983 */ /* 0x000ea20000300a00 */
[C---:B---3--:R-:W-:Y:S08]  /*4f180*/  HMMA.16816.F32 R12, R24.reuse, R16, R12 ;  /* 0x00000010180c723c */ /* 0x048ff0000000180c */
[C---:B--2---:R-:W-:Y:S11]  /*4f190*/  HMMA.16816.F32 R4, R24.reuse, R20, R4 ;  /* 0x000000141804723c */ /* 0x044ff60000001804 */
[----:B------:R-:W-:Y:S04]  /*4f1a0*/  @!UPT UIADD3 URZ, URZ, URZ, URZ ;  /* 0x0000003f3f3ff290 */ /* 0x000fe8000fffe03f */
[----:B------:R0:W-:Y:S01]  /*4f1b0*/  STL.64 [R1+0x7c0], R12 ;  /* 0x0007c00c01007387 */ /* 0x0001e20000100a00 */
[----:B------:R1:W-:Y:S03]  /*4f1c0*/  STL.64 [R1+0x7c8], R14 ;  /* 0x0007c80e01007387 */ /* 0x0003e60000100a00 */
[----:B0-----:R-:W2:Y:S01]  /*4f1d0*/  LDL.LU.64 R12, [R1+0x4190] ;  /* 0x00419000010c7983 */ /* 0x001ea20000300a00 */
[----:B-1----:R-:W-:Y:S02]  /*4f1e0*/  IMAD.MOV.U32 R14, RZ, RZ, R16 ;  /* 0x000000ffff0e7224 */ /* 0x002fe400078e0010 */
[----:B------:R-:W-:Y:S02]  /*4f1f0*/  IMAD.MOV.U32 R15, RZ, RZ, R17 ;  /* 0x000000ffff0f7224 */ /* 0x000fe400078e0011 */
[----:B------:R-:W3:Y:S01]  /*4f200*/  LDL.LU.64 R18, [R1+0x4188] ;  /* 0x0041880001127983 */ /* 0x000ee20000300a00 */
[----:B------:R-:W3:Y:S01]  /*4f210*/  LDL.LU.64 R16, [R1+0x4180] ;  /* 0x0041800001107983 */ /* 0x000ee20000300a00 */
[----:B------:R0:W-:Y:S02]  /*4f220*/  STL.64 [R1+0x7b0], R4 ;  /* 0x0007b00401007387 */ /* 0x0001e40000100a00 */
[----:B------:R1:W-:Y:S01]  /*4f230*/  STL.64 [R1+0x7b8], R6 ;  /* 0x0007b80601007387 */ /* 0x0003e20000100a00 */
[----:B0-----:R-:W3:Y:S01]  /*4f240*/  LDL.LU.64 R4, [R1+0x4178] ;  /* 0x0041780001047983 */ /* 0x001ee20000300a00 */
[----:B------:R-:W-:Y:S01]  /*4f250*/  STL.64 [R1+0x4030], R20 ;  /* 0x0040301401007387 */ /* 0x000fe20000100a00 */
[----:B---3--:R-:W-:Y:S02]  /*4f260*/  HMMA.16816.F32 R24, R24, R4, R16 ;  /* 0x000000041818723c */ /* 0x008fe40000001810 */
        /* <DEDUP_REMOVED lines=32> */
[----:B------:R-:W-:Y:S02]  /*4f470*/  IMAD.MOV.U32 R20, RZ, RZ, R14 ;  /* 0x000000ffff147224 */ /* 0x000fe400078e000e */
[----:B------:R-:W-:Y:S01]  /*4f480*/  IMAD.MOV.U32 R21, RZ, RZ, R15 ;  /* 0x000000ffff157224 */ /* 0x000fe200078e000f */
[C---:B---3--:R-:W-:Y:S11]  /*4f490*/  HMMA.16816.F32 R8, R4.reuse, R16, R8 ;  /* 0x000000100408723c */ /* 0x048ff60000001808 */
[----:B------:R-:W-:Y:S11]  /*4f4a0*/  @!UPT UIADD3 URZ, URZ, URZ, URZ ;  /* 0x0000003f3f3ff290 */ /* 0x000ff6000fffe03f */
[----:B------:R-:W-:Y:S01]  /*4f4b0*/  @!UPT UIADD3 URZ, URZ, URZ, URZ ;  /* 0x0000003f3f3ff290 */ /* 0x000fe2000fffe03f */
[----:B------:R-:W-:Y:S01]  /*4f4c0*/  STL.64 [R1+0x3d0], R8 ;  /* 0x0003d00801007387 */ /* 0x000fe20000100a00 */
[----:B------:R0:W-:Y:S03]  /*4f4d0*/  STL.64 [R1+0x3d8], R10 ;  /* 0x0003d80a01007387 */ /* 0x0001e60000100a00 */
[----:B0-----:R-:W3:Y:S01]  /*4f4e0*/  LDL.LU.64 R10, [R1+0x4108] ;  /* 0x00410800010a7983 */ /* 0x001ee20000300a00 */
[----:B------:R-:W3:Y:S02]  /*4f4f0*/  LDL.LU.64 R8, [R1+0x4100] ;  /* 0x0041000001087983 */ /* 0x000ee40000300a00 */
[----:B------:R-:W3:Y:S02]  /*4f500*/  LDL.LU R14, [R1+0x40fc] ;  /* 0x0040fc00010e7983 */ /* 0x000ee40000300800 */
[----:B------:R-:W3:Y:S01]  /*4f510*/  LDL.LU R15, [R1+0x40f8] ;  /* 0x0040f800010f7983 */ /* 0x000ee20000300800 */
[----:B------:R-:W-:Y:S01]  /*4f520*/  STL.64 [R1+0x4048], R20 ;  /* 0x0040481401007387 */ /* 0x000fe20000100a00 */
[----:B----4-:R-:W-:Y:S02]  /*4f530*/  STL.64 [R1+0x3ff8], R18 ;  /* 0x003ff81201007387 */ /* 0x010fe40000100a00 */
[----:B------:R2:W-:Y:S02]  /*4f540*/  STL.64 [R1+0x3ff0], R16 ;  /* 0x003ff01001007387 */ /* 0x0005e40000100a00 */
[----:B--2---:R-:W-:Y:S01]  /*4f550*/  HMMA.16816.F32 R16, R4, R12, R24 ;  /* 0x0000000c0410723c */ /* 0x004fe20000001818 */
[----:B------:R-:W-:-:S02]  /*4f560*/  IMAD.MOV.U32 R20, RZ, RZ, R29 ;  /* 0x000000ffff147224 */ /* 0x000fc400078e001d */
[----:B------:R-:W-:Y:S01]  /*4f570*/  IMAD.MOV.U32 R21, RZ, RZ, R0 ;  /* 0x000000ffff157224 */ /* 0x000fe200078e0000 */
[----:B------:R-:W2:Y:S11]  /*4f580*/  LDL.LU R29, [R1+0x40f4] ;  /* 0x0040f400011d7983 */ /* 0x000eb60000300800 */
[----:B------:R-:W-:Y:S08]  /*4f590*/  @!UPT UIADD3 URZ, URZ, URZ, URZ ;  /* 0x0000003f3f3ff290 */ /* 0x000ff0000fffe03f */
[----:B------:R0:W-:Y:S01]  /*4f5a0*/  STL.64 [R1+0x3c0], R16 ;  /* 0x0003c01001007387 */ /* 0x0001e20000100a00 */
[----:B------:R-:W-:Y:S02]  /*4f5b0*/  STL.64 [R1+0x3c8], R18 ;  /* 0x0003c81201007387 */ /* 0x000fe40000100a00 */
[----:B------:R-:W4:Y:S02]  /*4f5c0*/  LDL.LU R0, [R1+0x40f0] ;  /* 0x0040f00001007983 */ /* 0x000f240000300800 */
[----:B------:R1:W-:Y:S02]  /*4f5d0*/  STL.64 [R1+0x4060], R20 ;  /* 0x0040601401007387 */ /* 0x0003e40000100a00 */
[----:B0-----:R-:W-:Y:S02]  /*4f5e0*/  IMAD.MOV.U32 R16, RZ, RZ, R22 ;  /* 0x000000ffff107224 */ /* 0x001fe400078e0016 */
[----:B-1----:R-:W-:Y:S02]  /*4f5f0*/  IMAD.MOV.U32 R20, RZ, RZ, R2 ;  /* 0x000000ffff147224 */ /* 0x002fe400078e0002 */
[----:B------:R-:W-:-:S02]  /*4f600*/  IMAD.MOV.U32 R21, RZ, RZ, R23 ;  /* 0x000000ffff157224 */ /* 0x000fc400078e0017 */
[----:B---3--:R-:W-:Y:S01]  /*4f610*/  IMAD.MOV.U32 R17, RZ, RZ, R10 ;  /* 0x000000ffff117224 */ /* 0x008fe200078e000a */
[----:B------:R-:W-:Y:S01]  /*4f620*/  STL.64 [R1+0x3fe8], R14 ;  /* 0x003fe80e01007387 */ /* 0x000fe20000100a00 */
[----:B------:R0:W-:Y:S03]  /*4f630*/  STL.64 [R1+0x3fe0], R12 ;  /* 0x003fe00c01007387 */ /* 0x0001e60000100a00 */
[----:B0-----:R-:W3:Y:S01]  /*4f640*/  LDL.LU R12, [R1+0x3a0] ;  /* 0x0003a000010c7983 */ /* 0x001ee20000300800 */
[----:B------:R-:W3:Y:S02]  /*4f650*/  LDL.LU R13, [R1+0x3a4] ;  /* 0x0003a400010d7983 */ /* 0x000ee40000300800 */
[----:B------:R-:W2:Y:S02]  /*4f660*/  LDL.LU R14, [R1+0x3a8] ;  /* 0x0003a800010e7983 */ /* 0x000ea40000300800 */
[----:B------:R-:W2:Y:S01]  /*4f670*/  LDL.LU R15, [R1+0x3ac] ;  /* 0x0003ac00010f7983 */ /* 0x000ea20000300800 */
[----:B------:R-:W2:Y:S01]  /*4f680*/  LDL.LU R2, [R1+0x40ec] ;  /* 0x0040ec0001027983 */ /* 0x000ea20000300800 */
[----:B------:R0:W-:Y:S02]  /*4f690*/  STL.64 [R1+0x4078], R20 ;  /* 0x0040781401007387 */ /* 0x0001e40000100a00 */
[----:B------:R1:W-:Y:S01]  /*4f6a0*/  STL.64 [R1+0x4080], R16 ;  /* 0x0040801001007387 */ /* 0x0003e20000100a00 */
        /* <DEDUP_REMOVED lines=28> */
[----:B------:R0:W-:Y:S03]  /*4f870*/  STL.64 [R1+0x40b8], R20 ;  /* 0x0040b81401007387 */ /* 0x0001e60000100a00 */
[----:B------:R-:W-:Y:S01]  /*4f880*/  STL.64 [R1+0x40c8], R16 ;  /* 0x0040c81001007387 */ /* 0x000fe20000100a00 */
        /* <DEDUP_REMOVED lines=9> */
[----:B------:R0:W-:Y:S03]  /*4f920*/  STL.64 [R1+0x40d0], R20 ;  /* 0x0040d01401007387 */ /* 0x0001e60000100a00 */
[----:B0-----:R-:W2:Y:S01]  /*4f930*/  LDL.LU R20, [R1+0x720] ;  /* 0x0007200001147983 */ /* 0x001ea20000300800 */
[----:B------:R-:W2:Y:S02]  /*4f940*/  LDL.LU R21, [R1+0x724] ;  /* 0x0007240001157983 */ /* 0x000ea40000300800 */
[----:B------:R-:W2:Y:S02]  /*4f950*/  LDL.LU R22, [R1+0x728] ;  /* 0x0007280001167983 */ /* 0x000ea40000300800 */
[----:B------:R-:W2:Y:S01]  /*4f960*/  LDL.LU R23, [R1+0x72c] ;  /* 0x00072c0001177983 */ /* 0x000ea20000300800 */
[----:B------:R-:W-:Y:S01]  /*4f970*/  STL.64 [R1+0x4028], R14 ;  /* 0x0040280e01007387 */ /* 0x000fe20000100a00 */
[----:B---3--:R0:W-:Y:S03]  /*4f980*/  STL.64 [R1+0x4020], R12 ;  /* 0x0040200c01007387 */ /* 0x0081e60000100a00 */
        /* <DEDUP_REMOVED lines=17> */
[----:B------:R-:W-:-:S02]  /*4faa0*/  IMAD.MOV.U32 R16, RZ, RZ, R2 ;  /* 0x000000ffff107224 */ /* 0x000fc400078e0002 */
[----:B----4-:R-:W-:-:S07]  /*4fab0*/  IMAD.MOV.U32 R17, RZ, RZ, R0 ;  /* 0x000000ffff117224 */ /* 0x010fce00078e0000 */
[C---:B------:R-:W-:Y:S01]  /*4fac0*/  HMMA.16816.F32 R16, R4.reuse, R16, R20 ;  /* 0x000000100410723c */ /* 0x040fe20000001814 */
[----:B---3--:R-:W-:Y:S01]  /*4fad0*/  STL.64 [R1+0x4070], R14 ;  /* 0x0040700e01007387 */ /* 0x008fe20000100a00 */
[----:B--2---:R0:W-:Y:S03]  /*4fae0*/  STL.64 [R1+0x4068], R12 ;  /* 0x0040680c01007387 */ /* 0x0041e60000100a00 */
[----:B0-----:R-:W2:Y:S01]  /*4faf0*/  LDL.LU R12, [R1+0x6d0] ;  /* 0x0006d000010c7983 */ /* 0x001ea20000300800 */
[----:B------:R-:W2:Y:S02]  /*4fb00*/  LDL.LU R13, [R1+0x6d4] ;  /* 0x0006d400010d7983 */ /* 0x000ea40000300800 */
[----:B------:R-:W2:Y:S02]  /*4fb10*/  LDL.LU R14, [R1+0x6d8] ;  /* 0x0006d800010e7983 */ /* 0x000ea40000300800 */
[----:B------:R-:W2:Y:S01]  /*4fb20*/  LDL.LU R15, [R1+0x6dc] ;  /* 0x0006dc00010f7983 */ /* 0x000ea20000300800 */
[----:B------:R0:W-:Y:S04]  /*4fb30*/  STL.64 [R1+0x3fd8], R8 ;  /* 0x003fd80801007387 */ /* 0x0001e80000100a00 */
[----:B0-----:R-:W3:Y:S01]  /*4fb40*/  LDL.64 R8, [R1+0x20] ;  /* 0x0000200001087983 */ /* 0x001ee20000100a00 */
[----:B------:R-:W-:Y:S02]  /*4fb50*/  STL.64 [R1+0x3b0], R24 ;  /* 0x0003b01801007387 */ /* 0x000fe40000100a00 */
[----:B------:R-:W-:Y:S02]  /*4fb60*/  STL.64 [R1+0x3b8], R26 ;  /* 0x0003b81a01007387 */ /* 0x000fe40000100a00 */
[----:B------:R-:W0:Y:S04]  /*4fb70*/  LDSM.16.MT88.4 R24, [R28+0x28180] ;  /* 0x028180001c18783b */ /* 0x000e280000004200 */
[----:B0-----:R-:W-:Y:S01]  /*4fb80*/  STL.64 [R1+0x3f18], R26 ;  /* 0x003f181a01007387 */ /* 0x001fe20000100a00 */
[----:B------:R0:W-:Y:S03]  /*4fb90*/  STL.64 [R1+0x3f10], R24 ;  /* 0x003f101801007387 */ /* 0x0001e60000100a00 */
[----:B0-----:R-:W4:Y:S01]  /*4fba0*/  LDL.64 R24, [R1+0x160] ;  /* 0x0001600001187983 */ /* 0x001f220000100a00 */
        /* <DEDUP_REMOVED lines=30> */
[----:B------:R-:W-:Y:S03]  /*4fd90*/  STL.64 [R1+0x6e8], R18 ;  /* 0x0006e81201007387 */ /* 0x000fe60000100a00 */
[----:B0-----:R-:W3:Y:S01]  /*4fda0*/  LDL.64 R16, [R1] ;  /* 0x0000000001107983 */ /* 0x001ee20000100a00 */
[C---:B--2---:R-:W-:Y:S03]  /*4fdb0*/  HMMA.16816.F32 R20, R4.reuse, R20, R12 ;  /* 0x000000140414723c */ /* 0x044fe6000000180c */
[----:B------:R-:W2:Y:S01]  /*4fdc0*/  LDL.LU.64 R14, [R1+0x4070] ;  /* 0x00407000010e7983 */ /* 0x000ea20000300a00 */
[----:B------:R-:W2:Y:S11]  /*4fdd0*/  LDL.LU.64 R12, [R1+0x4068] ;  /* 0x00406800010c7983 */ /* 0x000eb60000300a00 */
[----:B------:R-:W-:Y:S08]  /*4fde0*/  @!UPT UIADD3 URZ, URZ, URZ, URZ ;  /* 0x0000003f3f3ff290 */ /* 0x000ff0000fffe03f */
        /* <DEDUP_REMOVED lines=15> */
[----:B------:R-:W-:Y:S03]  /*4fee0*/  STL.64 [R1+0x6b8], R22 ;  /* 0x0006b81601007387 */ /* 0x000fe60000100a00 */
[----:B0-----:R-:W2:Y:S02]  /*4fef0*/  LDL.LU.64 R20, [R1+0x4030] ;  /* 0x0040300001147983 */ /* 0x001ea40000300a00 */
[C---:B--2---:R-:W-:Y:S11]  /*4ff00*/  HMMA.16816.F32 R12, R4.reuse, R20, R12 ;  /* 0x00000014040c723c */ /* 0x044ff6000000180c */
[----:B------:R-:W-:Y:S11]  /*4ff10*/  @!UPT UIADD3 URZ, URZ, URZ, URZ ;  /* 0x0000003f3f3ff290 */ /* 0x000ff6000fffe03f */
[----:B------:R-:W-:Y:S01]  /*4ff20*/  @!UPT UIADD3 URZ, URZ, URZ, URZ ;  /* 0x0000003f3f3ff290 */ /* 0x000fe2000fffe03f */
[----:B------:R-:W-:Y:S01]  /*4ff30*/  STL.64 [R1+0x6a0], R12 ;  /* 0x0006a00c01007387 */ /* 0x000fe20000100a00 */
[----:B------:R0:W-:Y:S03]  /*4ff40*/  STL.64 [R1+0x6a8], R14 ;  /* 0x0006a80e01007387 */ /* 0x0001e60000100a00 */
[----:B0-----:R-:W4:Y:S01]  /*4ff50*/  LDL.LU.64 R14, [R1+0x4028] ;  /* 0x00402800010e7983 */ /* 0x001f220000300a00 */
[----:B------:R-:W4:Y:S02]  /*4ff60*/  LDL.LU.64 R12, [R1+0x4020] ;  /* 0x00402000010c7983 */ /* 0x000f240000300a00 */
[----:B------:R-:W-:Y:S02]  /*4ff70*/  IMAD.MOV.U32 R26, RZ, RZ, R21 ;  /* 0x000000ffff1a7224 */ /* 0x000fe400078e0015 */
[----:B------:R-:W-:Y:S01]  /*4ff80*/  IMAD.MOV.U32 R27, RZ, RZ, R20 ;  /* 0x000000ffff1b7224 */ /* 0x000fe200078e0014 */
[----:B------:R-:W3:Y:S01]  /*4ff90*/  LDL.LU.64 R22, [R1+0x4018] ;  /* 0x0040180001167983 */ /* 0x000ee20000300a00 */
[----:B------:R-:W3:Y:S02]  /*4ffa0*/  LDL.LU.64 R20, [R1+0x4010] ;  /* 0x0040100001147983 */ /* 0x000ee40000300a00 */
[----:B------:R-:W-:Y:S01]  /*4ffb0*/  STL [R1+0x3fa4], R26 ;  /* 0x003fa41a01007387 */ /* 0x000fe20000100800 */
[----:B------:R-:W-:Y:S01]  /*4ffc0*/  STL [R1+0x3fa0], R27 ;  /* 0x003fa01b01007387 */ /* 0x000fe20000100800 */
[----:B----4-:R-:W-:Y:S03]  /*4ffd0*/  HMMA.16816.F32 R12, R4, R24, R12 ;  /* 0x00000018040c723c */ /* 0x010fe6000000180c */
[----:B------:R-:W2:Y:S11]  /*4ffe0*/  LDL.64 R4, [R1+0x10] ;  /* 0x0000100001047983 */ /* 0x000eb60000100a00 */
[----:B------:R-:W-:Y:S09]  /*4fff0*/  @!UPT UIADD3 URZ, URZ, URZ, URZ ;  /* 0x0000003f3f3ff290 */ /* 0x000ff2000fffe03f */
[----:B------:R0:W-:Y:S01]  /*50000*/  STL.64 [R1+0x3a0], R12 ;  /* 0x0003a00c01007387 */ /* 0x0001e20000100a00 */
[----:B------:R1:W-:Y:S03]  /*50010*/  STL.64 [R1+0x3a8], R14 ;  /* 0x0003a80e01007387 */ /* 0x0003e60000100a00 */
[----:B0-----:R-:W4:Y:S01]  /*50020*/  LDL.LU R12, [R1+0x350] ;  /* 0x00035000010c7983 */ /* 0x001f220000300800 */
[----:B------:R-:W4:Y:S02]  /*50030*/  LDL.LU R13, [R1+0x354] ;  /* 0x00035400010d7983 */ /* 0x000f240000300800 */
[----:B-1----:R-:W2:Y:S02]  /*50040*/  LDL.LU R14, [R1+0x358] ;  /* 0x00035800010e7983 */ /* 0x002ea40000300800 */
[----:B------:R-:W2:Y:S02]  /*50050*/  LDL.LU R15, [R1+0x35c] ;  /* 0x00035c00010f7983 */ /* 0x000ea40000300800 */
[----:B--2---:R-:W-:Y:S01]  /*50060*/  STL.64 [R1+0x4008], R14 ;  /* 0x0040080e01007387 */ /* 0x004fe20000100a00 */
[----:B----4-:R0:W-:Y:S03]  /*50070*/  STL.64 [R1+0x4000], R12 ;  /* 0x0040000c01007387 */ /* 0x0101e60000100a00 */
        /* <DEDUP_REMOVED lines=8> */
[----:B------:R-:W3:Y:S02]  /*50100*/  LDL.LU R27, [R1+0x38c] ;  /* 0x00038c00011b7983 */ /* 0x000ee40000300800 */
[C---:B---3--:R-:W-:Y:S11]  /*50110*/  HMMA.16816.F32 R24, R20.reuse, R8, R24 ;  /* 0x000000081418723c */ /* 0x048ff60000001818 */
[----:B------:R-:W-:Y:S11]  /*50120*/  @!UPT UIADD3 URZ, URZ, URZ, URZ ;  /* 0x0000003f3f3ff290 */ /* 0x000ff6000fffe03f */
[----:B------:R-:W-:Y:S01]  /*50130*/  @!UPT UIADD3 URZ, URZ, URZ, URZ ;  /* 0x0000003f3f3ff290 */ /* 0x000fe2000fffe03f */
[----:B------:R0:W-:Y:S01]  /*50140*/  STL.64 [R1+0x380], R24 ;  /* 0x0003801801007387 */ /* 0x0001e20000100a00 */
[----:B------:R-:W-:Y:S02]  /*50150*/  STL.64 [R1+0x388], R26 ;  /* 0x0003881a01007387 */ /* 0x000fe40000100a00 */
[----:B0-----:R-:W-:Y:S02]  /*50160*/  IMAD.MOV.U32 R25, RZ, RZ, R8 ;  /* 0x000000ffff197224 */ /* 0x001fe400078e0008 */
[----:B------:R-:W-:Y:S01]  /*50170*/  IMAD.MOV.U32 R24, RZ, RZ, R9 ;  /* 0x000000ffff187224 */ /* 0x000fe200078e0009 */
[----:B------:R-:W3:Y:S01]  /*50180*/  LDL.LU R8, [R1+0x340] ;  /* 0x0003400001087983 */ /* 0x000ee20000300800 */
[----:B------:R-:W3:Y:S02]  /*50190*/  LDL.LU R9, [R1+0x344] ;  /* 0x0003440001097983 */ /* 0x000ee40000300800 */
[----:B------:R-:W3:Y:S02]  /*501a0*/  LDL.LU R10, [R1+0x348] ;  /* 0x00034800010a7983 */ /* 0x000ee40000300800 */
[----:B------:R-:W3:Y:S01]  /*501b0*/  LDL.LU R11, [R1+0x34c] ;  /* 0x00034c00010b7983 */ /* 0x000ee20000300800 */
[----:B------:R0:W-:Y:S01]  /*501c0*/  STL [R1+0x3fac], R24 ;  /* 0x003fac1801007387 */ /* 0x0001e20000100800 */
[----:B------:R1:W-:Y:S03]  /*501d0*/  STL [R1+0x3fa8], R25 ;  /* 0x003fa81901007387 */ /* 0x0003e60000100800 */
[----:B0-----:R-:W4:Y:S01]  /*501e0*/  LDL.LU R24, [R1+0x370] ;  /* 0x0003700001187983 */ /* 0x001f220000300800 */
[----:B-1----:R-:W4:Y:S02]  /*501f0*/  LDL.LU R25, [R1+0x374] ;  /* 0x0003740001197983 */ /* 0x002f240000300800 */
[----:B------:R-:W4:Y:S02]  /*50200*/  LDL.LU R26, [R1+0x378] ;  /* 0x00037800011a7983 */ /* 0x000f240000300800 */
[----:B------:R-:W4:Y:S01]  /*50210*/  LDL.LU R27, [R1+0x37c] ;  /* 0x00037c00011b7983 */ /* 0x000f220000300800 */
[C---:B--2---:R-:W-:Y:S08]  /*50220*/  HMMA.16816.F32 R12, R20.reuse, R16, R12 ;  /* 0x00000010140c723c */ /* 0x044ff0000000180c */
[----:B----4-:R-:W-:Y:S11]  /*50230*/  HMMA.16816.F32 R24, R20, R4, R24 ;  /* 0x000000041418723c */ /* 0x010ff60000001818 */
[----:B------:R-:W-:Y:S11]  /*50240*/  @!UPT UIADD3 URZ, URZ, URZ, URZ ;  /* 0x0000003f3f3ff290 */ /* 0x000ff6000fffe03f */
[----:B------:R-:W-:Y:S01]  /*50250*/  @!UPT UIADD3 URZ, URZ, URZ, URZ ;  /* 0x0000003f3f3ff290 */ /* 0x000fe2000fffe03f */
[----:B------:R-:W-:Y:S01]  /*50260*/  STL.64 [R1+0x370], R24 ;  /* 0x0003701801007387 */ /* 0x000fe20000100a00 */
[----:B------:R0:W-:Y:S02]  /*50270*/  STL.64 [R1+0x378], R26 ;  /* 0x0003781a01007387 */ /* 0x0001e40000100a00 */
[----:B0-----:R-:W-:Y:S02]  /*50280*/  IMAD.MOV.U32 R26, RZ, RZ, R4 ;  /* 0x000000ffff1a7224 */ /* 0x001fe400078e0004 */
[----:B------:R-:W-:Y:S01]  /*50290*/  IMAD.MOV.U32 R27, RZ, RZ, R5 ;  /* 0x000000ffff1b7224 */ /* 0x000fe200078e0005 */
[----:B------:R-:W2:Y:S01]  /*502a0*/  LDL.LU R4, [R1+0x330] ;  /* 0x0003300001047983 */ /* 0x000ea20000300800 */
[----:B------:R-:W2:Y:S02]  /*502b0*/  LDL.LU R5, [R1+0x334] ;  /* 0x0003340001057983 */ /* 0x000ea40000300800 */
[----:B------:R-:W2:Y:S02]  /*502c0*/  LDL.LU R6, [R1+0x338] ;  /* 0x0003380001067983 */ /* 0x000ea40000300800 */
[----:B------:R-:W2:Y:S01]  /*502d0*/  LDL.LU R7, [R1+0x33c] ;  /* 0x00033c0001077983 */ /* 0x000ea20000300800 */
[----:B------:R-:W-:Y:S01]  /*502e0*/  STL.64 [R1+0x360], R12 ;  /* 0x0003600c01007387 */ /* 0x000fe20000100a00 */
[----:B------:R0:W-:Y:S02]  /*502f0*/  STL.64 [R1+0x368], R14 ;  /* 0x0003680e01007387 */ /* 0x0001e40000100a00 */
[----:B------:R-:W-:-:S02]  /*50300*/  IMAD.MOV.U32 R24, RZ, RZ, R16 ;  /* 0x000000ffff187224 */ /* 0x000fc400078e0010 */
[----:B------:R-:W-:Y:S01]  /*50310*/  IMAD.MOV.U32 R25, RZ, RZ, R17 ;  /* 0x000000ffff197224 */ /* 0x000fe200078e0011 */
[----:B0-----:R-:W4:Y:S01]  /*50320*/  LDL.LU.64 R14, [R1+0x4008] ;  /* 0x00400800010e7983 */ /* 0x001f220000300a00 */
[----:B------:R-:W4:Y:S02]  /*50330*/  LDL.LU.64 R12, [R1+0x4000] ;  /* 0x00400000010c7983 */ /* 0x000f240000300a00 */
[----:B------:R-:W2:Y:S02]  /*50340*/  LDL.LU.64 R18, [R1+0x3ff8] ;  /* 0x003ff80001127983 */ /* 0x000ea40000300a00 */
[----:B------:R-:W4:Y:S01]  /*50350*/  LDL.LU.64 R16, [R1+0x3ff0] ;  /* 0x003ff00001107983 */ /* 0x000f220000300a00 */
[----:B------:R-:W-:Y:S01]  /*50360*/  STL.64 [R1+0x3fb8], R26 ;  /* 0x003fb81a01007387 */ /* 0x000fe20000100a00 */
[----:B------:R0:W-:Y:S03]  /*50370*/  STL.64 [R1+0x3fb0], R24 ;  /* 0x003fb01801007387 */ /* 0x0001e60000100a00 */
[----:B0-----:R-:W2:Y:S01]  /*50380*/  LDL.LU R24, [R1+0x590] ;  /* 0x0005900001187983 */ /* 0x001ea20000300800 */
[----:B------:R-:W2:Y:S02]  /*50390*/  LDL.LU R25, [R1+0x594] ;  /* 0x0005940001197983 */ /* 0x000ea40000300800 */
[----:B------:R-:W2:Y:S02]  /*503a0*/  LDL.LU R26, [R1+0x598] ;  /* 0x00059800011a7983 */ /* 0x000ea40000300800 */
[----:B------:R-:W2:Y:S01]  /*503b0*/  LDL.LU R27, [R1+0x59c] ;  /* 0x00059c00011b7983 */ /* 0x000ea20000300800 */
[C---:B----4-:R-:W-:Y:S01]  /*503c0*/  HMMA.16816.F32 R12, R20.reuse, R16, R12 ;  /* 0x00000010140c723c */ /* 0x050fe2000000180c */
[----:B--2---:R-:W-:Y:S01]  /*503d0*/  STL.64 [R1+0x3fc8], R26 ;  /* 0x003fc81a01007387 */ /* 0x004fe20000100a00 */
[----:B------:R0:W-:Y:S03]  /*503e0*/  STL.64 [R1+0x3fc0], R24 ;  /* 0x003fc01801007387 */ /* 0x0001e60000100a00 */
[----:B0-----:R-:W2:Y:S01]  /*503f0*/  LDL.64 R24, [R1+0x30] ;  /* 0x0000300001187983 */ /* 0x001ea20000100a00 */
[----:B------:R-:W-:Y:S11]  /*50400*/  STL [R1+0x3c20], R28 ;  /* 0x003c201c01007387 */ /* 0x000ff60000100800 */
[----:B------:R-:W-:Y:S06]  /*50410*/  @!UPT UIADD3 URZ, URZ, URZ, URZ ;  /* 0x0000003f3f3ff290 */ /* 0x000fec000fffe03f */
[----:B------:R-:W-:Y:S02]  /*50420*/  STL.64 [R1+0x350], R12 ;  /* 0x0003500c01007387 */ /* 0x000fe40000100a00 */
[----:B------:R0:W-:Y:S02]  /*50430*/  STL.64 [R1+0x358], R14 ;  /* 0x0003580e01007387 */ /* 0x0001e40000100a00 */
[----:B0-----:R-:W4:Y:S01]  /*50440*/  LDL.LU.64 R14, [R1+0x3fe8] ;  /* 0x003fe800010e7983 */ /* 0x001f220000300a00 */
[----:B------:R-:W3:Y:S02]  /*50450*/  LDL.LU.64 R12, [R1+0x3fe0] ;  /* 0x003fe000010c7983 */ /* 0x000ee40000300a00 */
[----:B------:R-:W-:Y:S02]  /*50460*/  STL.64 [R1+0x3ec8], R18 ;  /* 0x003ec81201007387 */ /* 0x000fe40000100a00 */
[----:B------:R0:W-:Y:S02]  /*50470*/  STL.64 [R1+0x3ec0], R16 ;  /* 0x003ec01001007387 */ /* 0x0001e40000100a00 */
[----:B0-----:R-:W2:Y:S01]  /*50480*/  LDL.64 R16, [R1+0x1d0] ;  /* 0x0001d00001107983 */ /* 0x001ea20000100a00 */
[----:B---3--:R-:W-:Y:S03]  /*50490*/  HMMA.16816.F32 R8, R20, R12, R8 ;  /* 0x0000000c1408723c */ /* 0x008fe60000001808 */
[----:B--2---:R0:W-:Y:S04]  /*504a0*/  STL.64 [R1+0x3fd0], R16 ;  /* 0x003fd01001007387 */ /* 0x0041e80000100a00 */
[----:B0-----:R-:W2:Y:S01]  /*504b0*/  LDL.LU R16, [R1+0x5a0] ;  /* 0x0005a00001107983 */ /* 0x001ea20000300800 */
[----:B------:R-:W2:Y:S02]  /*504c0*/  LDL.LU R17, [R1+0x5a4] ;  /* 0x0005a40001117983 */ /* 0x000ea40000300800 */
[----:B------:R-:W2:Y:S02]  /*504d0*/  LDL.LU R18, [R1+0x5a8] ;  /* 0x0005a80001127983 */ /* 0x000ea40000300800 */
[----:B------:R-:W2:Y:S11]  /*504e0*/  LDL.LU R19, [R1+0x5ac] ;  /* 0x0005ac0001137983 */ /* 0x000eb60000300800 */
[----:B------:R0:W-:Y:S01]  /*504f0*/  STL.64 [R1+0x340], R8 ;  /* 0x0003400801007387 */ /* 0x0001e20000100a00 */
[----:B------:R-:W-:Y:S03]  /*50500*/  STL.64 [R1+0x348], R10 ;  /* 0x0003480a01007387 */ /* 0x000fe60000100a00 */
[----:B0-----:R-:W3:Y:S01]  /*50510*/  LDL.LU.64 R8, [R1+0x3fd8] ;  /* 0x003fd80001087983 */ /* 0x001ee20000300a00 */
[----:B----4-:R-:W-:Y:S02]  /*50520*/  STL.64 [R1+0x3eb8], R14 ;  /* 0x003eb80e01007387 */ /* 0x010fe40000100a00 */
[----:B------:R0:W-:Y:S01]  /*50530*/  STL.64 [R1+0x3eb0], R12 ;  /* 0x003eb00c01007387 */ /* 0x0001e20000100a00 */
[----:B------:R-:W-:Y:S01]  /*50540*/  LOP3.LUT R3, R28, 0x40, RZ, 0x3c, !PT ;  /* 0x000000401c037812 */ /* 0x000fe200078e3cff */
[----:B0-----:R-:W4:Y:S01]  /*50550*/  LDL.LU R12, [R1+0x580] ;  /* 0x00058000010c7983 */ /* 0x001f220000300800 */
[----:B------:R-:W4:Y:S02]  /*50560*/  LDL.LU R13, [R1+0x584] ;  /* 0x00058400010d7983 */ /* 0x000f240000300800 */
[----:B------:R-:W4:Y:S02]  /*50570*/  LDL.LU R14, [R1+0x588] ;  /* 0x00058800010e7983 */ /* 0x000f240000300800 */
[----:B------:R-:W4:Y:S02]  /*50580*/  LDL.LU R15, [R1+0x58c] ;  /* 0x00058c00010f7983 */ /* 0x000f240000300800 */
[----:B------:R-:W-:-:S02]  /*50590*/  IMAD.MOV.U32 R2, RZ, RZ, R24 ;  /* 0x000000ffff027224 */ /* 0x000fc400078e0018 */
[----:B------:R-:W-:Y:S01]  /*505a0*/  IMAD.MOV.U32 R0, RZ, RZ, R25 ;  /* 0x000000ffff007224 */ /* 0x000fe200078e0019 */
[C---:B---3--:R-:W-:Y:S08]  /*505b0*/  HMMA.16816.F32 R4, R20.reuse, R8, R4 ;  /* 0x000000081404723c */ /* 0x048ff00000001804 */
[----:B--2---:R-:W-:Y:S11]  /*505c0*/  HMMA.16816.F32 R16, R20, R24, R16 ;  /* 0x000000181410723c */ /* 0x004ff60000001810 */
[----:B------:R-:W-:Y:S04]  /*505d0*/  @!UPT UIADD3 URZ, URZ, URZ, URZ ;  /* 0x0000003f3f3ff290 */ /* 0x000fe8000fffe03f */
[----:B------:R-:W-:Y:S01]  /*505e0*/  STL.64 [R1+0x330], R4 ;  /* 0x0003300401007387 */ /* 0x000fe20000100a00 */
[----:B------:R-:W-:Y:S02]  /*505f0*/  STL.64 [R1+0x338], R6 ;  /* 0x0003380601007387 */ /* 0x000fe40000100a00 */
[----:B------:R-:W0:Y:S02]  /*50600*/  LDSM.16.MT88.4 R4, [R3+0x28000] ;  /* 0x028000000304783b */ /* 0x000e240000004200 */
[----:B0-----:R-:W-:Y:S02]  /*50610*/  STL.64 [R1+0x3da8], R6 ;  /* 0x003da80601007387 */ /* 0x001fe40000100a00 */
[----:B------:R0:W-:Y:S02]  /*50620*/  STL.64 [R1+0x3da0], R4 ;  /* 0x003da00401007387 */ /* 0x0001e40000100a00 */
[----:B0-----:R-:W2:Y:S01]  /*50630*/  LDL.64 R4, [R1+0x1e0] ;  /* 0x0001e00001047983 */ /* 0x001ea20000100a00 */
[----:B------:R0:W-:Y:S02]  /*50640*/  STL.64 [R1+0x5a0], R16 ;  /* 0x0005a01001007387 */ /* 0x0001e40000100a00 */
[----:B------:R-:W-:Y:S01]  /*50650*/  STL.64 [R1+0x5a8], R18 ;  /* 0x0005a81201007387 */ /* 0x000fe20000100a00 */
[----:B0-----:R-:W4:Y:S01]  /*50660*/  LDL.LU.64 R16, [R1+0x3fd0] ;  /* 0x003fd00001107983 */ /* 0x001f220000300a00 */
[----:B------:R-:W3:Y:S02]  /*50670*/  LDL.LU.64 R26, [R1+0x3fc8] ;  /* 0x003fc800011a7983 */ /* 0x000ee40000300a00 */
[----:B------:R-:W3:Y:S02]  /*50680*/  LDL.LU.64 R24, [R1+0x3fc0] ;  /* 0x003fc00001187983 */ /* 0x000ee40000300a00 */
[----:B------:R-:W-:Y:S01]  /*50690*/  STL [R1+0x3e8c], R0 ;  /* 0x003e8c0001007387 */ /* 0x000fe20000100800 */
[----:B------:R-:W-:Y:S01]  /*506a0*/  STL [R1+0x3e88], R2 ;  /* 0x003e880201007387 */ /* 0x000fe20000100800 */
[----:B--2---:R-:W-:-:S02]  /*506b0*/  IMAD.MOV.U32 R11, RZ, RZ, R4 ;  /* 0x000000ffff0b7224 */ /* 0x004fc400078e0004 */
[----:B------:R-:W-:Y:S01]  /*506c0*/  IMAD.MOV.U32 R10, RZ, RZ, R5 ;  /* 0x000000ffff0a7224 */ /* 0x000fe200078e0005 */
[C---:B---3--:R-:W-:Y:S08]  /*506d0*/  HMMA.16816.F32 R24, R20.reuse, R4, R24 ;  /* 0x000000041418723c */ /* 0x048ff00000001818 */
[----:B----4-:R-:W-:Y:S11]  /*506e0*/  HMMA.16816.F32 R4, R20, R16, R12 ;  /* 0x000000101404723c */ /* 0x010ff6000000180c */
[----:B------:R-:W-:Y:S04]  /*506f0*/  @!UPT UIADD3 URZ, URZ, URZ, URZ ;  /* 0x0000003f3f3ff290 */ /* 0x000fe8000fffe03f */
[----:B------:R-:W-:Y:S01]  /*50700*/  STL.64 [R1+0x590], R24 ;  /* 0x0005901801007387 */ /* 0x000fe20000100a00 */
[----:B------:R0:W-:Y:S03]  /*50710*/  STL.64 [R1+0x598], R26 ;  /* 0x0005981a01007387 */ /* 0x0001e60000100a00 */
[----:B0-----:R-:W2:Y:S01]  /*50720*/  LDL.LU.64 R26, [R1+0x3fb8] ;  /* 0x003fb800011a7983 */ /* 0x001ea20000300a00 */
[----:B------:R-:W3:Y:S02]  /*50730*/  LDL.LU.64 R24, [R1+0x3fb0] ;  /* 0x003fb00001187983 */ /* 0x000ee40000300a00 */
[----:B------:R-:W-:Y:S02]  /*50740*/  STL [R1+0x3e94], R10 ;  /* 0x003e940a01007387 */ /* 0x000fe40000100800 */
[----:B------:R-:W-:Y:S01]  /*50750*/  STL [R1+0x3e90], R11 ;  /* 0x003e900b01007387 */ /* 0x000fe20000100800 */
[----:B------:R-:W-:Y:S01]  /*50760*/  STL.64 [R1+0x3f80], R8 ;  /* 0x003f800801007387 */ /* 0x000fe20000100a00 */
[----:B------:R-:W-:Y:S02]  /*50770*/  STL.64 [R1+0x580], R4 ;  /* 0x0005800401007387 */ /* 0x000fe40000100a00 */
[----:B------:R-:W-:Y:S02]  /*50780*/  STL.64 [R1+0x588], R6 ;  /* 0x0005880601007387 */ /* 0x000fe40000100a00 */
[----:B------:R-:W4:Y:S01]  /*50790*/  LDL.LU R12, [R1+0x1f0] ;  /* 0x0001f000010c7983 */ /* 0x000f220000300800 */
[----:B------:R-:W4:Y:S01]  /*507a0*/  LDL.LU R13, [R1+0x1f4] ;  /* 0x0001f400010d7983 */ /* 0x000f220000300800 */
[----:B------:R-:W2:Y:S02]  /*507b0*/  LDL.LU R14, [R1+0x1f8] ;  /* 0x0001f800010e7983 */ /* 0x000ea40000300800 */
[----:B------:R-:W2:Y:S02]  /*507c0*/  LDL.LU R15, [R1+0x1fc] ;  /* 0x0001fc00010f7983 */ /* 0x000ea40000300800 */
[----:B------:R-:W-:-:S02]  /*507d0*/  IMAD.MOV.U32 R29, RZ, RZ, R16 ;  /* 0x000000ffff1d7224 */ /* 0x000fc400078e0010 */
[----:B------:R-:W-:Y:S02]  /*507e0*/  IMAD.MOV.U32 R28, RZ, RZ, R17 ;  /* 0x000000ffff1c7224 */ /* 0x000fe400078e0011 */
[----:B---3--:R-:W-:Y:S02]  /*507f0*/  IMAD.MOV.U32 R16, RZ, RZ, R24 ;  /* 0x000000ffff107224 */ /* 0x008fe400078e0018 */
[----:B------:R-:W-:Y:S01]  /*50800*/  IMAD.MOV.U32 R17, RZ, RZ, R25 ;  /* 0x000000ffff117224 */ /* 0x000fe200078e0019 */
[----:B--2---:R-:W-:Y:S01]  /*50810*/  STL.64 [R1+0x3ed8], R14 ;  /* 0x003ed80e01007387 */ /* 0x004fe20000100a00 */
[----:B----4-:R0:W-:Y:S02]  /*50820*/  STL.64 [R1+0x3ed0], R12 ;  /* 0x003ed00c01007387 */ /* 0x0101e40000100a00 */
[----:B------:R-:W2:Y:S02]  /*50830*/  LDL.LU R24, [R1+0x3fac] ;  /* 0x003fac0001187983 */ /* 0x000ea40000300800 */
[----:B------:R-:W3:Y:S01]  /*50840*/  LDL.LU R25, [R1+0x3fa8] ;  /* 0x003fa80001197983 */ /* 0x000ee20000300800 */
[----:B------:R1:W-:Y:S04]  /*50850*/  STL.64 [R1+0x3ee0], R16 ;  /* 0x003ee01001007387 */ /* 0x0003e80000100a00 */
[----:B0-----:R-:W4:Y:S01]  /*50860*/  LDL.LU R12, [R1+0x200] ;  /* 0x00020000010c7983 */ /* 0x001f220000300800 */
[----:B------:R-:W4:Y:S02]  /*50870*/  LDL.LU R13, [R1+0x204] ;  /* 0x00020400010d7983 */ /* 0x000f240000300800 */
[----:B------:R-:W2:Y:S02]  /*50880*/  LDL.LU R14, [R1+0x208] ;  /* 0x00020800010e7983 */ /* 0x000ea40000300800 */
[----:B------:R-:W2:Y:S02]  /*50890*/  LDL.LU R15, [R1+0x20c] ;  /* 0x00020c00010f7983 */ /* 0x000ea40000300800 */
[----:B-1----:R-:W-:-:S02]  /*508a0*/  IMAD.MOV.U32 R16, RZ, RZ, R26 ;  /* 0x000000ffff107224 */ /* 0x002fc400078e001a */
[----:B------:R-:W-:Y:S01]  /*508b0*/  IMAD.MOV.U32 R17, RZ, RZ, R27 ;  /* 0x000000ffff117224 */ /* 0x000fe200078e001b */
[----:B--2---:R-:W-:Y:S01]  /*508c0*/  STL.64 [R1+0x3ef0], R14 ;  /* 0x003ef00e01007387 */ /* 0x004fe20000100a00 */
[----:B----4-:R-:W-:Y:S02]  /*508d0*/  STL.64 [R1+0x3ee8], R12 ;  /* 0x003ee80c01007387 */ /* 0x010fe40000100a00 */
[----:B------:R-:W2:Y:S02]  /*508e0*/  LDL.LU R26, [R1+0x3fa4] ;  /* 0x003fa400011a7983 */ /* 0x000ea40000300800 */
[----:B------:R-:W4:Y:S01]  /*508f0*/  LDL.LU R27, [R1+0x3fa0] ;  /* 0x003fa000011b7983 */ /* 0x000f220000300800 */
[----:B------:R3:W-:Y:S02]  /*50900*/  STL.64 [R1+0x3ef8], R16 ;  /* 0x003ef81001007387 */ /* 0x0007e40000100a00 */
[----:B---3--:R-:W-:Y:S02]  /*50910*/  IMAD.MOV.U32 R16, RZ, RZ, R25 ;  /* 0x000000ffff107224 */ /* 0x008fe400078e0019 */
[----:B------:R-:W-:-:S05]  /*50920*/  IMAD.MOV.U32 R17, RZ, RZ, R24 ;  /* 0x000000ffff117224 */ /* 0x000fca00078e0018 */
[----:B------:R-:W-:Y:S01]  /*50930*/  STL.64 [R1+0x3f28], R16 ;  /* 0x003f281001007387 */ /* 0x000fe20000100a00 */
[----:B------:R-:W3:Y:S02]  /*50940*/  LDL.LU R4, [R1+0x320] ;  /* 0x0003200001047983 */ /* 0x000ee40000300800 */
[----:B------:R-:W3:Y:S02]  /*50950*/  LDL.LU R5, [R1+0x324] ;  /* 0x0003240001057983 */ /* 0x000ee40000300800 */
[----:B------:R-:W3:Y:S01]  /*50960*/  LDL.LU R6, [R1+0x328] ;  /* 0x0003280001067983 */ /* 0x000ee20000300800 */
[----:B------:R-:W3:Y:S01]  /*50970*/  LDL.LU R7, [R1+0x32c] ;  /* 0x00032c0001077983 */ /* 0x000ee20000300800 */
[----:B--2---:R-:W-:Y:S02]  /*50980*/  IMAD.MOV.U32 R25, RZ, RZ, R26 ;  /* 0x000000ffff197224 */ /* 0x004fe400078e001a */
[----:B----4-:R-:W-:Y:S01]  /*50990*/  IMAD.MOV.U32 R24, RZ, RZ, R27 ;  /* 0x000000ffff187224 */ /* 0x010fe200078e001b */
[----:B---3--:R-:W-:Y:S01]  /*509a0*/  STL.64 [R1+0x3f38], R6 ;  /* 0x003f380601007387 */ /* 0x008fe20000100a00 */
[----:B------:R-:W-:Y:S03]  /*509b0*/  STL.64 [R1+0x3f30], R4 ;  /* 0x003f300401007387 */ /* 0x000fe60000100a00 */
[----:B------:R0:W-:Y:S02]  /*509c0*/  STL.64 [R1+0x3f40], R24 ;  /* 0x003f401801007387 */ /* 0x0001e40000100a00 */
[----:B0-----:R-:W2:Y:S01]  /*509d0*/  LDL.LU R24, [R1+0x530] ;  /* 0x0005300001187983 */ /* 0x001ea20000300800 */
[----:B------:R-:W2:Y:S02]  /*509e0*/  LDL.LU R25, [R1+0x534] ;  /* 0x0005340001197983 */ /* 0x000ea40000300800 */
[----:B------:R-:W3:Y:S02]  /*509f0*/  LDL.LU R26, [R1+0x538] ;  /* 0x00053800011a7983 */ /* 0x000ee40000300800 */
[----:B------:R-:W3:Y:S01]  /*50a00*/  LDL.LU R27, [R1+0x53c] ;  /* 0x00053c00011b7983 */ /* 0x000ee20000300800 */
[----:B------:R-:W4:Y:S01]  /*50a10*/  LDL.LU R8, [R1+0x560] ;  /* 0x0005600001087983 */ /* 0x000f220000300800 */
[----:B------:R-:W4:Y:S02]  /*50a20*/  LDL.LU R9, [R1+0x564] ;  /* 0x0005640001097983 */ /* 0x000f240000300800 */
[----:B------:R-:W2:Y:S02]  /*50a30*/  LDL.LU R10, [R1+0x568] ;  /* 0x00056800010a7983 */ /* 0x000ea40000300800 */
[----:B------:R-:W2:Y:S02]  /*50a40*/  LDL.LU R11, [R1+0x56c] ;  /* 0x00056c00010b7983 */ /* 0x000ea40000300800 */
[----:B--2---:R-:W-:Y:S01]  /*50a50*/  STL.64 [R1+0x3f90], R10 ;  /* 0x003f900a01007387 */ /* 0x004fe20000100a00 */
[----:B----4-:R0:W-:Y:S03]  /*50a60*/  STL.64 [R1+0x3f88], R8 ;  /* 0x003f880801007387 */ /* 0x0101e60000100a00 */
[----:B0-----:R-:W2:Y:S01]  /*50a70*/  LDL.64 R8, [R1+0x1c0] ;  /* 0x0001c00001087983 */ /* 0x001ea20000100a00 */
[----:B---3--:R-:W-:Y:S02]  /*50a80*/  STL.64 [R1+0x3f50], R26 ;  /* 0x003f501a01007387 */ /* 0x008fe40000100a00 */
[----:B------:R0:W-:Y:S02]  /*50a90*/  STL.64 [R1+0x3f48], R24 ;  /* 0x003f481801007387 */ /* 0x0001e40000100a00 */
[----:B0-----:R-:W3:Y:S04]  /*50aa0*/  LDL.64 R24, [R1+0x190] ;  /* 0x0001900001187983 */ /* 0x001ee80000100a00 */
[----:B---3--:R0:W-:Y:S04]  /*50ab0*/  STL.64 [R1+0x3f60], R24 ;  /* 0x003f601801007387 */ /* 0x0081e80000100a00 */
[----:B0-----:R-:W3:Y:S04]  /*50ac0*/  LDL.64 R24, [R1+0x1a0] ;  /* 0x0001a00001187983 */ /* 0x001ee80000100a00 */
[----:B---3--:R0:W-:Y:S04]  /*50ad0*/  STL.64 [R1+0x3f78], R24 ;  /* 0x003f781801007387 */ /* 0x0081e80000100a00 */
[----:B0-----:R-:W3:Y:S04]  /*50ae0*/  LDL.64 R24, [R1+0x1b0] ;  /* 0x0001b00001187983 */ /* 0x001ee80000100a00 */
[----:B---3--:R0:W-:Y:S04]  /*50af0*/  STL.64 [R1+0x3f98], R24 ;  /* 0x003f981801007387 */ /* 0x0081e80000100a00 */
[----:B0-----:R-:W2:Y:S01]  /*50b00*/  LDL.LU R24, [R1+0x570] ;  /* 0x0005700001187983 */ /* 0x001ea20000300800 */
[----:B------:R-:W2:Y:S02]  /*50b10*/  LDL.LU R25, [R1+0x574] ;  /* 0x0005740001197983 */ /* 0x000ea40000300800 */
[----:B------:R-:W2:Y:S02]  /*50b20*/  LDL.LU R26, [R1+0x578] ;  /* 0x00057800011a7983 */ /* 0x000ea40000300800 */
[----:B------:R-:W2:Y:S01]  /*50b30*/  LDL.LU R27, [R1+0x57c] ;  /* 0x00057c00011b7983 */ /* 0x000ea20000300800 */
[----:B------:R-:W3:Y:S04]  /*50b40*/  LDL.64 R4, [R1+0x180] ;  /* 0x0001800001047983 */ /* 0x000ee80000100a00 */
[----:B---3--:R0:W-:Y:S04]  /*50b50*/  STL.64 [R1+0x3f58], R4 ;  /* 0x003f580401007387 */ /* 0x0081e80000100a00 */
[----:B0-----:R-:W3:Y:S01]  /*50b60*/  LDL.LU R4, [R1+0x540] ;  /* 0x0005400001047983 */ /* 0x001ee20000300800 */
[----:B------:R-:W3:Y:S02]  /*50b70*/  LDL.LU R5, [R1+0x544] ;  /* 0x0005440001057983 */ /* 0x000ee40000300800 */
[----:B------:R-:W4:Y:S02]  /*50b80*/  LDL.LU R6, [R1+0x548] ;  /* 0x0005480001067983 */ /* 0x000f240000300800 */
[----:B------:R-:W4:Y:S01]  /*50b90*/  LDL.LU R7, [R1+0x54c] ;  /* 0x00054c0001077983 */ /* 0x000f220000300800 */
[----:B--2---:R-:W-:Y:S01]  /*50ba0*/  HMMA.16816.F32 R24, R20, R8, R24 ;  /* 0x000000081418723c */ /* 0x004fe20000001818 */
        /* <DEDUP_REMOVED lines=26> */
[----:B0-----:R-:W4:Y:S01]  /*50d50*/  LDL.LU.64 R24, [R1+0x3f98] ;  /* 0x003f980001187983 */ /* 0x001f220000300a00 */
[----:B------:R-:W4:Y:S02]  /*50d60*/  LDL.LU.64 R10, [R1+0x3f90] ;  /* 0x003f9000010a7983 */ /* 0x000f240000300a00 */
[----:B------:R-:W4:Y:S02]  /*50d70*/  LDL.LU.64 R8, [R1+0x3f88] ;  /* 0x003f880001087983 */ /* 0x000f240000300a00 */
[----:B------:R-:W-:Y:S01]  /*50d80*/  STL [R1+0x3ea4], R2 ;  /* 0x003ea40201007387 */ /* 0x000fe20000100800 */
[----:B------:R-:W-:Y:S01]  /*50d90*/  STL [R1+0x3ea0], R0 ;  /* 0x003ea00001007387 */ /* 0x000fe20000100800 */
        /* <DEDUP_REMOVED lines=9> */
[----:B------:R-:W-:Y:S02]  /*50e30*/  STL [R1+0x3eac], R11 ;  /* 0x003eac0b01007387 */ /* 0x000fe40000100800 */
        /* <DEDUP_REMOVED lines=19> */
[C---:B--2---:R-:W-:Y:S11]  /*50f70*/  HMMA.16816.F32 R24, R20.reuse, R4, R24 ;  /* 0x000000041418723c */ /* 0x044ff60000001818 */
[----:B------:R-:W-:Y:S11]  /*50f80*/  @!UPT UIADD3 URZ, URZ, URZ, URZ ;  /* 0x0000003f3f3ff290 */ /* 0x000ff6000fffe03f */
[----:B------:R-:W-:Y:S01]  /*50f90*/  @!UPT UIADD3 URZ, URZ, URZ, URZ ;  /* 0x0000003f3f3ff290 */ /* 0x000fe2000fffe03f */
[----:B------:R0:W-:Y:S01]  /*50fa0*/  STL.64 [R1+0x530], R24 ;  /* 0x0005301801007387 */ /* 0x0001e20000100a00 */
[----:B------:R3:W-:Y:S03]  /*50fb0*/  STL.64 [R1+0x538], R26 ;  /* 0x0005381a01007387 */ /* 0x0007e60000100a00 */
[----:B0-----:R-:W3:Y:S01]  /*50fc0*/  LDL.LU.64 R24, [R1+0x3f40] ;  /* 0x003f400001187983 */ /* 0x001ee20000300a00 */
[----:B------:R-:W-:Y:S02]  /*50fd0*/  IMAD.MOV.U32 R11, RZ, RZ, R4 ;  /* 0x000000ffff0b7224 */ /* 0x000fe400078e0004 */
[----:B------:R-:W-:Y:S02]  /*50fe0*/  IMAD.MOV.U32 R10, RZ, RZ, R5 ;  /* 0x000000ffff0a7224 */ /* 0x000fe400078e0005 */
[----:B------:R-:W2:Y:S01]  /*50ff0*/  LDL.LU.64 R6, [R1+0x3f38] ;  /* 0x003f380001067983 */ /* 0x000ea20000300a00 */
[----:B------:R-:W2:Y:S01]  /*51000*/  LDL.LU.64 R4, [R1+0x3f30] ;  /* 0x003f300001047983 */ /* 0x000ea20000300a00 */
[C---:B---3--:R-:W-:Y:S03]  /*51010*/  HMMA.16816.F32 R24, R20.reuse, R24, R16 ;  /* 0x000000181418723c */ /* 0x048fe60000001810 */
[----:B------:R-:W3:Y:S11]  /*51020*/  LDL.LU.64 R16, [R1+0x3f28] ;  /* 0x003f280001107983 */ /* 0x000ef60000300a00 */
[----:B------:R-:W-:Y:S09]  /*51030*/  @!UPT UIADD3 URZ, URZ, URZ, URZ ;  /* 0x0000003f3f3ff290 */ /* 0x000ff2000fffe03f */
[----:B------:R0:W-:Y:S01]  /*51040*/  STL.64 [R1+0x520], R24 ;  /* 0x0005201801007387 */ /* 0x0001e20000100a00 */
[----:B------:R1:W-:Y:S03]  /*51050*/  STL.64 [R1+0x528], R26 ;  /* 0x0005281a01007387 */ /* 0x0003e60000100a00 */
[----:B0-----:R-:W2:Y:S02]  /*51060*/  LDL.LU.64 R24, [R1+0x3f20] ;  /* 0x003f200001187983 */ /* 0x001ea40000300a00 */
[----:B--2---:R-:W-:Y:S07]  /*51070*/  HMMA.16816.F32 R20, R20, R24, R4 ;  /* 0x000000181414723c */ /* 0x004fee0000001804 */
[----:B------:R-:W-:-:S02]  /*51080*/  IMAD.MOV.U32 R5, RZ, RZ, R24 ;  /* 0x000000ffff057224 */ /* 0x000fc400078e0018 */
[----:B------:R-:W-:Y:S11]  /*51090*/  IMAD.MOV.U32 R4, RZ, RZ, R25 ;  /* 0x000000ffff047224 */ /* 0x000ff600078e0019 */
[----:B------:R-:W-:Y:S03]  /*510a0*/  @!UPT UIADD3 URZ, URZ, URZ, URZ ;  /* 0x0000003f3f3ff290 */ /* 0x000fe6000fffe03f */
        /* <DEDUP_REMOVED lines=36> */
[----:B------:R-:W4:Y:S02]  /*512f0*/  LDL.LU.64 R12, [R1+0x3eb0] ;  /* 0x003eb000010c7983 */ /* 0x000f240000300a00 */
[----:B---3--:R-:W-:Y:S02]  /*51300*/  STL.64 [R1+0x3d68], R18 ;  /* 0x003d681201007387 */ /* 0x008fe40000100a00 */
[----:B------:R0:W-:Y:S02]  /*51310*/  STL.64 [R1+0x3d60], R16 ;  /* 0x003d601001007387 */ /* 0x0001e40000100a00 */
[----:B0-----:R-:W3:Y:S01]  /*51320*/  LDL.LU R16, [R1+0x8e0] ;  /* 0x0008e00001107983 */ /* 0x001ee20000300800 */
[----:B------:R-:W3:Y:S02]  /*51330*/  LDL.LU R17, [R1+0x8e4] ;  /* 0x0008e40001117983 */ /* 0x000ee40000300800 */
[----:B------:R-:W3:Y:S02]  /*51340*/  LDL.LU R18, [R1+0x8e8] ;  /* 0x0008e80001127983 */ /* 0x000ee40000300800 */
[----:B------:R-:W3:Y:S01]  /*51350*/  LDL.LU R19, [R1+0x8ec] ;  /* 0x0008ec0001137983 */ /* 0x000ee20000300800 */
[----:B--2---:R-:W-:Y:S01]  /*51360*/  STL.64 [R1+0x3d58], R14 ;  /* 0x003d580e01007387 */ /* 0x004fe20000100a00 */
[----:B----4-:R0:W-:Y:S01]  /*51370*/  STL.64 [R1+0x3d50], R12 ;  /* 0x003d500c01007387 */ /* 0x0101e20000100a00 */
[C---:B---3--:R-:W-:Y:S08]  /*51380*/  HMMA.16816.F32 R16, R24.reuse, R12, R16 ;  /* 0x0000000c1810723c */ /* 0x048ff00000001810 */
[----:B0-----:R-:W-:Y:S01]  /*51390*/  HMMA.16816.F32 R12, R24, R8, R20 ;  /* 0x00000008180c723c */ /* 0x001fe20000001814 */
[----:B------:R-:W0:Y:S11]  /*513a0*/  LDSM.16.MT88.4 R20, [R3+0x28080] ;  /* 0x028080000314783b */ /* 0x000e360000004200 */
[----:B------:R-:W-:Y:S03]  /*513b0*/  @!UPT UIADD3 URZ, URZ, URZ, URZ ;  /* 0x0000003f3f3ff290 */ /* 0x000fe6000fffe03f */
[----:B------:R-:W-:Y:S01]  /*513c0*/  STL.64 [R1+0x150], R16 ;  /* 0x0001501001007387 */ /* 0x000fe20000100a00 */
[----:B------:R-:W-:Y:S02]  /*513d0*/  STL.64 [R1+0x158], R18 ;  /* 0x0001581201007387 */ /* 0x000fe40000100a00 */
[----:B------:R-:W-:Y:S05]  /*513e0*/  STL.64 [R1+0x3d48], R8 ;  /* 0x003d480801007387 */ /* 0x000fea0000100a00 */
[----:B------:R-:W-:Y:S01]  /*513f0*/  STL.64 [R1+0x140], R12 ;  /* 0x0001400c01007387 */ /* 0x000fe20000100a00 */
[----:B------:R-:W-:Y:S04]  /*51400*/  STL.64 [R1+0x148], R14 ;  /* 0x0001480e01007387 */ /* 0x000fe80000100a00 */
[----:B0-----:R-:W-:Y:S01]  /*51410*/  STL.64 [R1+0x3cb0], R22 ;  /* 0x003cb01601007387 */ /* 0x001fe20000100a00 */
[----:B------:R0:W-:Y:S02]  /*51420*/  STL.64 [R1+0x3ca8], R20 ;  /* 0x003ca81401007387 */ /* 0x0001e40000100a00 */
[----:B0-----:R-:W-:-:S02]  /*51430*/  IMAD.MOV.U32 R20, RZ, RZ, R5 ;  /* 0x000000ffff147224 */ /* 0x001fc400078e0005 */
[----:B------:R-:W-:-:S05]  /*51440*/  IMAD.MOV.U32 R21, RZ, RZ, R4 ;  /* 0x000000ffff157224 */ /* 0x000fca00078e0004 */
[----:B------:R0:W-:Y:S01]  /*51450*/  STL.64 [R1+0x3db0], R20 ;  /* 0x003db01401007387 */ /* 0x0001e20000100a00 */
[----:B------:R-:W2:Y:S03]  /*51460*/  LDL.64 R16, [R1] ;  /* 0x0000000001107983 */ /* 0x000ea60000100a00 */
[----:B--2---:R-:W-:Y:S01]  /*51470*/  STL.64 [R1+0x3d80], R16 ;  /* 0x003d801001007387 */ /* 0x004fe20000100a00 */
[----:B------:R-:W2:Y:S02]  /*51480*/  LDL.LU R12, [R1+0x450] ;  /* 0x00045000010c7983 */ /* 0x000ea40000300800 */
[----:B------:R-:W2:Y:S02]  /*51490*/  LDL.LU R13, [R1+0x454] ;  /* 0x00045400010d7983 */ /* 0x000ea40000300800 */
[----:B------:R-:W3:Y:S01]  /*514a0*/  LDL.LU R14, [R1+0x458] ;  /* 0x00045800010e7983 */ /* 0x000ee20000300800 */
[----:B------:R-:W3:Y:S01]  /*514b0*/  LDL.LU R15, [R1+0x45c] ;  /* 0x00045c00010f7983 */ /* 0x000ee20000300800 */
[----:B0-----:R-:W4:Y:S03]  /*514c0*/  LDL.64 R20, [R1+0x170] ;  /* 0x0001700001147983 */ /* 0x001f260000100a00 */
        /* <DEDUP_REMOVED lines=31> */
[----:B------:R3:W-:Y:S02]  /*516c0*/  STL.64 [R1+0x3e10], R20 ;  /* 0x003e101401007387 */ /* 0x0007e40000100a00 */
[----:B---3--:R-:W-:Y:S02]  /*516d0*/  IMAD.MOV.U32 R20, RZ, RZ, R10 ;  /* 0x000000ffff147224 */ /* 0x008fe400078e000a */
        /* <DEDUP_REMOVED lines=22> */
[----:B------:R-:W-:-:S05]  /*51840*/  IMAD.MOV.U32 R21, RZ, RZ, R28 ;  /* 0x000000ffff157224 */ /* 0x000fca00078e001c */
[----:B------:R-:W-:Y:S04]  /*51850*/  STL.64 [R1+0x3e58], R20 ;  /* 0x003e581401007387 */ /* 0x000fe80000100a00 */
[----:B----4-:R-:W-:Y:S01]  /*51860*/  STL.64 [R1+0x3e20], R6 ;  /* 0x003e200601007387 */ /* 0x010fe20000100a00 */
[----:B--2---:R0:W-:Y:S03]  /*51870*/  STL.64 [R1+0x3e18], R4 ;  /* 0x003e180401007387 */ /* 0x0041e60000100a00 */
[----:B0-----:R-:W2:Y:S01]  /*51880*/  LDL.LU R4, [R1+0x910] ;  /* 0x0009100001047983 */ /* 0x001ea20000300800 */
[----:B------:R-:W2:Y:S02]  /*51890*/  LDL.LU R5, [R1+0x914] ;  /* 0x0009140001057983 */ /* 0x000ea40000300800 */
[----:B------:R-:W4:Y:S02]  /*518a0*/  LDL.LU R6, [R1+0x918] ;  /* 0x0009180001067983 */ /* 0x000f240000300800 */
[----:B------:R-:W4:Y:S02]  /*518b0*/  LDL.LU R7, [R1+0x91c] ;  /* 0x00091c0001077983 */ /* 0x000f240000300800 */
[----:B---3--:R-:W-:-:S02]  /*518c0*/  IMAD.MOV.U32 R20, RZ, RZ, R11 ;  /* 0x000000ffff147224 */ /* 0x008fc400078e000b */
[----:B------:R-:W-:-:S05]  /*518d0*/  IMAD.MOV.U32 R21, RZ, RZ, R10 ;  /* 0x000000ffff157224 */ /* 0x000fca00078e000a */
[----:B------:R-:W-:Y:S04]  /*518e0*/  STL.64 [R1+0x3e70], R20 ;  /* 0x003e701401007387 */ /* 0x000fe80000100a00 */
        /* <DEDUP_REMOVED lines=24> */
[----:B------:R-:W3:Y:S01]  /*51a70*/  LDL.64 R16, [R1+0x10] ;  /* 0x0000100001107983 */ /* 0x000ee20000100a00 */
[----:B------:R-:W-:-:S02]  /*51a80*/  IMAD.MOV.U32 R20, RZ, RZ, R2 ;  /* 0x000000ffff147224 */ /* 0x000fc400078e0002 */
[----:B------:R-:W-:Y:S01]  /*51a90*/  IMAD.MOV.U32 R21, RZ, RZ, R0 ;  /* 0x000000ffff157224 */ /* 0x000fe200078e0000 */
[----:B---3--:R0:W-:Y:S04]  /*51aa0*/  STL.64 [R1+0x3d88], R16 ;  /* 0x003d881001007387 */ /* 0x0081e80000100a00 */
[----:B0-----:R-:W3:Y:S01]  /*51ab0*/  LDL.64 R16, [R1+0x20] ;  /* 0x0000200001107983 */ /* 0x001ee20000100a00 */
[----:B------:R-:W-:Y:S02]  /*51ac0*/  STL.64 [R1+0x3d78], R14 ;  /* 0x003d780e01007387 */ /* 0x000fe40000100a00 */
[----:B------:R0:W-:Y:S02]  /*51ad0*/  STL.64 [R1+0x3d70], R12 ;  /* 0x003d700c01007387 */ /* 0x0001e40000100a00 */
[----:B0-----:R-:W4:Y:S01]  /*51ae0*/  LDL.LU R12, [R1+0x460] ;  /* 0x00046000010c7983 */ /* 0x001f220000300800 */
[----:B------:R-:W4:Y:S02]  /*51af0*/  LDL.LU R13, [R1+0x464] ;  /* 0x00046400010d7983 */ /* 0x000f240000300800 */
[----:B------:R-:W3:Y:S02]  /*51b00*/  LDL.LU R14, [R1+0x468] ;  /* 0x00046800010e7983 */ /* 0x000ee40000300800 */
[----:B------:R-:W3:Y:S01]  /*51b10*/  LDL.LU R15, [R1+0x46c] ;  /* 0x00046c00010f7983 */ /* 0x000ee20000300800 */
[C---:B--2---:R-:W-:Y:S01]  /*51b20*/  HMMA.16816.F32 R20, R24.reuse, R20, R4 ;  /* 0x000000141814723c */ /* 0x044fe20000001804 */
[----:B---3--:R-:W-:Y:S01]  /*51b30*/  STL.64 [R1+0x3d98], R14 ;  /* 0x003d980e01007387 */ /* 0x008fe20000100a00 */
[----:B----4-:R0:W-:Y:S03]  /*51b40*/  STL.64 [R1+0x3d90], R12 ;  /* 0x003d900c01007387 */ /* 0x0101e60000100a00 */
        /* <DEDUP_REMOVED lines=8> */
[----:B------:R-:W4:Y:S01]  /*51bd0*/  LDL.LU.64 R6, [R1+0x3e80] ;  /* 0x003e800001067983 */ /* 0x000f220000300a00 */
[----:B------:R-:W4:Y:S05]  /*51be0*/  LDL.LU.64 R4, [R1+0x3e78] ;  /* 0x003e780001047983 */ /* 0x000f2a0000300a00 */
[----:B------:R0:W-:Y:S02]  /*51bf0*/  STL.64 [R1+0x130], R20 ;  /* 0x0001301401007387 */ /* 0x0001e40000100a00 */
[----:B------:R4:W-:Y:S01]  /*51c00*/  STL.64 [R1+0x138], R22 ;  /* 0x0001381601007387 */ /* 0x0009e20000100a00 */
[----:B0-----:R-:W4:Y:S02]  /*51c10*/  LDL.LU.64 R20, [R1+0x3e70] ;  /* 0x003e700001147983 */ /* 0x001f240000300a00 */
        /* <DEDUP_REMOVED lines=59> */
[----:B------:R-:W2:Y:S01]  /*51fd0*/  LDL.LU.64 R6, [R1+0x3da8] ;  /* 0x003da80001067983 */ /* 0x000ea20000300a00 */
[----:B------:R-:W2:Y:S02]  /*51fe0*/  LDL.LU.64 R4, [R1+0x3da0] ;  /* 0x003da00001047983 */ /* 0x000ea40000300a00 */
[----:B------:R-:W-:-:S02]  /*51ff0*/  IMAD.MOV.U32 R2, RZ, RZ, R16 ;  /* 0x000000ffff027224 */ /* 0x000fc400078e0010 */
[----:B------:R-:W-:Y:S11]  /*52000*/  IMAD.MOV.U32 R0, RZ, RZ, R17 ;  /* 0x000000ffff007224 */ /* 0x000ff600078e0011 */
[----:B------:R-:W-:Y:S06]  /*52010*/  @!UPT UIADD3 URZ, URZ, URZ, URZ ;  /* 0x0000003f3f3ff290 */ /* 0x000fec000fffe03f */
[----:B------:R0:W-:Y:S01]  /*52020*/  STL.64 [R1+0xb0], R24 ;  /* 0x0000b01801007387 */ /* 0x0001e20000100a00 */
[----:B------:R1:W-:Y:S03]  /*52030*/  STL.64 [R1+0xb8], R26 ;  /* 0x0000b81a01007387 */ /* 0x0003e60000100a00 */
[----:B0-----:R-:W4:Y:S01]  /*52040*/  LDL.LU R24, [R1+0x430] ;  /* 0x0004300001187983 */ /* 0x001f220000300800 */
[----:B------:R-:W4:Y:S02]  /*52050*/  LDL.LU R25, [R1+0x434] ;  /* 0x0004340001197983 */ /* 0x000f240000300800 */
[----:B-1----:R-:W4:Y:S02]  /*52060*/  LDL.LU R26, [R1+0x438] ;  /* 0x00043800011a7983 */ /* 0x002f240000300800 */
[----:B------:R-:W4:Y:S01]  /*52070*/  LDL.LU R27, [R1+0x43c] ;  /* 0x00043c00011b7983 */ /* 0x000f220000300800 */
[----:B------:R0:W-:Y:S04]  /*52080*/  STL.64 [R1+0x3cc0], R20 ;  /* 0x003cc01401007387 */ /* 0x0001e80000100a00 */
        /* <DEDUP_REMOVED lines=28> */
[----:B------:R-:W3:Y:S02]  /*52250*/  LDL.LU.64 R18, [R1+0x3d68] ;  /* 0x003d680001127983 */ /* 0x000ee40000300a00 */
        /* <DEDUP_REMOVED lines=10> */
[----:B0-----:R-:W3:Y:S01]  /*52300*/  LDL.64 R16, [R1+0x1e0] ;  /* 0x0001e00001107983 */ /* 0x001ee20000100a00 */
[C---:B--2---:R-:W-:Y:S11]  /*52310*/  HMMA.16816.F32 R8, R4.reuse, R12, R8 ;  /* 0x0000000c0408723c */ /* 0x044ff60000001808 */
[----:B------:R-:W-:Y:S11]  /*52320*/  @!UPT UIADD3 URZ, URZ, URZ, URZ ;  /* 0x0000003f3f3ff290 */ /* 0x000ff6000fffe03f */
[----:B------:R-:W-:Y:S01]  /*52330*/  @!UPT UIADD3 URZ, URZ, URZ, URZ ;  /* 0x0000003f3f3ff290 */ /* 0x000fe2000fffe03f */
[----:B------:R0:W-:Y:S01]  /*52340*/  STL.64 [R1+0x440], R8 ;  /* 0x0004400801007387 */ /* 0x0001e20000100a00 */
[----:B------:R-:W-:Y:S03]  /*52350*/  STL.64 [R1+0x448], R10 ;  /* 0x0004480a01007387 */ /* 0x000fe60000100a00 */
[----:B0-----:R-:W4:Y:S01]  /*52360*/  LDL.LU.64 R8, [R1+0x3d48] ;  /* 0x003d480001087983 */ /* 0x001f220000300a00 */
[----:B------:R-:W-:Y:S02]  /*52370*/  STL.64 [R1+0x3c50], R14 ;  /* 0x003c500e01007387 */ /* 0x000fe40000100a00 */
[----:B------:R0:W-:Y:S02]  /*52380*/  STL.64 [R1+0x3c48], R12 ;  /* 0x003c480c01007387 */ /* 0x0001e40000100a00 */
[----:B0-----:R-:W3:Y:S01]  /*52390*/  LDL.LU R12, [R1+0x7a0] ;  /* 0x0007a000010c7983 */ /* 0x001ee20000300800 */
[----:B------:R-:W3:Y:S02]  /*523a0*/  LDL.LU R13, [R1+0x7a4] ;  /* 0x0007a400010d7983 */ /* 0x000ee40000300800 */
[----:B------:R-:W3:Y:S02]  /*523b0*/  LDL.LU R14, [R1+0x7a8] ;  /* 0x0007a800010e7983 */ /* 0x000ee40000300800 */
[----:B------:R-:W3:Y:S01]  /*523c0*/  LDL.LU R15, [R1+0x7ac] ;  /* 0x0007ac00010f7983 */ /* 0x000ee20000300800 */
[----:B----4-:R-:W-:Y:S01]  /*523d0*/  HMMA.16816.F32 R24, R4, R8, R24 ;  /* 0x000000080418723c */ /* 0x010fe20000001818 */
[----:B------:R0:W-:Y:S01]  /*523e0*/  STL [R1+0x3c28], R8 ;  /* 0x003c280801007387 */ /* 0x0001e20000100800 */
[----:B------:R1:W-:Y:S11]  /*523f0*/  STL [R1+0x3c24], R9 ;  /* 0x003c240901007387 */ /* 0x0003f60000100800 */
[----:B------:R-:W-:Y:S10]  /*52400*/  @!UPT UIADD3 URZ, URZ, URZ, URZ ;  /* 0x0000003f3f3ff290 */ /* 0x000ff4000fffe03f */
[----:B------:R-:W-:Y:S01]  /*52410*/  STL.64 [R1+0x430], R24 ;  /* 0x0004301801007387 */ /* 0x000fe20000100a00 */
[----:B------:R-:W-:Y:S02]  /*52420*/  STL.64 [R1+0x438], R26 ;  /* 0x0004381a01007387 */ /* 0x000fe40000100a00 */
[----:B------:R-:W2:Y:S04]  /*52430*/  LDSM.16.MT88.4 R24, [R3+0x28100] ;  /* 0x028100000318783b */ /* 0x000ea80000004200 */
[----:B0-----:R-:W4:Y:S01]  /*52440*/  LDL.LU R8, [R1+0x420] ;  /* 0x0004200001087983 */ /* 0x001f220000300800 */
[----:B-1----:R-:W4:Y:S01]  /*52450*/  LDL.LU R9, [R1+0x424] ;  /* 0x0004240001097983 */ /* 0x002f220000300800 */
[----:B------:R-:W4:Y:S02]  /*52460*/  LDL.LU R10, [R1+0x428] ;  /* 0x00042800010a7983 */ /* 0x000f240000300800 */
[----:B------:R-:W4:Y:S02]  /*52470*/  LDL.LU R11, [R1+0x42c] ;  /* 0x00042c00010b7983 */ /* 0x000f240000300800 */
[----:B------:R-:W-:Y:S01]  /*52480*/  STL [R1+0x3c2c], R3 ;  /* 0x003c2c0301007387 */ /* 0x000fe20000100800 */
[----:B--2---:R-:W-:Y:S01]  /*52490*/  STL.64 [R1+0x3b68], R26 ;  /* 0x003b681a01007387 */ /* 0x004fe20000100a00 */
[----:B------:R0:W-:Y:S02]  /*524a0*/  STL.64 [R1+0x3b60], R24 ;  /* 0x003b601801007387 */ /* 0x0001e40000100a00 */
[----:B0-----:R-:W-:-:S02]  /*524b0*/  IMAD.MOV.U32 R24, RZ, RZ, R29 ;  /* 0x000000ffff187224 */ /* 0x001fc400078e001d */
[----:B------:R-:W-:-:S05]  /*524c0*/  IMAD.MOV.U32 R25, RZ, RZ, R28 ;  /* 0x000000ffff197224 */ /* 0x000fca00078e001c */
[----:B------:R0:W-:Y:S04]  /*524d0*/  STL.64 [R1+0x3d08], R24 ;  /* 0x003d081801007387 */ /* 0x0001e80000100a00 */
[----:B0-----:R-:W4:Y:S01]  /*524e0*/  LDL.64 R24, [R1+0x30] ;  /* 0x0000300001187983 */ /* 0x001f220000100a00 */
[C---:B---3--:R-:W-:Y:S08]  /*524f0*/  HMMA.16816.F32 R12, R4.reuse, R16, R12 ;  /* 0x00000010040c723c */ /* 0x048ff0000000180c */
[----:B----4-:R-:W-:Y:S01]  /*52500*/  HMMA.16816.F32 R8, R4, R24, R8 ;  /* 0x000000180408723c */ /* 0x010fe20000001808 */
[----:B------:R-:W-:Y:S11]  /*52510*/  IMAD.MOV.U32 R29, RZ, RZ, R25 ;  /* 0x000000ffff1d7224 */ /* 0x000ff600078e0019 */
[----:B------:R-:W-:Y:S11]  /*52520*/  @!UPT UIADD3 URZ, URZ, URZ, URZ ;  /* 0x0000003f3f3ff290 */ /* 0x000ff6000fffe03f */
[----:B------:R-:W-:Y:S01]  /*52530*/  STL.64 [R1+0x420], R8 ;  /* 0x0004200801007387 */ /* 0x000fe20000100a00 */
[----:B------:R0:W-:Y:S02]  /*52540*/  STL.64 [R1+0x428], R10 ;  /* 0x0004280a01007387 */ /* 0x0001e40000100a00 */
[----:B------:R-:W-:Y:S02]  /*52550*/  STL [R1+0x3c34], R29 ;  /* 0x003c341d01007387 */ /* 0x000fe40000100800 */
[----:B0-----:R-:W-:-:S05]  /*52560*/  IMAD.MOV.U32 R11, RZ, RZ, R24 ;  /* 0x000000ffff0b7224 */ /* 0x001fca00078e0018 */
[----:B------:R-:W-:Y:S01]  /*52570*/  STL [R1+0x3c30], R11 ;  /* 0x003c300b01007387 */ /* 0x000fe20000100800 */
[----:B------:R0:W-:Y:S02]  /*52580*/  STL.64 [R1+0x7a0], R12 ;  /* 0x0007a00c01007387 */ /* 0x0001e40000100a00 */
[----:B------:R1:W-:Y:S01]  /*52590*/  STL.64 [R1+0x7a8], R14 ;  /* 0x0007a80e01007387 */ /* 0x0003e20000100a00 */
[----:B0-----:R-:W2:Y:S01]  /*525a0*/  LDL.LU R12, [R1+0x660] ;  /* 0x00066000010c7983 */ /* 0x001ea20000300800 */
[----:B------:R-:W2:Y:S02]  /*525b0*/  LDL.LU R13, [R1+0x664] ;  /* 0x00066400010d7983 */ /* 0x000ea40000300800 */
[----:B-1----:R-:W3:Y:S02]  /*525c0*/  LDL.LU R14, [R1+0x668] ;  /* 0x00066800010e7983 */ /* 0x002ee40000300800 */
[----:B------:R-:W3:Y:S02]  /*525d0*/  LDL.LU R15, [R1+0x66c] ;  /* 0x00066c00010f7983 */ /* 0x000ee40000300800 */
[----:B------:R-:W-:-:S02]  /*525e0*/  IMAD.MOV.U32 R28, RZ, RZ, R16 ;  /* 0x000000ffff1c7224 */ /* 0x000fc400078e0010 */
[----:B------:R-:W-:Y:S02]  /*525f0*/  IMAD.MOV.U32 R10, RZ, RZ, R17 ;  /* 0x000000ffff0a7224 */ /* 0x000fe400078e0011 */
[----:B------:R-:W-:Y:S02]  /*52600*/  IMAD.MOV.U32 R16, RZ, RZ, R23 ;  /* 0x000000ffff107224 */ /* 0x000fe400078e0017 */
[----:B------:R-:W-:Y:S01]  /*52610*/  IMAD.MOV.U32 R17, RZ, RZ, R22 ;  /* 0x000000ffff117224 */ /* 0x000fe200078e0016 */
[----:B---3--:R-:W-:Y:S01]  /*52620*/  STL.64 [R1+0x3c70], R14 ;  /* 0x003c700e01007387 */ /* 0x008fe20000100a00 */
[----:B--2---:R-:W-:Y:S03]  /*52630*/  STL.64 [R1+0x3c68], R12 ;  /* 0x003c680c01007387 */ /* 0x004fe60000100a00 */
[----:B------:R0:W-:Y:S02]  /*52640*/  STL.64 [R1+0x3c78], R16 ;  /* 0x003c781001007387 */ /* 0x0001e40000100a00 */
[----:B0-----:R-:W-:-:S02]  /*52650*/  IMAD.MOV.U32 R16, RZ, RZ, R21 ;  /* 0x000000ffff107224 */ /* 0x001fc400078e0015 */
[----:B------:R-:W-:-:S05]  /*52660*/  IMAD.MOV.U32 R17, RZ, RZ, R20 ;  /* 0x000000ffff117224 */ /* 0x000fca00078e0014 */
[----:B------:R0:W-:Y:S01]  /*52670*/  STL.64 [R1+0x3c90], R16 ;  /* 0x003c901001007387 */ /* 0x0001e20000100a00 */
[----:B------:R-:W2:Y:S02]  /*52680*/  LDL.LU R12, [R1+0x670] ;  /* 0x00067000010c7983 */ /* 0x000ea40000300800 */
[----:B------:R-:W2:Y:S02]  /*52690*/  LDL.LU R13, [R1+0x674] ;  /* 0x00067400010d7983 */ /* 0x000ea40000300800 */
[----:B------:R-:W3:Y:S01]  /*526a0*/  LDL.LU R14, [R1+0x678] ;  /* 0x00067800010e7983 */ /* 0x000ee20000300800 */
[----:B------:R-:W3:Y:S01]  /*526b0*/  LDL.LU R15, [R1+0x67c] ;  /* 0x00067c00010f7983 */ /* 0x000ee20000300800 */
[----:B0-----:R-:W-:Y:S02]  /*526c0*/  IMAD.MOV.U32 R16, RZ, RZ, R2 ;  /* 0x000000ffff107224 */ /* 0x001fe400078e0002 */
[----:B------:R-:W-:-:S05]  /*526d0*/  IMAD.MOV.U32 R17, RZ, RZ, R0 ;  /* 0x000000ffff117224 */ /* 0x000fca00078e0000 */
[----:B------:R0:W-:Y:S04]  /*526e0*/  STL.64 [R1+0x3cb8], R16 ;  /* 0x003cb81001007387 */ /* 0x0001e80000100a00 */
[----:B0-----:R-:W4:Y:S01]  /*526f0*/  LDL.LU R16, [R1+0x410] ;  /* 0x0004100001107983 */ /* 0x001f220000300800 */
[----:B------:R-:W4:Y:S02]  /*52700*/  LDL.LU R17, [R1+0x414] ;  /* 0x0004140001117983 */ /* 0x000f240000300800 */
[----:B------:R-:W2:Y:S02]  /*52710*/  LDL.LU R18, [R1+0x418] ;  /* 0x0004180001127983 */ /* 0x000ea40000300800 */
[----:B------:R-:W2:Y:S02]  /*52720*/  LDL.LU R19, [R1+0x41c] ;  /* 0x00041c0001137983 */ /* 0x000ea40000300800 */
[----:B--2---:R-:W-:Y:S01]  /*52730*/  STL.64 [R1+0x3cd0], R18 ;  /* 0x003cd01201007387 */ /* 0x004fe20000100a00 */
[----:B----4-:R-:W-:Y:S02]  /*52740*/  STL.64 [R1+0x3cc8], R16 ;  /* 0x003cc81001007387 */ /* 0x010fe40000100a00 */
[----:B------:R-:W2:Y:S02]  /*52750*/  LDL.LU R20, [R1+0x730] ;  /* 0x0007300001147983 */ /* 0x000ea40000300800 */
[----:B------:R-:W2:Y:S01]  /*52760*/  LDL.LU R21, [R1+0x734] ;  /* 0x0007340001157983 */ /* 0x000ea20000300800 */
[----:B------:R-:W4:Y:S01]  /*52770*/  LDL.LU R22, [R1+0x738] ;  /* 0x0007380001167983 */ /* 0x000f220000300800 */
[----:B------:R-:W4:Y:S03]  /*52780*/  LDL.LU R23, [R1+0x73c] ;  /* 0x00073c0001177983 */ /* 0x000f260000300800 */
        /* <DEDUP_REMOVED lines=10> */
[----:B--2---:R-:W-:Y:S01]  /*52830*/  STL.64 [R1+0x3d18], R26 ;  /* 0x003d181a01007387 */ /* 0x004fe20000100a00 */
[----:B------:R0:W-:Y:S03]  /*52840*/  STL.64 [R1+0x3d10], R24 ;  /* 0x003d101801007387 */ /* 0x0001e60000100a00 */
[----:B0-----:R-:W2:Y:S04]  /*52850*/  LDL.64 R24, [R1+0x1b0] ;  /* 0x0001b00001187983 */ /* 0x001ea80000100a00 */
[----:B--2---:R0:W-:Y:S04]  /*52860*/  STL.64 [R1+0x3d28], R24 ;  /* 0x003d281801007387 */ /* 0x0041e80000100a00 */
[----:B0-----:R-:W2:Y:S04]  /*52870*/  LDL.64 R24, [R1+0x1c0] ;  /* 0x0001c00001187983 */ /* 0x001ea80000100a00 */
[----:B--2---:R0:W-:Y:S04]  /*52880*/  STL.64 [R1+0x3d40], R24 ;  /* 0x003d401801007387 */ /* 0x0041e80000100a00 */
[----:B0-----:R-:W2:Y:S01]  /*52890*/  LDL.64 R24, [R1+0x1d0] ;  /* 0x0001d00001187983 */ /* 0x001ea20000100a00 */
[----:B----4-:R-:W-:Y:S02]  /*528a0*/  STL.64 [R1+0x3cf0], R22 ;  /* 0x003cf01601007387 */ /* 0x010fe40000100a00 */
[----:B------:R0:W-:Y:S02]  /*528b0*/  STL.64 [R1+0x3ce8], R20 ;  /* 0x003ce81401007387 */ /* 0x0001e40000100a00 */
[----:B0-----:R-:W4:Y:S04]  /*528c0*/  LDL.64 R20, [R1+0x190] ;  /* 0x0001900001147983 */ /* 0x001f280000100a00 */
[----:B----4-:R0:W-:Y:S04]  /*528d0*/  STL.64 [R1+0x3d00], R20 ;  /* 0x003d001401007387 */ /* 0x0101e80000100a00 */
[----:B0-----:R-:W4:Y:S04]  /*528e0*/  LDL.64 R20, [R1+0x1a0] ;  /* 0x0001a00001147983 */ /* 0x001f280000100a00 */
[----:B----4-:R0:W-:Y:S04]  /*528f0*/  STL.64 [R1+0x3d20], R20 ;  /* 0x003d201401007387 */ /* 0x0101e80000100a00 */
        /* <DEDUP_REMOVED lines=8> */
[----:B------:R-:W2:Y:S02]  /*52980*/  LDL.LU R22, [R1+0x788] ;  /* 0x0007880001167983 */ /* 0x000ea40000300800 */
[----:B------:R-:W2:Y:S01]  /*52990*/  LDL.LU R23, [R1+0x78c] ;  /* 0x00078c0001177983 */ /* 0x000ea20000300800 */
[----:B------:R-:W4:Y:S04]  /*529a0*/  LDL.64 R16, [R1+0x180] ;  /* 0x0001800001107983 */ /* 0x000f280000100a00 */
[----:B----4-:R0:W-:Y:S04]  /*529b0*/  STL.64 [R1+0x3cf8], R16 ;  /* 0x003cf81001007387 */ /* 0x0101e80000100a00 */
[----:B0-----:R-:W4:Y:S01]  /*529c0*/  LDL.LU R16, [R1+0x750] ;  /* 0x0007500001107983 */ /* 0x001f220000300800 */
[----:B------:R-:W4:Y:S02]  /*529d0*/  LDL.LU R17, [R1+0x754] ;  /* 0x0007540001117983 */ /* 0x000f240000300800 */
[----:B------:R-:W4:Y:S02]  /*529e0*/  LDL.LU R18, [R1+0x758] ;  /* 0x0007580001127983 */ /* 0x000f240000300800 */
[----:B------:R-:W4:Y:S01]  /*529f0*/  LDL.LU R19, [R1+0x75c] ;  /* 0x00075c0001137983 */ /* 0x000f220000300800 */
[----:B---3--:R-:W-:Y:S01]  /*52a00*/  STL.64 [R1+0x3c88], R14 ;  /* 0x003c880e01007387 */ /* 0x008fe20000100a00 */
[----:B------:R0:W-:Y:S03]  /*52a10*/  STL.64 [R1+0x3c80], R12 ;  /* 0x003c800c01007387 */ /* 0x0001e60000100a00 */
        /* <DEDUP_REMOVED lines=10> */
[----:B------:R0:W-:Y:S01]  /*52ac0*/  STL [R1+0x3c3c], R10 ;  /* 0x003c3c0a01007387 */ /* 0x0001e20000100800 */
[----:B------:R-:W3:Y:S02]  /*52ad0*/  LDL.LU R8, [R1+0x790] ;  /* 0x0007900001087983 */ /* 0x000ee40000300800 */
[----:B------:R-:W3:Y:S01]  /*52ae0*/  LDL.LU R9, [R1+0x794] ;  /* 0x0007940001097983 */ /* 0x000ee20000300800 */
[----:B0-----:R-:W3:Y:S01]  /*52af0*/  LDL.LU R10, [R1+0x798] ;  /* 0x00079800010a7983 */ /* 0x001ee20000300800 */
[----:B------:R-:W3:Y:S02]  /*52b00*/  LDL.LU R11, [R1+0x79c] ;  /* 0x00079c00010b7983 */ /* 0x000ee40000300800 */
[----:B------:R-:W-:Y:S01]  /*52b10*/  STL [R1+0x3c38], R28 ;  /* 0x003c381c01007387 */ /* 0x000fe20000100800 */
[C---:B---3--:R-:W-:Y:S11]  /*52b20*/  HMMA.16816.F32 R8, R4.reuse, R24, R8 ;  /* 0x000000180408723c */ /* 0x048ff60000001808 */
[----:B------:R-:W-:Y:S11]  /*52b30*/  @!UPT UIADD3 URZ, URZ, URZ, URZ ;  /* 0x0000003f3f3ff290 */ /* 0x000ff6000fffe03f */
[----:B------:R-:W-:Y:S01]  /*52b40*/  @!UPT UIADD3 URZ, URZ, URZ, URZ ;  /* 0x0000003f3f3ff290 */ /* 0x000fe2000fffe03f */
[----:B------:R0:W-:Y:S01]  /*52b50*/  STL.64 [R1+0x790], R8 ;  /* 0x0007900801007387 */ /* 0x0001e20000100a00 */
[----:B------:R1:W-:Y:S02]  /*52b60*/  STL.64 [R1+0x798], R10 ;  /* 0x0007980a01007387 */ /* 0x0003e40000100a00 */
[----:B0-----:R-:W-:Y:S02]  /*52b70*/  IMAD.MOV.U32 R8, RZ, RZ, R24 ;  /* 0x000000ffff087224 */ /* 0x001fe400078e0018 */
[----:B------:R-:W-:Y:S02]  /*52b80*/  IMAD.MOV.U32 R9, RZ, RZ, R25 ;  /* 0x000000ffff097224 */ /* 0x000fe400078e0019 */
[----:B------:R-:W3:Y:S01]  /*52b90*/  LDL.LU.64 R24, [R1+0x3d40] ;  /* 0x003d400001187983 */ /* 0x000ee20000300a00 */
[----:B------:R-:W-:Y:S01]  /*52ba0*/  STL [R1+0x3c40], R8 ;  /* 0x003c400801007387 */ /* 0x000fe20000100800 */
[----:B---3--:R-:W-:Y:S01]  /*52bb0*/  HMMA.16816.F32 R20, R4, R24, R20 ;  /* 0x000000180414723c */ /* 0x008fe20000001814 */
        /* <DEDUP_REMOVED lines=12> */
[----:B------:R0:W-:Y:S01]  /*52c80*/  STL.64 [R1+0x770], R20 ;  /* 0x0007701401007387 */ /* 0x0001e20000100a00 */
[----:B------:R-:W-:Y:S03]  /*52c90*/  STL.64 [R1+0x778], R22 ;  /* 0x0007781601007387 */ /* 0x000fe60000100a00 */
[----:B0-----:R-:W3:Y:S01]  /*52ca0*/  LDL.LU.64 R20, [R1+0x3d20] ;  /* 0x003d200001147983 */ /* 0x001ee20000300a00 */
[----:B------:R-:W3:Y:S02]  /*52cb0*/  LDL.LU.64 R26, [R1+0x3d18] ;  /* 0x003d1800011a7983 */ /* 0x000ee40000300a00 */
[----:B------:R-:W3:Y:S02]  /*52cc0*/  LDL.LU.64 R24, [R1+0x3d10] ;  /* 0x003d100001187983 */ /* 0x000ee40000300a00 */
        /* <DEDUP_REMOVED lines=26> */
[----:B------:R-:W-:Y:S01]  /*52e70*/  IMAD.MOV.U32 R10, RZ, RZ, R17 ;  /* 0x000000ffff0a7224 */ /* 0x000fe200078e0011 */
[----:B------:R-:W4:Y:S01]  /*52e80*/  LDL.LU.64 R18, [R1+0x3cd0] ;  /* 0x003cd00001127983 */ /* 0x000f220000300a00 */
[----:B------:R-:W4:Y:S01]  /*52e90*/  LDL.LU.64 R16, [R1+0x3cc8] ;  /* 0x003cc80001107983 */ /* 0x000f220000300a00 */
[C---:B---3--:R-:W-:Y:S11]  /*52ea0*/  HMMA.16816.F32 R20, R4.reuse, R24, R20 ;  /* 0x000000180414723c */ /* 0x048ff60000001814 */
[----:B------:R-:W-:Y:S11]  /*52eb0*/  @!UPT UIADD3 URZ, URZ, URZ, URZ ;  /* 0x0000003f3f3ff290 */ /* 0x000ff6000fffe03f */
[----:B------:R-:W-:Y:S01]  /*52ec0*/  @!UPT UIADD3 URZ, URZ, URZ, URZ ;  /* 0x0000003f3f3ff290 */ /* 0x000fe2000fffe03f */
[----:B------:R0:W-:Y:S01]  /*52ed0*/  STL.64 [R1+0x730], R20 ;  /* 0x0007301401007387 */ /* 0x0001e20000100a00 */
[----:B------:R1:W-:Y:S03]  /*52ee0*/  STL.64 [R1+0x738], R22 ;  /* 0x0007381601007387 */ /* 0x0003e60000100a00 */
[----:B0-----:R-:W4:Y:S01]  /*52ef0*/  LDL.LU.64 R20, [R1+0x3cc0] ;  /* 0x003cc00001147983 */ /* 0x001f220000300a00 */
[----:B------:R-:W-:Y:S01]  /*52f00*/  STL.64 [R1+0x3b80], R24 ;  /* 0x003b801801007387 */ /* 0x000fe20000100a00 */
[----:B----4-:R-:W-:Y:S02]  /*52f10*/  HMMA.16816.F32 R4, R4, R20, R16 ;  /* 0x000000140404723c */ /* 0x010fe40000001810 */
[----:B------:R-:W2:Y:S01]  /*52f20*/  LDL.LU.64 R16, [R1+0x3cb8] ;  /* 0x003cb80001107983 */ /* 0x000ea20000300a00 */
[----:B-1----:R-:W2:Y:S02]  /*52f30*/  LDL.LU.64 R22, [R1+0x3cb0] ;  /* 0x003cb00001167983 */ /* 0x002ea40000300a00 */
        /* <DEDUP_REMOVED lines=29> */
[----:B------:R-:W2:Y:S02]  /*53110*/  LDL.LU.64 R16, [R1+0x3c58] ;  /* 0x003c580001107983 */ /* 0x000ea40000300a00 */
[C---:B--2---:R-:W-:Y:S11]  /*53120*/  HMMA.16816.F32 R12, R20.reuse, R16, R12 ;  /* 0x00000010140c723c */ /* 0x044ff6000000180c */
[----:B------:R-:W-:Y:S11]  /*53130*/  @!UPT UIADD3 URZ, URZ, URZ, URZ ;  /* 0x0000003f3f3ff290 */ /* 0x000ff6000fffe03f */
[----:B------:R-:W-:Y:S01]  /*53140*/  @!UPT UIADD3 URZ, URZ, URZ, URZ ;  /* 0x0000003f3f3ff290 */ /* 0x000fe2000fffe03f */
[----:B------:R-:W-:Y:S01]  /*53150*/  STL.64 [R1+0x660], R12 ;  /* 0x0006600c01007387 */ /* 0x000fe20000100a00 */
[----:B------:R0:W-:Y:S03]  /*53160*/  STL.64 [R1+0x668], R14 ;  /* 0x0006680e01007387 */ /* 0x0001e60000100a00 */
[----:B0-----:R-:W2:Y:S01]  /*53170*/  LDL.LU.64 R14, [R1+0x3c50] ;  /* 0x003c5000010e7983 */ /* 0x001ea20000300a00 */
[----:B------:R-:W3:Y:S02]  /*53180*/  LDL.LU.64 R12, [R1+0x3c48] ;  /* 0x003c4800010c7983 */ /* 0x000ee40000300a00 */
[----:B----4-:R-:W-:Y:S02]  /*53190*/  STL.64 [R1+0x3b40], R18 ;  /* 0x003b401201007387 */ /* 0x010fe40000100a00 */
[----:B------:R-:W-:Y:S01]  /*531a0*/  STL.64 [R1+0x3b38], R16 ;  /* 0x003b381001007387 */ /* 0x000fe20000100a00 */
[----:B---3--:R-:W-:Y:S01]  /*531b0*/  HMMA.16816.F32 R4, R20, R12, R4 ;  /* 0x0000000c1404723c */ /* 0x008fe20000001804 */
[----:B--2---:R-:W-:Y:S01]  /*531c0*/  STL.64 [R1+0x3b30], R14 ;  /* 0x003b300e01007387 */ /* 0x004fe20000100a00 */
[----:B------:R0:W-:Y:S05]  /*531d0*/  STL.64 [R1+0x3b28], R12 ;  /* 0x003b280c01007387 */ /* 0x0001ea0000100a00 */
[----:B0-----:R-:W-:-:S02]  /*531e0*/  IMAD.MOV.U32 R12, RZ, RZ, R8 ;  /* 0x000000ffff0c7224 */ /* 0x001fc400078e0008 */
[----:B------:R-:W-:Y:S11]  /*531f0*/  IMAD.MOV.U32 R13, RZ, RZ, R10 ;  /* 0x000000ffff0d7224 */ /* 0x000ff600078e000a */
[----:B------:R-:W-:Y:S03]  /*53200*/  @!UPT UIADD3 URZ, URZ, URZ, URZ ;  /* 0x0000003f3f3ff290 */ /* 0x000fe6000fffe03f */
[----:B------:R-:W-:Y:S01]  /*53210*/  STL.64 [R1+0x650], R4 ;  /* 0x0006500401007387 */ /* 0x000fe20000100a00 */
[----:B------:R-:W-:Y:S02]  /*53220*/  STL.64 [R1+0x658], R6 ;  /* 0x0006580601007387 */ /* 0x000fe40000100a00 */
[----:B------:R-:W2:Y:S02]  /*53230*/  LDL.LU R8, [R1+0x3c40] ;  /* 0x003c400001087983 */ /* 0x000ea40000300800 */
[----:B------:R-:W3:Y:S01]  /*53240*/  LDL.LU R10, [R1+0x3c3c] ;  /* 0x003c3c00010a7983 */ /* 0x000ee20000300800 */
[----:B------:R0:W-:Y:S04]  /*53250*/  STL.64 [R1+0x3b88], R12 ;  /* 0x003b880c01007387 */ /* 0x0001e80000100a00 */
[----:B0-----:R-:W4:Y:S01]  /*53260*/  LDL.LU R12, [R1+0x5d0] ;  /* 0x0005d000010c7983 */ /* 0x001f220000300800 */
[----:B------:R-:W4:Y:S02]  /*53270*/  LDL.LU R13, [R1+0x5d4] ;  /* 0x0005d400010d7983 */ /* 0x000f240000300800 */
[----:B------:R-:W2:Y:S02]  /*53280*/  LDL.LU R14, [R1+0x5d8] ;  /* 0x0005d800010e7983 */ /* 0x000ea40000300800 */
[----:B------:R-:W2:Y:S02]  /*53290*/  LDL.LU R15, [R1+0x5dc] ;  /* 0x0005dc00010f7983 */ /* 0x000ea40000300800 */
[----:B--2---:R-:W-:Y:S01]  /*532a0*/  STL.64 [R1+0x3b98], R14 ;  /* 0x003b980e01007387 */ /* 0x004fe20000100a00 */
[----:B----4-:R0:W-:Y:S02]  /*532b0*/  STL.64 [R1+0x3b90], R12 ;  /* 0x003b900c01007387 */ /* 0x0101e40000100a00 */
[----:B0-----:R-:W-:-:S02]  /*532c0*/  IMAD.MOV.U32 R12, RZ, RZ, R27 ;  /* 0x000000ffff0c7224 */ /* 0x001fc400078e001b */
[----:B------:R-:W-:-:S05]  /*532d0*/  IMAD.MOV.U32 R13, RZ, RZ, R26 ;  /* 0x000000ffff0d7224 */ /* 0x000fca00078e001a */
[----:B------:R0:W-:Y:S01]  /*532e0*/  STL.64 [R1+0x3bb0], R12 ;  /* 0x003bb00c01007387 */ /* 0x0001e20000100a00 */
[----:B------:R-:W2:Y:S02]  /*532f0*/  LDL.LU R24, [R1+0x5c0] ;  /* 0x0005c00001187983 */ /* 0x000ea40000300800 */
[----:B------:R-:W2:Y:S02]  /*53300*/  LDL.LU R25, [R1+0x5c4] ;  /* 0x0005c40001197983 */ /* 0x000ea40000300800 */
[----:B------:R-:W4:Y:S01]  /*53310*/  LDL.LU R26, [R1+0x5c8] ;  /* 0x0005c800011a7983 */ /* 0x000f220000300800 */
[----:B------:R-:W4:Y:S01]  /*53320*/  LDL.LU R27, [R1+0x5cc] ;  /* 0x0005cc00011b7983 */ /* 0x000f220000300800 */
[----:B0-----:R-:W-:Y:S02]  /*53330*/  IMAD.MOV.U32 R12, RZ, RZ, R28 ;  /* 0x000000ffff0c7224 */ /* 0x001fe400078e001c */
[----:B------:R-:W-:Y:S01]  /*53340*/  IMAD.MOV.U32 R13, RZ, RZ, R29 ;  /* 0x000000ffff0d7224 */ /* 0x000fe200078e001d */
[----:B------:R-:W3:Y:S01]  /*53350*/  LDL.LU R28, [R1+0x3c38] ;  /* 0x003c3800011c7983 */ /* 0x000ee20000300800 */
[----:B------:R-:W3:Y:S03]  /*53360*/  LDL.LU R29, [R1+0x3c34] ;  /* 0x003c3400011d7983 */ /* 0x000ee60000300800 */
[----:B------:R0:W-:Y:S01]  /*53370*/  STL.64 [R1+0x3bc8], R12 ;  /* 0x003bc80c01007387 */ /* 0x0001e20000100a00 */
[----:B------:R-:W-:-:S02]  /*53380*/  IMAD.MOV.U32 R16, RZ, RZ, R8 ;  /* 0x000000ffff107224 */ /* 0x000fc400078e0008 */
[----:B------:R-:W-:Y:S02]  /*53390*/  IMAD.MOV.U32 R17, RZ, RZ, R9 ;  /* 0x000000ffff117224 */ /* 0x000fe400078e0009 */
        /* <DEDUP_REMOVED lines=15> */
[----:B------:R-:W2:Y:S01]  /*53490*/  LDL.LU R6, [R1+0x648] ;  /* 0x0006480001067983 */ /* 0x000ea20000300800 */
[----:B------:R-:W2:Y:S01]  /*534a0*/  LDL.LU R7, [R1+0x64c] ;  /* 0x00064c0001077983 */ /* 0x000ea20000300800 */
[----:B------:R3:W-:Y:S03]  /*534b0*/  STL.64 [R1+0x3be8], R16 ;  /* 0x003be81001007387 */ /* 0x0007e60000100a00 */
[----:B0-----:R-:W2:Y:S01]  /*534c0*/  LDL.LU R12, [R1+0x610] ;  /* 0x00061000010c7983 */ /* 0x001ea20000300800 */
[----:B------:R-:W2:Y:S02]  /*534d0*/  LDL.LU R13, [R1+0x614] ;  /* 0x00061400010d7983 */ /* 0x000ea40000300800 */
[----:B------:R-:W2:Y:S02]  /*534e0*/  LDL.LU R14, [R1+0x618] ;  /* 0x00061800010e7983 */ /* 0x000ea40000300800 */
[----:B------:R-:W2:Y:S02]  /*534f0*/  LDL.LU R15, [R1+0x61c] ;  /* 0x00061c00010f7983 */ /* 0x000ea40000300800 */
[----:B---3--:R-:W-:-:S02]  /*53500*/  IMAD.MOV.U32 R16, RZ, RZ, R28 ;  /* 0x000000ffff107224 */ /* 0x008fc400078e001c */
[----:B------:R-:W-:Y:S01]  /*53510*/  IMAD.MOV.U32 R17, RZ, RZ, R10 ;  /* 0x000000ffff117224 */ /* 0x000fe200078e000a */
[----:B--2---:R-:W-:Y:S01]  /*53520*/  STL.64 [R1+0x3bf8], R14 ;  /* 0x003bf80e01007387 */ /* 0x004fe20000100a00 */
[----:B------:R-:W-:Y:S02]  /*53530*/  STL.64 [R1+0x3bf0], R12 ;  /* 0x003bf00c01007387 */ /* 0x000fe40000100a00 */
[----:B------:R-:W2:Y:S02]  /*53540*/  LDL.LU R28, [R1+0x3c20] ;  /* 0x003c2000011c7983 */ /* 0x000ea40000300800 */
[----:B------:R-:W3:Y:S01]  /*53550*/  LDL.LU R10, [R1+0x3c1c] ;  /* 0x003c1c00010a7983 */ /* 0x000ee20000300800 */
[----:B------:R0:W-:Y:S02]  /*53560*/  STL.64 [R1+0x3c00], R16 ;  /* 0x003c001001007387 */ /* 0x0001e40000100a00 */
[----:B0-----:R-:W-:Y:S02]  /*53570*/  IMAD.MOV.U32 R16, RZ, RZ, R11 ;  /* 0x000000ffff107224 */ /* 0x001fe400078e000b */
[----:B------:R-:W3:Y:S01]  /*53580*/  LDL.LU R11, [R1+0x3c18] ;  /* 0x003c1800010b7983 */ /* 0x000ee20000300800 */
[----:B------:R-:W2:Y:S02]  /*53590*/  LDL.LU R12, [R1+0x620] ;  /* 0x00062000010c7983 */ /* 0x000ea40000300800 */
[----:B------:R-:W2:Y:S02]  /*535a0*/  LDL.LU R13, [R1+0x624] ;  /* 0x00062400010d7983 */ /* 0x000ea40000300800 */
[----:B------:R-:W2:Y:S01]  /*535b0*/  LDL.LU R14, [R1+0x628] ;  /* 0x00062800010e7983 */ /* 0x000ea20000300800 */
[----:B------:R-:W2:Y:S01]  /*535c0*/  LDL.LU R15, [R1+0x62c] ;  /* 0x00062c00010f7983 */ /* 0x000ea20000300800 */
[C---:B------:R-:W-:Y:S03]  /*535d0*/  HMMA.16816.F32 R4, R20.reuse, R8, R4 ;  /* 0x000000081404723c */ /* 0x040fe60000001804 */
[----:B--2---:R-:W-:Y:S01]  /*535e0*/  STL.64 [R1+0x3c10], R14 ;  /* 0x003c100e01007387 */ /* 0x004fe20000100a00 */
[----:B------:R0:W-:Y:S03]  /*535f0*/  STL.64 [R1+0x3c08], R12 ;  /* 0x003c080c01007387 */ /* 0x0001e60000100a00 */
[----:B0-----:R-:W2:Y:S01]  /*53600*/  LDL.LU R12, [R1+0x630] ;  /* 0x00063000010c7983 */ /* 0x001ea20000300800 */
[----:B------:R-:W2:Y:S02]  /*53610*/  LDL.LU R13, [R1+0x634] ;  /* 0x00063400010d7983 */ /* 0x000ea40000300800 */
[----:B------:R-:W2:Y:S02]  /*53620*/  LDL.LU R14, [R1+0x638] ;  /* 0x00063800010e7983 */ /* 0x000ea40000300800 */
[----:B------:R-:W2:Y:S01]  /*53630*/  LDL.LU R15, [R1+0x63c] ;  /* 0x00063c00010f7983 */ /* 0x000ea20000300800 */
[----:B----4-:R-:W-:Y:S01]  /*53640*/  STL.64 [R1+0x3bc0], R26 ;  /* 0x003bc01a01007387 */ /* 0x010fe20000100a00 */
[----:B------:R0:W-:Y:S03]  /*53650*/  STL.64 [R1+0x3bb8], R24 ;  /* 0x003bb81801007387 */ /* 0x0001e60000100a00 */
[----:B0-----:R-:W4:Y:S01]  /*53660*/  LDL.LU R24, [R1+0x5f0] ;  /* 0x0005f00001187983 */ /* 0x001f220000300800 */
[----:B------:R-:W4:Y:S02]  /*53670*/  LDL.LU R25, [R1+0x5f4] ;  /* 0x0005f40001197983 */ /* 0x000f240000300800 */
[----:B------:R-:W2:Y:S02]  /*53680*/  LDL.LU R26, [R1+0x5f8] ;  /* 0x0005f800011a7983 */ /* 0x000ea40000300800 */
[----:B------:R-:W2:Y:S02]  /*53690*/  LDL.LU R27, [R1+0x5fc] ;  /* 0x0005fc00011b7983 */ /* 0x000ea40000300800 */
[----:B------:R-:W-:Y:S01]  /*536a0*/  IMAD.MOV.U32 R17, RZ, RZ, R29 ;  /* 0x000000ffff117224 */ /* 0x000fe200078e001d */
[----:B--2---:R-:W-:Y:S01]  /*536b0*/  STL.64 [R1+0x3bd8], R26 ;  /* 0x003bd81a01007387 */ /* 0x004fe20000100a00 */
[----:B----4-:R0:W-:Y:S03]  /*536c0*/  STL.64 [R1+0x3bd0], R24 ;  /* 0x003bd01801007387 */ /* 0x0101e60000100a00 */
[----:B0-----:R-:W2:Y:S01]  /*536d0*/  LDL.LU R24, [R1+0x600] ;  /* 0x0006000001187983 */ /* 0x001ea20000300800 */
[----:B------:R-:W2:Y:S02]  /*536e0*/  LDL.LU R25, [R1+0x604] ;  /* 0x0006040001197983 */ /* 0x000ea40000300800 */
[----:B------:R-:W2:Y:S02]  /*536f0*/  LDL.LU R26, [R1+0x608] ;  /* 0x00060800011a7983 */ /* 0x000ea40000300800 */
[----:B------:R-:W2:Y:S01]  /*53700*/  LDL.LU R27, [R1+0x60c] ;  /* 0x00060c00011b7983 */ /* 0x000ea20000300800 */
[----:B---3--:R-:W-:Y:S01]  /*53710*/  STL.64 [R1+0x3b20], R10 ;  /* 0x003b200a01007387 */ /* 0x008fe20000100a00 */
[----:B------:R0:W-:Y:S02]  /*53720*/  STL.64 [R1+0x3b18], R8 ;  /* 0x003b180801007387 */ /* 0x0001e40000100a00 */
[----:B------:R-:W-:Y:S02]  /*53730*/  STL.64 [R1+0x640], R4 ;  /* 0x0006400401007387 */ /* 0x000fe40000100a00 */
[----:B------:R-:W-:Y:S02]  /*53740*/  STL.64 [R1+0x648], R6 ;  /* 0x0006480601007387 */ /* 0x000fe40000100a00 */
[----:B------:R-:W1:Y:S04]  /*53750*/  LDSM.16.MT88.4 R4, [R3+0x28180] ;  /* 0x028180000304783b */ /* 0x000e680000004200 */
[----:B0-----:R-:W3:Y:S01]  /*53760*/  LDL.LU R8, [R1+0x390] ;  /* 0x0003900001087983 */ /* 0x001ee20000300800 */
[----:B------:R-:W3:Y:S02]  /*53770*/  LDL.LU R9, [R1+0x394] ;  /* 0x0003940001097983 */ /* 0x000ee40000300800 */
[----:B------:R-:W4:Y:S02]  /*53780*/  LDL.LU R10, [R1+0x398] ;  /* 0x00039800010a7983 */ /* 0x000f240000300800 */
[----:B------:R-:W4:Y:S01]  /*53790*/  LDL.LU R11, [R1+0x39c] ;  /* 0x00039c00010b7983 */ /* 0x000f220000300800 */
[C---:B------:R-:W-:Y:S01]  /*537a0*/  HMMA.16816.F32 R16, R20.reuse, R16, R12 ;  /* 0x000000101410723c */ /* 0x040fe2000000180c */
[----:B----4-:R-:W-:Y:S01]  /*537b0*/  STL.64 [R1+0x3b78], R10 ;  /* 0x003b780a01007387 */ /* 0x010fe20000100a00 */
[----:B---3--:R0:W-:Y:S03]  /*537c0*/  STL.64 [R1+0x3b70], R8 ;  /* 0x003b700801007387 */ /* 0x0081e60000100a00 */
[----:B0-----:R-:W3:Y:S01]  /*537d0*/  LDL.LU R8, [R1+0x5b0] ;  /* 0x0005b00001087983 */ /* 0x001ee20000300800 */
[----:B------:R-:W3:Y:S02]  /*537e0*/  LDL.LU R9, [R1+0x5b4] ;  /* 0x0005b40001097983 */ /* 0x000ee40000300800 */
[----:B------:R-:W3:Y:S02]  /*537f0*/  LDL.LU R10, [R1+0x5b8] ;  /* 0x0005b800010a7983 */ /* 0x000ee40000300800 */
[----:B------:R-:W3:Y:S01]  /*53800*/  LDL.LU R11, [R1+0x5bc] ;  /* 0x0005bc00010b7983 */ /* 0x000ee20000300800 */
[----:B-1----:R-:W-:Y:S01]  /*53810*/  STL.64 [R1+0x3a58], R6 ;  /* 0x003a580601007387 */ /* 0x002fe20000100a00 */
[----:B------:R0:W-:Y:S03]  /*53820*/  STL.64 [R1+0x3a50], R4 ;  /* 0x003a500401007387 */ /* 0x0001e60000100a00 */
[----:B0-----:R-:W4:Y:S01]  /*53830*/  LDL.LU.64 R4, [R1+0x160] ;  /* 0x0001600001047983 */ /* 0x001f220000300a00 */
[----:B------:R-:W2:Y:S02]  /*53840*/  LDL.LU.64 R14, [R1+0x3c10] ;  /* 0x003c1000010e7983 */ /* 0x000ea40000300a00 */
[----:B------:R-:W2:Y:S05]  /*53850*/  LDL.LU.64 R12, [R1+0x3c08] ;  /* 0x003c0800010c7983 */ /* 0x000eaa0000300a00 */
        /* <DEDUP_REMOVED lines=15> */
[----:B0-----:R-:W3:Y:S01]  /*53950*/  LDL.LU.64 R16, [R1] ;  /* 0x0000000001107983 */ /* 0x001ee20000300a00 */
[C---:B--2---:R-:W-:Y:S03]  /*53960*/  HMMA.16816.F32 R12, R20.reuse, R12, R24 ;  /* 0x0000000c140c723c */ /* 0x044fe60000001818 */
[----:B---3--:R-:W-:Y:S01]  /*53970*/  STL.64 [R1+0x3b58], R16 ;  /* 0x003b581001007387 */ /* 0x008fe20000100a00 */
[----:B------:R-:W2:Y:S02]  /*53980*/  LDL.LU.64 R26, [R1+0x3bd8] ;  /* 0x003bd800011a7983 */ /* 0x000ea40000300a00 */
[----:B------:R-:W2:Y:S11]  /*53990*/  LDL.LU.64 R24, [R1+0x3bd0] ;  /* 0x003bd00001187983 */ /* 0x000eb60000300a00 */
[----:B------:R-:W-:Y:S06]  /*539a0*/  @!UPT UIADD3 URZ, URZ, URZ, URZ ;  /* 0x0000003f3f3ff290 */ /* 0x000fec000fffe03f */
        /* <DEDUP_REMOVED lines=10> */
[----:B--2---:R-:W-:Y:S02]  /*53a50*/  HMMA.16816.F32 R12, R20, R12, R24 ;  /* 0x0000000c140c723c */ /* 0x004fe40000001818 */
[----:B------:R-:W2:Y:S01]  /*53a60*/  LDL.LU.64 R26, [R1+0x3ba8] ;  /* 0x003ba800011a7983 */ /* 0x000ea20000300a00 */
[----:B------:R-:W2:Y:S11]  /*53a70*/  LDL.LU.64 R24, [R1+0x3ba0] ;  /* 0x003ba00001187983 */ /* 0x000eb60000300a00 */
[----:B------:R-:W-:Y:S09]  /*53a80*/  @!UPT UIADD3 URZ, URZ, URZ, URZ ;  /* 0x0000003f3f3ff290 */ /* 0x000ff2000fffe03f */
[----:B------:R-:W-:Y:S01]  /*53a90*/  STL.64 [R1+0x5e0], R12 ;  /* 0x0005e00c01007387 */ /* 0x000fe20000100a00 */
[----:B------:R0:W-:Y:S03]  /*53aa0*/  STL.64 [R1+0x5e8], R14 ;  /* 0x0005e80e01007387 */ /* 0x0001e60000100a00 */
[----:B0-----:R-:W3:Y:S01]  /*53ab0*/  LDL.LU.64 R14, [R1+0x3b98] ;  /* 0x003b9800010e7983 */ /* 0x001ee20000300a00 */
[----:B------:R-:W3:Y:S02]  /*53ac0*/  LDL.LU.64 R12, [R1+0x3b90] ;  /* 0x003b9000010c7983 */ /* 0x000ee40000300a00 */
[----:B------:R-:W-:Y:S02]  /*53ad0*/  IMAD.MOV.U32 R16, RZ, RZ, R2 ;  /* 0x000000ffff107224 */ /* 0x000fe400078e0002 */
[----:B------:R-:W-:-:S07]  /*53ae0*/  IMAD.MOV.U32 R17, RZ, RZ, R0 ;  /* 0x000000ffff117224 */ /* 0x000fce00078e0000 */
[C---:B---3--:R-:W-:Y:S01]  /*53af0*/  HMMA.16816.F32 R16, R20.reuse, R16, R12 ;  /* 0x000000101410723c */ /* 0x048fe2000000180c */
[----:B------:R-:W2:Y:S11]  /*53b00*/  LDL.LU.64 R12, [R1+0x3b88] ;  /* 0x003b8800010c7983 */ /* 0x000eb60000300a00 */
[----:B------:R-:W-:Y:S11]  /*53b10*/  @!UPT UIADD3 URZ, URZ, URZ, URZ ;  /* 0x0000003f3f3ff290 */ /* 0x000ff6000fffe03f */
[----:B------:R0:W-:Y:S01]  /*53b20*/  STL.64 [R1+0x5d0], R16 ;  /* 0x0005d01001007387 */ /* 0x0001e20000100a00 */
[----:B------:R1:W-:Y:S03]  /*53b30*/  STL.64 [R1+0x5d8], R18 ;  /* 0x0005d81201007387 */ /* 0x0003e60000100a00 */
[----:B0-----:R-:W3:Y:S01]  /*53b40*/  LDL.LU R16, [R1+0x300] ;  /* 0x0003000001107983 */ /* 0x001ee20000300800 */
[----:B------:R-:W3:Y:S02]  /*53b50*/  LDL.LU R17, [R1+0x304] ;  /* 0x0003040001117983 */ /* 0x000ee40000300800 */
[----:B-1----:R-:W3:Y:S02]  /*53b60*/  LDL.LU R18, [R1+0x308] ;  /* 0x0003080001127983 */ /* 0x002ee40000300800 */
[----:B------:R-:W3:Y:S01]  /*53b70*/  LDL.LU R19, [R1+0x30c] ;  /* 0x00030c0001137983 */ /* 0x000ee20000300800 */
[C---:B--2---:R-:W-:Y:S01]  /*53b80*/  HMMA.16816.F32 R12, R20.reuse, R12, R24 ;  /* 0x0000000c140c723c */ /* 0x044fe20000001818 */
        /* <DEDUP_REMOVED lines=9> */
[----:B---3--:R-:W-:Y:S01]  /*53c20*/  STL.64 [R1+0x3b50], R14 ;  /* 0x003b500e01007387 */ /* 0x008fe20000100a00 */
        /* <DEDUP_REMOVED lines=9> */
[----:B0-----:R-:W3:Y:S01]  /*53cc0*/  LDL.LU.64 R26, [R1+0x3b68] ;  /* 0x003b6800011a7983 */ /* 0x001ee20000300a00 */
[----:B------:R-:W3:Y:S01]  /*53cd0*/  LDL.LU.64 R24, [R1+0x3b60] ;  /* 0x003b600001187983 */ /* 0x000ee20000300a00 */
[----:B----4-:R-:W-:Y:S02]  /*53ce0*/  HMMA.16816.F32 R8, R20, R4, R8 ;  /* 0x000000041408723c */ /* 0x010fe40000001808 */
[----:B------:R-:W3:Y:S11]  /*53cf0*/  LDL.LU.64 R20, [R1+0x20] ;  /* 0x0000200001147983 */ /* 0x000ef60000300a00 */
[----:B------:R-:W-:Y:S10]  /*53d00*/  @!UPT UIADD3 URZ, URZ, URZ, URZ ;  /* 0x0000003f3f3ff290 */ /* 0x000ff4000fffe03f */
        /* <DEDUP_REMOVED lines=17> */
[----:B------:R-:W-:Y:S02]  /*53e20*/  IMAD.MOV.U32 R4, RZ, RZ, R21 ;  /* 0x000000ffff047224 */ /* 0x000fe400078e0015 */
[----:B------:R-:W3:Y:S04]  /*53e30*/  LDL.LU.64 R20, [R1+0x30] ;  /* 0x0000300001147983 */ /* 0x000ee80000300a00 */
[----:B---3--:R0:W-:Y:S04]  /*53e40*/  STL.64 [R1+0x3b10], R20 ;  /* 0x003b101401007387 */ /* 0x0081e80000100a00 */
[----:B0-----:R-:W3:Y:S01]  /*53e50*/  LDL.LU R20, [R1+0x2c0] ;  /* 0x0002c00001147983 */ /* 0x001ee20000300800 */
[----:B------:R-:W3:Y:S02]  /*53e60*/  LDL.LU R21, [R1+0x2c4] ;  /* 0x0002c40001157983 */ /* 0x000ee40000300800 */
[----:B------:R-:W3:Y:S02]  /*53e70*/  LDL.LU R22, [R1+0x2c8] ;  /* 0x0002c80001167983 */ /* 0x000ee40000300800 */
[----:B------:R-:W3:Y:S01]  /*53e80*/  LDL.LU R23, [R1+0x2cc] ;  /* 0x0002cc0001177983 */ /* 0x000ee20000300800 */
[----:B------:R-:W-:Y:S01]  /*53e90*/  STL [R1+0x3ae4], R4 ;  /* 0x003ae40401007387 */ /* 0x000fe20000100800 */
[----:B------:R0:W-:Y:S03]  /*53ea0*/  STL [R1+0x3ae0], R5 ;  /* 0x003ae00501007387 */ /* 0x0001e60000100800 */
[----:B0-----:R-:W2:Y:S02]  /*53eb0*/  LDL.LU.64 R4, [R1+0x10] ;  /* 0x0000100001047983 */ /* 0x001ea40000300a00 */
[C---:B--2---:R-:W-:Y:S11]  /*53ec0*/  HMMA.16816.F32 R16, R24.reuse, R4, R16 ;  /* 0x000000041810723c */ /* 0x044ff60000001810 */
[----:B------:R-:W-:Y:S11]  /*53ed0*/  @!UPT UIADD3 URZ, URZ, URZ, URZ ;  /* 0x0000003f3f3ff290 */ /* 0x000ff6000fffe03f */
[----:B------:R-:W-:Y:S01]  /*53ee0*/  @!UPT UIADD3 URZ, URZ, URZ, URZ ;  /* 0x0000003f3f3ff290 */ /* 0x000fe2000fffe03f */
        /* <DEDUP_REMOVED lines=14> */
[----:B------:R-:W2:Y:S01]  /*53fd0*/  LDL.LU.64 R16, [R1+0x3b38] ;  /* 0x003b380001107983 */ /* 0x000ea20000300a00 */
[----:B------:R-:W-:Y:S01]  /*53fe0*/  STL [R1+0x3b08], R7 ;  /* 0x003b080701007387 */ /* 0x000fe20000100800 */
[----:B------:R0:W-:Y:S03]  /*53ff0*/  STL.64 [R1+0x3b00], R4 ;  /* 0x003b000401007387 */ /* 0x0001e60000100a00 */
        /* <DEDUP_REMOVED lines=10> */
[----:B------:R-:W4:Y:S02]  /*540a0*/  LDL.LU.64 R12, [R1+0x3b28] ;  /* 0x003b2800010c7983 */ /* 0x000f240000300a00 */
[----:B------:R-:W-:Y:S02]  /*540b0*/  STL.64 [R1+0x3a08], R18 ;  /* 0x003a081201007387 */ /* 0x000fe40000100a00 */
[----:B------:R0:W-:Y:S02]  /*540c0*/  STL.64 [R1+0x3a00], R16 ;  /* 0x003a001001007387 */ /* 0x0001e40000100a00 */
[----:B0-----:R-:W2:Y:S01]  /*540d0*/  LDL.LU.64 R16, [R1+0x1c0] ;  /* 0x0001c00001107983 */ /* 0x001ea20000300a00 */
[C---:B----4-:R-:W-:Y:S03]  /*540e0*/  HMMA.16816.F32 R8, R24.reuse, R12, R8 ;  /* 0x0000000c1808723c */ /* 0x050fe60000001808 */
[----:B--2---:R0:W-:Y:S04]  /*540f0*/  STL.64 [R1+0x3ae8], R16 ;  /* 0x003ae81001007387 */ /* 0x0041e80000100a00 */
[----:B0-----:R-:W2:Y:S11]  /*54100*/  LDL.LU.64 R16, [R1+0x1e0] ;  /* 0x0001e00001107983 */ /* 0x001eb60000300a00 */
[----:B------:R-:W-:Y:S05]  /*54110*/  @!UPT UIADD3 URZ, URZ, URZ, URZ ;  /* 0x0000003f3f3ff290 */ /* 0x000fea000fffe03f */
[----:B------:R-:W-:Y:S02]  /*54120*/  STL.64 [R1+0x2d0], R8 ;  /* 0x0002d00801007387 */ /* 0x000fe40000100a00 */
[----:B------:R0:W-:Y:S02]  /*54130*/  STL.64 [R1+0x2d8], R10 ;  /* 0x0002d80a01007387 */ /* 0x0001e40000100a00 */
[----:B0-----:R-:W4:Y:S01]  /*54140*/  LDL.LU.64 R10, [R1+0x3b20] ;  /* 0x003b2000010a7983 */ /* 0x001f220000300a00 */
[----:B------:R-:W3:Y:S02]  /*54150*/  LDL.LU.64 R8, [R1+0x3b18] ;  /* 0x003b180001087983 */ /* 0x000ee40000300a00 */
[----:B------:R-:W-:Y:S02]  /*54160*/  STL.64 [R1+0x39f8], R14 ;  /* 0x0039f80e01007387 */ /* 0x000fe40000100a00 */
[----:B------:R0:W-:Y:S02]  /*54170*/  STL.64 [R1+0x39f0], R12 ;  /* 0x0039f00c01007387 */ /* 0x0001e40000100a00 */
[----:B0-----:R-:W2:Y:S01]  /*54180*/  LDL.LU R12, [R1+0x280] ;  /* 0x00028000010c7983 */ /* 0x001ea20000300800 */
[----:B------:R-:W2:Y:S02]  /*54190*/  LDL.LU R13, [R1+0x284] ;  /* 0x00028400010d7983 */ /* 0x000ea40000300800 */
[----:B------:R-:W2:Y:S02]  /*541a0*/  LDL.LU R14, [R1+0x288] ;  /* 0x00028800010e7983 */ /* 0x000ea40000300800 */
[----:B------:R-:W2:Y:S01]  /*541b0*/  LDL.LU R15, [R1+0x28c] ;  /* 0x00028c00010f7983 */ /* 0x000ea20000300800 */
[----:B---3--:R-:W-:Y:S01]  /*541c0*/  HMMA.16816.F32 R20, R24, R8, R20 ;  /* 0x000000081814723c */ /* 0x008fe20000001814 */
        /* <DEDUP_REMOVED lines=10> */
[----:B----4-:R-:W-:Y:S02]  /*54270*/  STL.64 [R1+0x39e8], R10 ;  /* 0x0039e80a01007387 */ /* 0x010fe40000100a00 */
[----:B------:R0:W-:Y:S02]  /*54280*/  STL.64 [R1+0x39e0], R8 ;  /* 0x0039e00801007387 */ /* 0x0001e40000100a00 */
[----:B0-----:R-:W4:Y:S01]  /*54290*/  LDL.64 R8, [R1+0x1d0] ;  /* 0x0001d00001087983 */ /* 0x001f220000100a00 */
[----:B------:R-:W-:-:S02]  /*542a0*/  IMAD.MOV.U32 R0, RZ, RZ, R16 ;  /* 0x000000ffff007224 */ /* 0x000fc400078e0010 */
[----:B------:R-:W-:Y:S01]  /*542b0*/  IMAD.MOV.U32 R2, RZ, RZ, R17 ;  /* 0x000000ffff027224 */ /* 0x000fe200078e0011 */
[C---:B---3--:R-:W-:Y:S01]  /*542c0*/  HMMA.16816.F32 R4, R24.reuse, R20, R4 ;  /* 0x000000141804723c */ /* 0x048fe20000001804 */
[----:B------:R-:W-:Y:S11]  /*542d0*/  IMAD.MOV.U32 R3, RZ, RZ, R21 ;  /* 0x000000ffff037224 */ /* 0x000ff600078e0015 */
[----:B------:R-:W-:Y:S11]  /*542e0*/  @!UPT UIADD3 URZ, URZ, URZ, URZ ;  /* 0x0000003f3f3ff290 */ /* 0x000ff6000fffe03f */
[----:B------:R-:W-:Y:S01]  /*542f0*/  STL.64 [R1+0x2b0], R4 ;  /* 0x0002b00401007387 */ /* 0x000fe20000100a00 */
[----:B------:R0:W-:Y:S02]  /*54300*/  STL.64 [R1+0x2b8], R6 ;  /* 0x0002b80601007387 */ /* 0x0001e40000100a00 */
[----:B0-----:R-:W-:Y:S01]  /*54310*/  IMAD.MOV.U32 R6, RZ, RZ, R20 ;  /* 0x000000ffff067224 */ /* 0x001fe200078e0014 */
[C---:B--2---:R-:W-:Y:S01]  /*54320*/  HMMA.16816.F32 R12, R24.reuse, R16, R12 ;  /* 0x00000010180c723c */ /* 0x044fe2000000180c */
[----:B------:R-:W0:Y:S04]  /*54330*/  LDSM.16.MT88.4 R20, [R28+0x2a000] ;  /* 0x02a000001c14783b */ /* 0x000e280000004200 */
[----:B------:R-:W2:Y:S01]  /*54340*/  LDL.LU R7, [R1+0x3b08] ;  /* 0x003b080001077983 */ /* 0x000ea20000300800 */
[----:B------:R-:W3:Y:S02]  /*54350*/  LDL.LU.64 R4, [R1+0x3b00] ;  /* 0x003b000001047983 */ /* 0x000ee40000300a00 */
[----:B------:R-:W-:Y:S01]  /*54360*/  STL [R1+0x39b8], R28 ;  /* 0x0039b81c01007387 */ /* 0x000fe20000100800 */
[----:B0-----:R-:W-:Y:S01]  /*54370*/  STL.64 [R1+0x38e8], R22 ;  /* 0x0038e81601007387 */ /* 0x001fe20000100a00 */
[----:B------:R0:W-:Y:S03]  /*54380*/  STL.64 [R1+0x38e0], R20 ;  /* 0x0038e01401007387 */ /* 0x0001e60000100a00 */
[----:B0-----:R-:W2:Y:S01]  /*54390*/  LDL.LU R20, [R1+0x290] ;  /* 0x0002900001147983 */ /* 0x001ea20000300800 */
[----:B------:R-:W2:Y:S02]  /*543a0*/  LDL.LU R21, [R1+0x294] ;  /* 0x0002940001157983 */ /* 0x000ea40000300800 */
[----:B------:R-:W2:Y:S02]  /*543b0*/  LDL.LU R22, [R1+0x298] ;  /* 0x0002980001167983 */ /* 0x000ea40000300800 */
[----:B------:R-:W2:Y:S05]  /*543c0*/  LDL.LU R23, [R1+0x29c] ;  /* 0x00029c0001177983 */ /* 0x000eaa0000300800 */
[----:B------:R-:W-:Y:S01]  /*543d0*/  STL.64 [R1+0x2a0], R12 ;  /* 0x0002a00c01007387 */ /* 0x000fe20000100a00 */
[----:B------:R0:W-:Y:S03]  /*543e0*/  STL.64 [R1+0x2a8], R14 ;  /* 0x0002a80e01007387 */ /* 0x0001e60000100a00 */
[----:B0-----:R-:W3:Y:S01]  /*543f0*/  LDL.LU.64 R14, [R1+0x3af8] ;  /* 0x003af800010e7983 */ /* 0x001ee20000300a00 */
[----:B------:R-:W3:Y:S02]  /*54400*/  LDL.LU.64 R12, [R1+0x3af0] ;  /* 0x003af000010c7983 */ /* 0x000ee40000300a00 */
[----:B------:R-:W3:Y:S02]  /*54410*/  LDL.LU.64 R16, [R1+0x3ae8] ;  /* 0x003ae80001107983 */ /* 0x000ee40000300a00 */
[----:B----4-:R-:W-:Y:S01]  /*54420*/  IMAD.MOV.U32 R28, RZ, RZ, R9 ;  /* 0x000000ffff1c7224 */ /* 0x010fe200078e0009 */
[----:B------:R-:W-:Y:S01]  /*54430*/  STL [R1+0x39c0], R2 ;  /* 0x0039c00201007387 */ /* 0x000fe20000100800 */
[----:B------:R-:W-:Y:S03]  /*54440*/  STL [R1+0x39bc], R0 ;  /* 0x0039bc0001007387 */ /* 0x000fe60000100800 */
[----:B------:R-:W-:Y:S01]  /*54450*/  STL [R1+0x39c4], R28 ;  /* 0x0039c41c01007387 */ /* 0x000fe20000100800 */
[C---:B--2---:R-:W-:Y:S08]  /*54460*/  HMMA.16816.F32 R20, R24.reuse, R8, R20 ;  /* 0x000000081814723c */ /* 0x044ff00000001814 */
[----:B---3--:R-:W-:Y:S11]  /*54470*/  HMMA.16816.F32 R8, R24, R16, R12 ;  /* 0x000000101808723c */ /* 0x008ff6000000180c */
[----:B------:R-:W-:Y:S04]  /*54480*/  @!UPT UIADD3 URZ, URZ, URZ, URZ ;  /* 0x0000003f3f3ff290 */ /* 0x000fe8000fffe03f */
[----:B------:R-:W-:Y:S01]  /*54490*/  STL.64 [R1+0x290], R20 ;  /* 0x0002901401007387 */ /* 0x000fe20000100a00 */
[----:B------:R-:W-:Y:S07]  /*544a0*/  STL.64 [R1+0x298], R22 ;  /* 0x0002981601007387 */ /* 0x000fee0000100a00 */
[----:B------:R0:W-:Y:S01]  /*544b0*/  STL.64 [R1+0x280], R8 ;  /* 0x0002800801007387 */ /* 0x0001e20000100a00 */
[----:B------:R1:W-:Y:S03]  /*544c0*/  STL.64 [R1+0x288], R10 ;  /* 0x0002880a01007387 */ /* 0x0003e60000100a00 */
        /* <DEDUP_REMOVED lines=9> */
[----:B--2---:R0:W-:Y:S02]  /*54560*/  STL.64 [R1+0x3a10], R8 ;  /* 0x003a100801007387 */ /* 0x0041e40000100a00 */
        /* <DEDUP_REMOVED lines=10> */
[----:B----4-:R0:W-:Y:S03]  /*54610*/  STL.64 [R1+0x3a28], R8 ;  /* 0x003a280801007387 */ /* 0x0101e60000100a00 */
[----:B------:R3:W-:Y:S01]  /*54620*/  STL.64 [R1+0x3a38], R16 ;  /* 0x003a381001007387 */ /* 0x0007e20000100a00 */
[----:B0-----:R-:W2:Y:S01]  /*54630*/  LDL.LU R8, [R1+0x80] ;  /* 0x0000800001087983 */ /* 0x001ea20000300800 */
[----:B------:R-:W2:Y:S02]  /*54640*/  LDL.LU R9, [R1+0x84] ;  /* 0x0000840001097983 */ /* 0x000ea40000300800 */
[----:B------:R-:W4:Y:S02]  /*54650*/  LDL.LU R10, [R1+0x88] ;  /* 0x00008800010a7983 */ /* 0x000f240000300800 */
[----:B------:R-:W4:Y:S02]  /*54660*/  LDL.LU R11, [R1+0x8c] ;  /* 0x00008c00010b7983 */ /* 0x000f240000300800 */
[----:B---3--:R-:W-:-:S02]  /*54670*/  IMAD.MOV.U32 R16, RZ, RZ, R5 ;  /* 0x000000ffff107224 */ /* 0x008fc400078e0005 */
[----:B------:R-:W-:Y:S01]  /*54680*/  IMAD.MOV.U32 R17, RZ, RZ, R4 ;  /* 0x000000ffff117224 */ /* 0x000fe200078e0004 */
[----:B----4-:R-:W-:Y:S01]  /*54690*/  STL.64 [R1+0x3a48], R10 ;  /* 0x003a480a01007387 */ /* 0x010fe20000100a00 */
[----:B--2---:R-:W-:Y:S02]  /*546a0*/  STL.64 [R1+0x3a40], R8 ;  /* 0x003a400801007387 */ /* 0x004fe40000100a00 */
[----:B------:R-:W2:Y:S02]  /*546b0*/  LDL.64 R4, [R1+0x170] ;  /* 0x0001700001047983 */ /* 0x000ea40000100a00 */
[----:B--2---:R0:W-:Y:S04]  /*546c0*/  STL.64 [R1+0x3a80], R4 ;  /* 0x003a800401007387 */ /* 0x0041e80000100a00 */
[----:B0-----:R-:W2:Y:S04]  /*546d0*/  LDL.LU.64 R4, [R1+0x180] ;  /* 0x0001800001047983 */ /* 0x001ea80000300a00 */
[----:B--2---:R-:W-:Y:S01]  /*546e0*/  STL.64 [R1+0x3a98], R4 ;  /* 0x003a980401007387 */ /* 0x004fe20000100a00 */
[----:B------:R0:W-:Y:S03]  /*546f0*/  STL.64 [R1+0x3a60], R16 ;  /* 0x003a601001007387 */ /* 0x0001e60000100a00 */
[----:B0-----:R-:W2:Y:S01]  /*54700*/  LDL.LU R16, [R1+0xa0] ;  /* 0x0000a00001107983 */ /* 0x001ea20000300800 */
[----:B------:R-:W2:Y:S02]  /*54710*/  LDL.LU R17, [R1+0xa4] ;  /* 0x0000a40001117983 */ /* 0x000ea40000300800 */
[----:B------:R-:W3:Y:S02]  /*54720*/  LDL.LU R18, [R1+0xa8] ;  /* 0x0000a80001127983 */ /* 0x000ee40000300800 */
[----:B------:R-:W3:Y:S01]  /*54730*/  LDL.LU R19, [R1+0xac] ;  /* 0x0000ac0001137983 */ /* 0x000ee20000300800 */
[----:B------:R-:W4:Y:S04]  /*54740*/  LDL.64 R4, [R1+0x190] ;  /* 0x0001900001047983 */ /* 0x000f280000100a00 */
[----:B----4-:R0:W-:Y:S04]  /*54750*/  STL.64 [R1+0x3ab0], R4 ;  /* 0x003ab00401007387 */ /* 0x0101e80000100a00 */
[----:B0-----:R-:W4:Y:S04]  /*54760*/  LDL.LU.64 R4, [R1+0x1a0] ;  /* 0x0001a00001047983 */ /* 0x001f280000300a00 */
[----:B----4-:R-:W-:Y:S01]  /*54770*/  STL.64 [R1+0x3ac8], R4 ;  /* 0x003ac80401007387 */ /* 0x010fe20000100a00 */
[----:B---3--:R-:W-:Y:S02]  /*54780*/  STL.64 [R1+0x3a78], R18 ;  /* 0x003a781201007387 */ /* 0x008fe40000100a00 */
[----:B--2---:R0:W-:Y:S02]  /*54790*/  STL.64 [R1+0x3a70], R16 ;  /* 0x003a701001007387 */ /* 0x0041e40000100a00 */
[----:B0-----:R-:W2:Y:S01]  /*547a0*/  LDL.LU R16, [R1+0x230] ;  /* 0x0002300001107983 */ /* 0x001ea20000300800 */
[----:B------:R-:W2:Y:S02]  /*547b0*/  LDL.LU R17, [R1+0x234] ;  /* 0x0002340001117983 */ /* 0x000ea40000300800 */
[----:B------:R-:W3:Y:S02]  /*547c0*/  LDL.LU R18, [R1+0x238] ;  /* 0x0002380001127983 */ /* 0x000ee40000300800 */
[----:B------:R-:W3:Y:S01]  /*547d0*/  LDL.LU R19, [R1+0x23c] ;  /* 0x00023c0001137983 */ /* 0x000ee20000300800 */
[----:B------:R-:W4:Y:S04]  /*547e0*/  LDL.64 R4, [R1+0x1b0] ;  /* 0x0001b00001047983 */ /* 0x000f280000100a00 */
        /* <DEDUP_REMOVED lines=32> */
[----:B------:R-:W-:Y:S01]  /*549f0*/  STL [R1+0x39cc], R0 ;  /* 0x0039cc0001007387 */ /* 0x000fe20000100800 */
[----:B------:R-:W-:Y:S02]  /*54a00*/  STL [R1+0x39c8], R2 ;  /* 0x0039c80201007387 */ /* 0x000fe40000100800 */
[----:B----4-:R-:W-:Y:S01]  /*54a10*/  IMAD.MOV.U32 R28, RZ, RZ, R5 ;  /* 0x000000ffff1c7224 */ /* 0x010fe200078e0005 */
        /* <DEDUP_REMOVED lines=46> */
[----:B------:R-:W-:Y:S02]  /*54d00*/  IMAD.MOV.U32 R20, RZ, RZ, R6 ;  /* 0x000000ffff147224 */ /* 0x000fe400078e0006 */
[----:B------:R-:W-:Y:S01]  /*54d10*/  IMAD.MOV.U32 R21, RZ, RZ, R3 ;  /* 0x000000ffff157224 */ /* 0x000fe200078e0003 */
        /* <DEDUP_REMOVED lines=46> */
[----:B------:R-:W-:Y:S02]  /*55000*/  IMAD.MOV.U32 R17, RZ, RZ, R10 ;  /* 0x000000ffff117224 */ /* 0x000fe400078e000a */
[----:B------:R-:W-:Y:S02]  /*55010*/  IMAD.MOV.U32 R16, RZ, RZ, R11 ;  /* 0x000000ffff107224 */ /* 0x000fe400078e000b */
[----:B------:R-:W3:Y:S04]  /*55020*/  LDL.LU.64 R10, [R1+0x39e8] ;  /* 0x0039e800010a7983 */ /* 0x000ee80000300a00 */
[----:B0-----:R-:W4:Y:S01]  /*55030*/  LDL.LU.64 R8, [R1+0x39e0] ;  /* 0x0039e00001087983 */ /* 0x001f220000300a00 */
[----:B--2---:R0:W-:Y:S02]  /*55040*/  STL.64 [R1+0x38a0], R14 ;  /* 0x0038a00e01007387 */ /* 0x0041e40000100a00 */
[----:B------:R-:W4:Y:S02]  /*55050*/  LDL.LU R12, [R1+0x40] ;  /* 0x00004000010c7983 */ /* 0x000f240000300800 */
[----:B------:R-:W4:Y:S01]  /*55060*/  LDL.LU R13, [R1+0x44] ;  /* 0x00004400010d7983 */ /* 0x000f220000300800 */
[----:B0-----:R-:W4:Y:S01]  /*55070*/  LDL.LU R14, [R1+0x48] ;  /* 0x00004800010e7983 */ /* 0x001f220000300800 */
[----:B------:R-:W4:Y:S02]  /*55080*/  LDL.LU R15, [R1+0x4c] ;  /* 0x00004c00010f7983 */ /* 0x000f240000300800 */
[----:B------:R-:W-:Y:S02]  /*55090*/  STL [R1+0x3124], R16 ;  /* 0x0031241001007387 */ /* 0x000fe40000100800 */
[----:B------:R-:W-:Y:S01]  /*550a0*/  STL [R1+0x3120], R17 ;  /* 0x0031201101007387 */ /* 0x000fe20000100800 */
[----:B---3--:R-:W-:Y:S01]  /*550b0*/  STL.64 [R1+0x3998], R10 ;  /* 0x0039980a01007387 */ /* 0x008fe20000100a00 */
[C---:B----4-:R-:W-:Y:S11]  /*550c0*/  HMMA.16816.F32 R12, R4.reuse, R8, R12 ;  /* 0x00000008040c723c */ /* 0x050ff6000000180c */
[----:B------:R-:W-:Y:S11]  /*550d0*/  @!UPT UIADD3 URZ, URZ, URZ, URZ ;  /* 0x0000003f3f3ff290 */ /* 0x000ff6000fffe03f */
[----:B------:R-:W-:Y:S01]  /*550e0*/  @!UPT UIADD3 URZ, URZ, URZ, URZ ;  /* 0x0000003f3f3ff290 */ /* 0x000fe2000fffe03f */
[----:B------:R-:W-:Y:S01]  /*550f0*/  STL.64 [R1+0x40], R12 ;  /* 0x0000400c01007387 */ /* 0x000fe20000100a00 */
[----:B------:R0:W-:Y:S02]  /*55100*/  STL.64 [R1+0x48], R14 ;  /* 0x0000480e01007387 */ /* 0x0001e40000100a00 */
[----:B0-----:R-:W-:Y:S11]  /*55110*/  HMMA.16816.F32 R12, R4, R20, R24 ;  /* 0x00000014040c723c */ /* 0x001ff60000001818 */
[----:B------:R-:W-:Y:S11]  /*55120*/  @!UPT UIADD3 URZ, URZ, URZ, URZ ;  /* 0x0000003f3f3ff290 */ /* 0x000ff6000fffe03f */
[----:B------:R-:W-:Y:S01]  /*55130*/  @!UPT UIADD3 URZ, URZ, URZ, URZ ;  /* 0x0000003f3f3ff290 */ /* 0x000fe2000fffe03f */
[----:B------:R0:W-:Y:S04]  /*55140*/  STL.64 [R1+0x898], R14 ;  /* 0x0008980e01007387 */ /* 0x0001e80000100a00 */
[----:B0-----:R-:W2:Y:S04]  /*55150*/  LDL R14, [R1+0x8] ;  /* 0x00000800010e7983 */ /* 0x001ea80000100800 */
[----:B------:R-:W2:Y:S01]  /*55160*/  LDL R15, [R1+0xc] ;  /* 0x00000c00010f7983 */ /* 0x000ea20000100800 */
[----:B------:R-:W-:Y:S02]  /*55170*/  IMAD.MOV.U32 R17, RZ, RZ, R13 ;  /* 0x000000ffff117224 */ /* 0x000fe400078e000d */
[----:B------:R-:W-:Y:S01]  /*55180*/  IMAD.MOV.U32 R16, RZ, RZ, R12 ;  /* 0x000000ffff107224 */ /* 0x000fe200078e000c */
[----:B--2---:R-:W-:Y:S02]  /*55190*/  STL.64 [R1+0x38b0], R14 ;  /* 0x0038b00e01007387 */ /* 0x004fe40000100a00 */
[----:B------:R-:W-:Y:S02]  /*551a0*/  STL [R1+0x332c], R17 ;  /* 0x00332c1101007387 */ /* 0x000fe40000100800 */
[----:B------:R0:W-:Y:S02]  /*551b0*/  STL [R1+0x3328], R16 ;  /* 0x0033281001007387 */ /* 0x0001e40000100800 */
[----:B------:R1:W-:Y:S01]  /*551c0*/  STL.64 [R1+0x38a8], R18 ;  /* 0x0038a81201007387 */ /* 0x0003e20000100a00 */
[----:B0-----:R-:W2:Y:S01]  /*551d0*/  LDL.LU R16, [R1+0x4d0] ;  /* 0x0004d00001107983 */ /* 0x001ea20000300800 */
[----:B------:R-:W2:Y:S02]  /*551e0*/  LDL.LU R17, [R1+0x4d4] ;  /* 0x0004d40001117983 */ /* 0x000ea40000300800 */
[----:B-1----:R-:W3:Y:S02]  /*551f0*/  LDL.LU R18, [R1+0x4d8] ;  /* 0x0004d80001127983 */ /* 0x002ee40000300800 */
[----:B------:R-:W3:Y:S02]  /*55200*/  LDL.LU R19, [R1+0x4dc] ;  /* 0x0004dc0001137983 */ /* 0x000ee40000300800 */
[----:B---3--:R-:W-:Y:S01]  /*55210*/  STL.64 [R1+0x38c0], R18 ;  /* 0x0038c01201007387 */ /* 0x008fe20000100a00 */
[----:B--2---:R-:W-:Y:S02]  /*55220*/  STL.64 [R1+0x38b8], R16 ;  /* 0x0038b81001007387 */ /* 0x004fe40000100a00 */
[----:B------:R-:W2:Y:S02]  /*55230*/  LDL R14, [R1+0x18] ;  /* 0x00001800010e7983 */ /* 0x000ea40000100800 */
[----:B------:R-:W2:Y:S01]  /*55240*/  LDL R15, [R1+0x1c] ;  /* 0x00001c00010f7983 */ /* 0x000ea20000100800 */
[----:B------:R-:W3:Y:S01]  /*55250*/  LDL.LU R20, [R1+0x500] ;  /* 0x0005000001147983 */ /* 0x000ee20000300800 */
[----:B------:R-:W3:Y:S02]  /*55260*/  LDL.LU R21, [R1+0x504] ;  /* 0x0005040001157983 */ /* 0x000ee40000300800 */
[----:B------:R-:W4:Y:S02]  /*55270*/  LDL.LU R22, [R1+0x508] ;  /* 0x0005080001167983 */ /* 0x000f240000300800 */
[----:B------:R-:W4:Y:S02]  /*55280*/  LDL.LU R23, [R1+0x50c] ;  /* 0x00050c0001177983 */ /* 0x000f240000300800 */
[----:B----4-:R-:W-:Y:S01]  /*55290*/  STL.64 [R1+0x38f8], R22 ;  /* 0x0038f81601007387 */ /* 0x010fe20000100a00 */
[----:B---3--:R0:W-:Y:S03]  /*552a0*/  STL.64 [R1+0x38f0], R20 ;  /* 0x0038f01401007387 */ /* 0x0081e60000100a00 */
[----:B0-----:R-:W3:Y:S01]  /*552b0*/  LDL.LU R20, [R1+0x170] ;  /* 0x0001700001147983 */ /* 0x001ee20000300800 */
[----:B------:R-:W-:-:S02]  /*552c0*/  IMAD.MOV.U32 R21, RZ, RZ, R28 ;  /* 0x000000ffff157224 */ /* 0x000fc400078e001c */
[----:B------:R-:W4:Y:S03]  /*552d0*/  LDL.LU R28, [R1+0x39dc] ;  /* 0x0039dc00011c7983 */ /* 0x000f260000300800 */
[----:B---3--:R-:W-:Y:S01]  /*552e0*/  STL.64 [R1+0x3908], R20 ;  /* 0x0039081401007387 */ /* 0x008fe20000100a00 */
[----:B--2---:R0:W-:Y:S03]  /*552f0*/  STL.64 [R1+0x38c8], R14 ;  /* 0x0038c80e01007387 */ /* 0x0041e60000100a00 */
[----:B0-----:R-:W2:Y:S04]  /*55300*/  LDL R14, [R1+0x28] ;  /* 0x00002800010e7983 */ /* 0x001ea80000100800 */
[----:B------:R-:W2:Y:S01]  /*55310*/  LDL R15, [R1+0x2c] ;  /* 0x00002c00010f7983 */ /* 0x000ea20000100800 */
[----:B------:R-:W-:-:S02]  /*55320*/  IMAD.MOV.U32 R20, RZ, RZ, R2 ;  /* 0x000000ffff147224 */ /* 0x000fc400078e0002 */
[----:B------:R-:W-:Y:S02]  /*55330*/  IMAD.MOV.U32 R21, RZ, RZ, R0 ;  /* 0x000000ffff157224 */ /* 0x000fe400078e0000 */
[----:B------:R-:W3:Y:S01]  /*55340*/  LDL.LU R2, [R1+0x39d8] ;  /* 0x0039d80001027983 */ /* 0x000ee20000300800 */
[----:B------:R-:W3:Y:S02]  /*55350*/  LDL.LU R0, [R1+0x39d4] ;  /* 0x0039d40001007983 */ /* 0x000ee40000300800 */
[----:B------:R-:W-:Y:S02]  /*55360*/  STL.64 [R1+0x3920], R20 ;  /* 0x0039201401007387 */ /* 0x000fe40000100a00 */
[----:B--2---:R0:W-:Y:S01]  /*55370*/  STL.64 [R1+0x3900], R14 ;  /* 0x0039000e01007387 */ /* 0x0041e20000100a00 */
[----:B------:R-:W2:Y:S02]  /*55380*/  LDL.LU R12, [R1+0x840] ;  /* 0x00084000010c7983 */ /* 0x000ea40000300800 */
[----:B------:R-:W2:Y:S01]  /*55390*/  LDL.LU R13, [R1+0x844] ;  /* 0x00084400010d7983 */ /* 0x000ea20000300800 */
[----:B0-----:R-:W2:Y:S01]  /*553a0*/  LDL.LU R14, [R1+0x848] ;  /* 0x00084800010e7983 */ /* 0x001ea20000300800 */
[----:B------:R-:W2:Y:S02]  /*553b0*/  LDL.LU R15, [R1+0x84c] ;  /* 0x00084c00010f7983 */ /* 0x000ea40000300800 */
[----:B------:R-:W2:Y:S02]  /*553c0*/  LDL.LU R20, [R1+0x190] ;  /* 0x0001900001147983 */ /* 0x000ea40000300800 */
[----:B----4-:R-:W-:-:S02]  /*553d0*/  IMAD.MOV.U32 R21, RZ, RZ, R28 ;  /* 0x000000ffff157224 */ /* 0x010fc400078e001c */
[----:B------:R-:W4:Y:S04]  /*553e0*/  LDL.LU R28, [R1+0x39d0] ;  /* 0x0039d000011c7983 */ /* 0x000f280000300800 */
[----:B--2---:R-:W-:Y:S01]  /*553f0*/  STL.64 [R1+0x3938], R20 ;  /* 0x0039381401007387 */ /* 0x004fe20000100a00 */
[----:B------:R-:W-:Y:S02]  /*55400*/  STL.64 [R1+0x3918], R14 ;  /* 0x0039180e01007387 */ /* 0x000fe40000100a00 */
[----:B------:R0:W-:Y:S02]  /*55410*/  STL.64 [R1+0x3910], R12 ;  /* 0x0039100c01007387 */ /* 0x0001e40000100a00 */
        /* <DEDUP_REMOVED lines=14> */
[----:B------:R-:W2:Y:S01]  /*55500*/  LDL.LU R15, [R1+0x86c] ;  /* 0x00086c00010f7983 */ /* 0x000ea20000300800 */
[----:B------:R-:W2:Y:S01]  /*55510*/  LDL.LU R20, [R1+0x1b0] ;  /* 0x0001b00001147983 */ /* 0x000ea20000300800 */
[----:B----4-:R-:W-:-:S02]  /*55520*/  IMAD.MOV.U32 R21, RZ, RZ, R28 ;  /* 0x000000ffff157224 */ /* 0x010fc400078e001c */
[----:B------:R-:W4:Y:S03]  /*55530*/  LDL.LU R28, [R1+0x39c4] ;  /* 0x0039c400011c7983 */ /* 0x000f260000300800 */
[----:B--2---:R3:W-:Y:S02]  /*55540*/  STL.64 [R1+0x3968], R20 ;  /* 0x0039681401007387 */ /* 0x0047e40000100a00 */
[----:B---3--:R-:W-:Y:S02]  /*55550*/  IMAD.MOV.U32 R20, RZ, RZ, R2 ;  /* 0x000000ffff147224 */ /* 0x008fe400078e0002 */
[----:B------:R-:W-:Y:S01]  /*55560*/  IMAD.MOV.U32 R21, RZ, RZ, R0 ;  /* 0x000000ffff157224 */ /* 0x000fe200078e0000 */
[----:B------:R-:W2:Y:S01]  /*55570*/  LDL.LU R2, [R1+0x39c0] ;  /* 0x0039c00001027983 */ /* 0x000ea20000300800 */
[----:B------:R-:W3:Y:S03]  /*55580*/  LDL.LU R0, [R1+0x39bc] ;  /* 0x0039bc0001007983 */ /* 0x000ee60000300800 */
[----:B------:R-:W-:Y:S01]  /*55590*/  STL.64 [R1+0x3980], R20 ;  /* 0x0039801401007387 */ /* 0x000fe20000100a00 */
[----:B------:R-:W-:Y:S02]  /*555a0*/  STL.64 [R1+0x3948], R14 ;  /* 0x0039480e01007387 */ /* 0x000fe40000100a00 */
[----:B------:R0:W-:Y:S02]  /*555b0*/  STL.64 [R1+0x3940], R12 ;  /* 0x0039400c01007387 */ /* 0x0001e40000100a00 */
[----:B0-----:R-:W3:Y:S01]  /*555c0*/  LDL.LU R12, [R1+0x870] ;  /* 0x00087000010c7983 */ /* 0x001ee20000300800 */
[----:B------:R-:W3:Y:S02]  /*555d0*/  LDL.LU R13, [R1+0x874] ;  /* 0x00087400010d7983 */ /* 0x000ee40000300800 */
[----:B------:R-:W3:Y:S02]  /*555e0*/  LDL.LU R14, [R1+0x878] ;  /* 0x00087800010e7983 */ /* 0x000ee40000300800 */
[----:B------:R-:W3:Y:S01]  /*555f0*/  LDL.LU R15, [R1+0x87c] ;  /* 0x00087c00010f7983 */ /* 0x000ee20000300800 */
[----:B------:R-:W3:Y:S01]  /*55600*/  LDL.LU R20, [R1+0x1d0] ;  /* 0x0001d00001147983 */ /* 0x000ee20000300800 */
[----:B----4-:R-:W-:-:S02]  /*55610*/  IMAD.MOV.U32 R21, RZ, RZ, R28 ;  /* 0x000000ffff157224 */ /* 0x010fc400078e001c */
[----:B------:R-:W4:Y:S02]  /*55620*/  LDL.LU R28, [R1+0x39b8] ;  /* 0x0039b800011c7983 */ /* 0x000f240000300800 */
[----:B--2---:R-:W-:Y:S02]  /*55630*/  IMAD.MOV.U32 R9, RZ, RZ, R2 ;  /* 0x000000ffff097224 */ /* 0x004fe400078e0002 */
[----:B---3--:R-:W-:Y:S01]  /*55640*/  IMAD.MOV.U32 R8, RZ, RZ, R0 ;  /* 0x000000ffff087224 */ /* 0x008fe200078e0000 */
[----:B------:R0:W-:Y:S01]  /*55650*/  STL.64 [R1+0x39a0], R20 ;  /* 0x0039a01401007387 */ /* 0x0001e20000100a00 */
[----:B------:R-:W2:Y:S02]  /*55660*/  LDL.LU R0, [R1+0x39b4] ;  /* 0x0039b40001007983 */ /* 0x000ea40000300800 */
[----:B------:R-:W3:Y:S01]  /*55670*/  LDL.LU R2, [R1+0x39b0] ;  /* 0x0039b00001027983 */ /* 0x000ee20000300800 */
[----:B----4-:R-:W1:Y:S04]  /*55680*/  LDSM.16.MT88.4 R24, [R28+0x2a080] ;  /* 0x02a080001c18783b */ /* 0x010e680000004200 */
        /* <DEDUP_REMOVED lines=32> */
[----:B------:R-:W2:Y:S01]  /*55890*/  LDL.LU R19, [R1+0x4fc] ;  /* 0x0004fc0001137983 */ /* 0x000ea20000300800 */
[----:B-1----:R-:W-:Y:S01]  /*558a0*/  STL.64 [R1+0x37f0], R26 ;  /* 0x0037f01a01007387 */ /* 0x002fe20000100a00 */
[----:B------:R0:W-:Y:S02]  /*558b0*/  STL.64 [R1+0x37e8], R24 ;  /* 0x0037e81801007387 */ /* 0x0001e40000100a00 */
[----:B0-----:R-:W-:-:S02]  /*558c0*/  IMAD.MOV.U32 R24, RZ, RZ, R3 ;  /* 0x000000ffff187224 */ /* 0x001fc400078e0003 */
[----:B------:R-:W-:Y:S01]  /*558d0*/  IMAD.MOV.U32 R25, RZ, RZ, R29 ;  /* 0x000000ffff197224 */ /* 0x000fe200078e001d */
[----:B------:R-:W4:Y:S01]  /*558e0*/  LDL.LU R3, [R1+0x39ac] ;  /* 0x0039ac0001037983 */ /* 0x000f220000300800 */
[----:B------:R-:W2:Y:S02]  /*558f0*/  LDL.LU R29, [R1+0x39a8] ;  /* 0x0039a800011d7983 */ /* 0x000ea40000300800 */
[----:B------:R-:W2:Y:S02]  /*55900*/  LDL R26, [R1+0x168] ;  /* 0x00016800011a7983 */ /* 0x000ea40000100800 */
[----:B------:R-:W2:Y:S01]  /*55910*/  LDL R27, [R1+0x16c] ;  /* 0x00016c00011b7983 */ /* 0x000ea20000100800 */
[----:B------:R-:W2:Y:S01]  /*55920*/  LDL.LU.64 R20, [R1+0x39a0] ;  /* 0x0039a00001147983 */ /* 0x000ea20000300a00 */
[----:B------:R0:W-:Y:S02]  /*55930*/  STL.64 [R1+0xc70], R8 ;  /* 0x000c700801007387 */ /* 0x0001e40000100a00 */
[----:B------:R1:W-:Y:S02]  /*55940*/  STL [R1+0xc78], R10 ;  /* 0x000c780a01007387 */ /* 0x0003e40000100800 */
[----:B0-----:R-:W-:-:S02]  /*55950*/  IMAD.MOV.U32 R8, RZ, RZ, R11 ;  /* 0x000000ffff087224 */ /* 0x001fc400078e000b */
[----:B-1----:R-:W3:Y:S03]  /*55960*/  LDL.LU.64 R10, [R1+0x3998] ;  /* 0x00399800010a7983 */ /* 0x002ee60000300a00 */
[----:B------:R-:W-:Y:S01]  /*55970*/  STL [R1+0x3090], R8 ;  /* 0x0030900801007387 */ /* 0x000fe20000100800 */
        /* <DEDUP_REMOVED lines=8> */
[----:B------:R-:W2:Y:S01]  /*55a00*/  LDL.LU.64 R14, [R1+0x3978] ;  /* 0x00397800010e7983 */ /* 0x000ea20000300a00 */
[----:B------:R-:W2:Y:S11]  /*55a10*/  LDL.LU.64 R12, [R1+0x3970] ;  /* 0x00397000010c7983 */ /* 0x000eb60000300a00 */
[----:B------:R-:W-:Y:S09]  /*55a20*/  @!UPT UIADD3 URZ, URZ, URZ, URZ ;  /* 0x0000003f3f3ff290 */ /* 0x000ff2000fffe03f */
[----:B------:R0:W-:Y:S01]  /*55a30*/  STL.64 [R1+0xc50], R20 ;  /* 0x000c501401007387 */ /* 0x0001e20000100a00 */
[----:B------:R2:W-:Y:S03]  /*55a40*/  STL [R1+0xc58], R22 ;  /* 0x000c581601007387 */ /* 0x0005e60000100800 */
[----:B0-----:R-:W2:Y:S01]  /*55a50*/  LDL.LU.64 R20, [R1+0x3968] ;  /* 0x0039680001147983 */ /* 0x001ea20000300a00 */
[----:B------:R-:W-:-:S05]  /*55a60*/  IMAD.MOV.U32 R8, RZ, RZ, R23 ;  /* 0x000000ffff087224 */ /* 0x000fca00078e0017 */
[----:B------:R-:W-:Y:S01]  /*55a70*/  STL [R1+0x3094], R8 ;  /* 0x0030940801007387 */ /* 0x000fe20000100800 */
        /* <DEDUP_REMOVED lines=35> */
[----:B--2---:R-:W-:Y:S01]  /*55cb0*/  HMMA.16816.F32 R4, R4, R24, R20 ;  /* 0x000000180404723c */ /* 0x004fe20000001814 */
[----:B------:R-:W2:Y:S01]  /*55cc0*/  LDL.LU.64 R22, [R1+0x38e8] ;  /* 0x0038e80001167983 */ /* 0x000ea20000300a00 */
        /* <DEDUP_REMOVED lines=24> */
[----:B----4-:R-:W-:Y:S02]  /*55e50*/  IMAD.MOV.U32 R25, RZ, RZ, R3 ;  /* 0x000000ffff197224 */ /* 0x010fe400078e0003 */
[----:B---3--:R-:W-:Y:S02]  /*55e60*/  IMAD.MOV.U32 R26, RZ, RZ, R2 ;  /* 0x000000ffff1a7224 */ /* 0x008fe400078e0002 */
[----:B------:R-:W-:Y:S01]  /*55e70*/  IMAD.MOV.U32 R27, RZ, RZ, R0 ;  /* 0x000000ffff1b7224 */ /* 0x000fe200078e0000 */
[C---:B--2---:R-:W-:Y:S01]  /*55e80*/  HMMA.16816.F32 R12, R20.reuse, R14, R16 ;  /* 0x0000000e140c723c */ /* 0x044fe20000001810 */
[----:B------:R-:W2:Y:S11]  /*55e90*/  LDL.LU.64 R18, [R1+0x38a8] ;  /* 0x0038a80001127983 */ /* 0x000eb60000300a00 */
[----:B------:R-:W-:Y:S11]  /*55ea0*/  @!UPT UIADD3 URZ, URZ, URZ, URZ ;  /* 0x0000003f3f3ff290 */ /* 0x000ff6000fffe03f */
[----:B------:R-:W-:Y:S01]  /*55eb0*/  STL.64 [R1+0x870], R12 ;  /* 0x0008700c01007387 */ /* 0x000fe20000100a00 */
[----:B------:R0:W-:Y:S03]  /*55ec0*/  STL.64 [R1+0x878], R14 ;  /* 0x0008780e01007387 */ /* 0x0001e60000100a00 */
[----:B0-----:R-:W3:Y:S01]  /*55ed0*/  LDL.LU.64 R14, [R1+0x38a0] ;  /* 0x0038a000010e7983 */ /* 0x001ee20000300a00 */
[C---:B--2---:R-:W-:Y:S03]  /*55ee0*/  HMMA.16816.F32 R24, R20.reuse, R18, R24 ;  /* 0x000000121418723c */ /* 0x044fe60000001818 */
[----:B------:R0:W-:Y:S11]  /*55ef0*/  STL.64 [R1+0x3848], R18 ;  /* 0x0038481201007387 */ /* 0x0001f60000100a00 */
[----:B------:R-:W-:Y:S09]  /*55f00*/  @!UPT UIADD3 URZ, URZ, URZ, URZ ;  /* 0x0000003f3f3ff290 */ /* 0x000ff2000fffe03f */
[----:B------:R-:W-:Y:S01]  /*55f10*/  STL.64 [R1+0x860], R24 ;  /* 0x0008601801007387 */ /* 0x000fe20000100a00 */
[----:B------:R1:W-:Y:S03]  /*55f20*/  STL.64 [R1+0x868], R26 ;  /* 0x0008681a01007387 */ /* 0x0003e60000100a00 */
[----:B---3--:R-:W-:Y:S01]  /*55f30*/  STL.64 [R1+0x3878], R14 ;  /* 0x0038780e01007387 */ /* 0x008fe20000100a00 */
[----:B0-----:R-:W2:Y:S01]  /*55f40*/  LDL.64 R18, [R1+0x1c8] ;  /* 0x0001c80001127983 */ /* 0x001ea20000100a00 */
[----:B------:R-:W-:Y:S11]  /*55f50*/  HMMA.16816.F32 R4, R20, R14, R4 ;  /* 0x0000000e1404723c */ /* 0x000ff60000001804 */
[----:B------:R-:W-:Y:S11]  /*55f60*/  @!UPT UIADD3 URZ, URZ, URZ, URZ ;  /* 0x0000003f3f3ff290 */ /* 0x000ff6000fffe03f */
[----:B------:R-:W-:Y:S02]  /*55f70*/  @!UPT UIADD3 URZ, URZ, URZ, URZ ;  /* 0x0000003f3f3ff290 */ /* 0x000fe4000fffe03f */
[----:B------:R-:W-:Y:S02]  /*55f80*/  IMAD.MOV.U32 R29, RZ, RZ, R4 ;  /* 0x000000ffff1d7224 */ /* 0x000fe400078e0004 */
[----:B------:R-:W-:Y:S02]  /*55f90*/  IMAD.MOV.U32 R3, RZ, RZ, R5 ;  /* 0x000000ffff037224 */ /* 0x000fe400078e0005 */
[----:B------:R-:W-:Y:S02]  /*55fa0*/  IMAD.MOV.U32 R2, RZ, RZ, R6 ;  /* 0x000000ffff027224 */ /* 0x000fe400078e0006 */
[----:B------:R-:W-:Y:S01]  /*55fb0*/  IMAD.MOV.U32 R0, RZ, RZ, R7 ;  /* 0x000000ffff007224 */ /* 0x000fe200078e0007 */
[----:B--2---:R0:W-:Y:S01]  /*55fc0*/  STL.64 [R1+0x3858], R18 ;  /* 0x0038581201007387 */ /* 0x0041e20000100a00 */
[----:B-1----:R-:W2:Y:S02]  /*55fd0*/  LDL R26, [R1+0x198] ;  /* 0x00019800011a7983 */ /* 0x002ea40000100800 */
[----:B------:R-:W2:Y:S01]  /*55fe0*/  LDL R27, [R1+0x19c] ;  /* 0x00019c00011b7983 */ /* 0x000ea20000100800 */
[----:B0-----:R-:W3:Y:S04]  /*55ff0*/  LDL R18, [R1+0x1d8] ;  /* 0x0001d80001127983 */ /* 0x001ee80000100800 */
[----:B------:R-:W3:Y:S01]  /*56000*/  LDL R19, [R1+0x1dc] ;  /* 0x0001dc0001137983 */ /* 0x000ee20000100800 */
[----:B------:R-:W4:Y:S02]  /*56010*/  LDL.LU R4, [R1+0x4a0] ;  /* 0x0004a00001047983 */ /* 0x000f240000300800 */
[----:B------:R-:W4:Y:S02]  /*56020*/  LDL.LU R5, [R1+0x4a4] ;  /* 0x0004a40001057983 */ /* 0x000f240000300800 */
[----:B------:R-:W4:Y:S01]  /*56030*/  LDL.LU R6, [R1+0x4a8] ;  /* 0x0004a80001067983 */ /* 0x000f220000300800 */
[----:B------:R-:W4:Y:S01]  /*56040*/  LDL.LU R7, [R1+0x4ac] ;  /* 0x0004ac0001077983 */ /* 0x000f220000300800 */
[----:B------:R-:W2:Y:S02]  /*56050*/  LDL.LU R12, [R1+0x820] ;  /* 0x00082000010c7983 */ /* 0x000ea40000300800 */
[----:B------:R-:W2:Y:S02]  /*56060*/  LDL.LU R13, [R1+0x824] ;  /* 0x00082400010d7983 */ /* 0x000ea40000300800 */
[----:B------:R-:W2:Y:S01]  /*56070*/  LDL.LU R14, [R1+0x828] ;  /* 0x00082800010e7983 */ /* 0x000ea20000300800 */
[----:B------:R-:W2:Y:S04]  /*56080*/  LDL.LU R15, [R1+0x82c] ;  /* 0x00082c00010f7983 */ /* 0x000ea80000300800 */
[----:B--2---:R0:W-:Y:S01]  /*56090*/  STL.64 [R1+0x3888], R14 ;  /* 0x0038880e01007387 */ /* 0x0041e20000100a00 */
[----:B------:R-:W-:Y:S03]  /*560a0*/  STL.64 [R1+0x3880], R12 ;  /* 0x0038800c01007387 */ /* 0x000fe60000100a00 */
[----:B0-----:R-:W2:Y:S04]  /*560b0*/  LDL R14, [R1+0x38] ;  /* 0x00003800010e7983 */ /* 0x001ea80000100800 */
[----:B------:R-:W2:Y:S01]  /*560c0*/  LDL R15, [R1+0x3c] ;  /* 0x00003c00010f7983 */ /* 0x000ea20000100800 */
[----:B---3--:R0:W-:Y:S03]  /*560d0*/  STL.64 [R1+0x3870], R18 ;  /* 0x0038701201007387 */ /* 0x0081e60000100a00 */
[----:B0-----:R-:W3:Y:S04]  /*560e0*/  LDL.64 R18, [R1+0x1e8] ;  /* 0x0001e80001127983 */ /* 0x001ee80000100a00 */
[----:B---3--:R0:W-:Y:S01]  /*560f0*/  STL.64 [R1+0x3890], R18 ;  /* 0x0038901201007387 */ /* 0x0081e20000100a00 */
[----:B------:R-:W2:Y:S02]  /*56100*/  LDL.LU R16, [R1+0x830] ;  /* 0x0008300001107983 */ /* 0x000ea40000300800 */
[----:B------:R-:W2:Y:S01]  /*56110*/  LDL.LU R17, [R1+0x834] ;  /* 0x0008340001117983 */ /* 0x000ea20000300800 */
[----:B0-----:R-:W2:Y:S01]  /*56120*/  LDL.LU R18, [R1+0x838] ;  /* 0x0008380001127983 */ /* 0x001ea20000300800 */
[----:B------:R-:W2:Y:S02]  /*56130*/  LDL.LU R19, [R1+0x83c] ;  /* 0x00083c0001137983 */ /* 0x000ea40000300800 */
[----:B------:R0:W-:Y:S02]  /*56140*/  STL.64 [R1+0x3830], R26 ;  /* 0x0038301a01007387 */ /* 0x0001e40000100a00 */
[----:B0-----:R-:W3:Y:S04]  /*56150*/  LDL.64 R26, [R1+0x1b8] ;  /* 0x0001b800011a7983 */ /* 0x001ee80000100a00 */
[----:B---3--:R0:W-:Y:S01]  /*56160*/  STL.64 [R1+0x3850], R26 ;  /* 0x0038501a01007387 */ /* 0x0081e20000100a00 */
[----:B------:R-:W3:Y:S02]  /*56170*/  LDL.LU R24, [R1+0x800] ;  /* 0x0008000001187983 */ /* 0x000ee40000300800 */
[----:B------:R-:W3:Y:S01]  /*56180*/  LDL.LU R25, [R1+0x804] ;  /* 0x0008040001197983 */ /* 0x000ee20000300800 */
[----:B0-----:R-:W2:Y:S01]  /*56190*/  LDL.LU R26, [R1+0x808] ;  /* 0x00080800011a7983 */ /* 0x001ea20000300800 */
[----:B------:R-:W-:-:S02]  /*561a0*/  IMAD.MOV.U32 R27, RZ, RZ, R10 ;  /* 0x000000ffff1b7224 */ /* 0x000fc400078e000a */
[----:B------:R-:W4:Y:S03]  /*561b0*/  LDL.LU R10, [R1+0x389c] ;  /* 0x00389c00010a7983 */ /* 0x000f260000300800 */
[----:B--2---:R-:W-:Y:S01]  /*561c0*/  STL.64 [R1+0x3868], R26 ;  /* 0x0038681a01007387 */ /* 0x004fe20000100a00 */
[----:B---3--:R0:W-:Y:S02]  /*561d0*/  STL.64 [R1+0x3860], R24 ;  /* 0x0038601801007387 */ /* 0x0081e40000100a00 */
[----:B0-----:R-:W-:Y:S02]  /*561e0*/  IMAD.MOV.U32 R24, RZ, RZ, R11 ;  /* 0x000000ffff187224 */ /* 0x001fe400078e000b */
[----:B------:R-:W4:Y:S01]  /*561f0*/  LDL.LU R11, [R1+0x3898] ;  /* 0x00389800010b7983 */ /* 0x000f220000300800 */
[----:B------:R-:W2:Y:S02]  /*56200*/  LDL.LU R25, [R1+0x814] ;  /* 0x0008140001197983 */ /* 0x000ea40000300800 */
[----:B------:R-:W2:Y:S02]  /*56210*/  LDL.LU R26, [R1+0x818] ;  /* 0x00081800011a7983 */ /* 0x000ea40000300800 */
[----:B------:R-:W2:Y:S01]  /*56220*/  LDL.LU R27, [R1+0x81c] ;  /* 0x00081c00011b7983 */ /* 0x000ea20000300800 */
[----:B------:R-:W-:Y:S01]  /*56230*/  STL [R1+0x3004], R0 ;  /* 0x0030040001007387 */ /* 0x000fe20000100800 */
[----:B------:R-:W-:Y:S02]  /*56240*/  STL [R1+0x3000], R2 ;  /* 0x0030000201007387 */ /* 0x000fe40000100800 */
[----:B------:R-:W-:Y:S02]  /*56250*/  STL [R1+0x2fe4], R3 ;  /* 0x002fe40301007387 */ /* 0x000fe40000100800 */
[----:B------:R-:W-:Y:S01]  /*56260*/  STL [R1+0x2fe0], R29 ;  /* 0x002fe01d01007387 */ /* 0x000fe20000100800 */
[C---:B----4-:R-:W-:Y:S11]  /*56270*/  HMMA.16816.F32 R4, R20.reuse, R10, R4 ;  /* 0x0000000a1404723c */ /* 0x050ff60000001804 */
[----:B------:R-:W-:Y:S11]  /*56280*/  @!UPT UIADD3 URZ, URZ, URZ, URZ ;  /* 0x0000003f3f3ff290 */ /* 0x000ff6000fffe03f */
[----:B------:R-:W-:Y:S01]  /*56290*/  @!UPT UIADD3 URZ, URZ, URZ, URZ ;  /* 0x0000003f3f3ff290 */ /* 0x000fe2000fffe03f */
[----:B------:R-:W-:Y:S01]  /*562a0*/  STL.64 [R1+0x840], R4 ;  /* 0x0008400401007387 */ /* 0x000fe20000100a00 */
[----:B------:R-:W-:Y:S02]  /*562b0*/  STL.64 [R1+0x848], R6 ;  /* 0x0008480601007387 */ /* 0x000fe40000100a00 */
[----:B------:R-:W0:Y:S02]  /*562c0*/  LDSM.16.MT88.4 R4, [R28+0x2a100] ;  /* 0x02a100001c04783b */ /* 0x000e240000004200 */
[----:B0-----:R-:W-:Y:S02]  /*562d0*/  STL.64 [R1+0x36b0], R6 ;  /* 0x0036b00601007387 */ /* 0x001fe40000100a00 */
[----:B------:R0:W-:Y:S02]  /*562e0*/  STL.64 [R1+0x36a8], R4 ;  /* 0x0036a80401007387 */ /* 0x0001e40000100a00 */
        /* <DEDUP_REMOVED lines=11> */
[----:B------:R-:W4:Y:S11]  /*563a0*/  LDL.LU.64 R18, [R1+0x3890] ;  /* 0x0038900001127983 */ /* 0x000f360000300a00 */
[----:B------:R-:W-:Y:S01]  /*563b0*/  @!UPT UIADD3 URZ, URZ, URZ, URZ ;  /* 0x0000003f3f3ff290 */ /* 0x000fe2000fffe03f */
[----:B------:R-:W-:Y:S02]  /*563c0*/  STL.64 [R1+0x8e0], R12 ;  /* 0x0008e00c01007387 */ /* 0x000fe40000100a00 */
[----:B------:R0:W-:Y:S02]  /*563d0*/  STL.64 [R1+0x8e8], R14 ;  /* 0x0008e80e01007387 */ /* 0x0001e40000100a00 */
[----:B0-----:R-:W4:Y:S01]  /*563e0*/  LDL.LU.64 R14, [R1+0x3888] ;  /* 0x00388800010e7983 */ /* 0x001f220000300a00 */
[----:B------:R-:W4:Y:S02]  /*563f0*/  LDL.LU.64 R12, [R1+0x3880] ;  /* 0x00388000010c7983 */ /* 0x000f240000300a00 */
[C---:B----4-:R-:W-:Y:S11]  /*56400*/  HMMA.16816.F32 R12, R20.reuse, R18, R12 ;  /* 0x00000012140c723c */ /* 0x050ff6000000180c */
[----:B------:R-:W-:Y:S11]  /*56410*/  @!UPT UIADD3 URZ, URZ, URZ, URZ ;  /* 0x0000003f3f3ff290 */ /* 0x000ff6000fffe03f */
[----:B------:R-:W-:Y:S01]  /*56420*/  @!UPT UIADD3 URZ, URZ, URZ, URZ ;  /* 0x0000003f3f3ff290 */ /* 0x000fe2000fffe03f */
[----:B------:R0:W-:Y:S01]  /*56430*/  STL.64 [R1+0x8d0], R12 ;  /* 0x0008d00c01007387 */ /* 0x0001e20000100a00 */
[----:B------:R1:W-:Y:S02]  /*56440*/  STL.64 [R1+0x8d8], R14 ;  /* 0x0008d80e01007387 */ /* 0x0003e40000100a00 */
[----:B0-----:R-:W-:Y:S01]  /*56450*/  IMAD.MOV.U32 R13, RZ, RZ, R18 ;  /* 0x000000ffff0d7224 */ /* 0x001fe200078e0012 */
[----:B-1----:R-:W4:Y:S01]  /*56460*/  LDL.LU.64 R14, [R1+0x3878] ;  /* 0x00387800010e7983 */ /* 0x002f220000300a00 */
[----:B------:R-:W-:Y:S02]  /*56470*/  IMAD.MOV.U32 R12, RZ, RZ, R19 ;  /* 0x000000ffff0c7224 */ /* 0x000fe400078e0013 */
[----:B------:R-:W2:Y:S02]  /*56480*/  LDL.LU.64 R18, [R1+0x3870] ;  /* 0x0038700001127983 */ /* 0x000ea40000300a00 */
[C---:B--2---:R-:W-:Y:S01]  /*56490*/  HMMA.16816.F32 R16, R20.reuse, R18, R24 ;  /* 0x000000121410723c */ /* 0x044fe20000001818 */
[----:B----4-:R0:W-:Y:S01]  /*564a0*/  STL.64 [R1+0x37a0], R14 ;  /* 0x0037a00e01007387 */ /* 0x0101e20000100a00 */
[----:B------:R-:W-:Y:S03]  /*564b0*/  STL.64 [R1+0x3798], R12 ;  /* 0x0037980c01007387 */ /* 0x000fe60000100a00 */
[----:B0-----:R-:W2:Y:S01]  /*564c0*/  LDL.64 R14, [R1+0x1a8] ;  /* 0x0001a800010e7983 */ /* 0x001ea20000100a00 */
[----:B------:R-:W4:Y:S02]  /*564d0*/  LDL.LU.64 R26, [R1+0x3868] ;  /* 0x00386800011a7983 */ /* 0x000f240000300a00 */
[----:B------:R-:W4:Y:S11]  /*564e0*/  LDL.LU.64 R24, [R1+0x3860] ;  /* 0x0038600001187983 */ /* 0x000f360000300a00 */
[----:B------:R-:W-:Y:S04]  /*564f0*/  @!UPT UIADD3 URZ, URZ, URZ, URZ ;  /* 0x0000003f3f3ff290 */ /* 0x000fe8000fffe03f */
[----:B------:R-:W-:Y:S01]  /*56500*/  STL.64 [R1+0x8c0], R16 ;  /* 0x0008c01001007387 */ /* 0x000fe20000100a00 */
[----:B------:R0:W-:Y:S03]  /*56510*/  STL.64 [R1+0x8c8], R18 ;  /* 0x0008c81201007387 */ /* 0x0001e60000100a00 */
[----:B0-----:R-:W4:Y:S02]  /*56520*/  LDL.LU.64 R18, [R1+0x3858] ;  /* 0x0038580001127983 */ /* 0x001f240000300a00 */
[C---:B----4-:R-:W-:Y:S11]  /*56530*/  HMMA.16816.F32 R24, R20.reuse, R18, R24 ;  /* 0x000000121418723c */ /* 0x050ff60000001818 */
[----:B------:R-:W-:Y:S11]  /*56540*/  @!UPT UIADD3 URZ, URZ, URZ, URZ ;  /* 0x0000003f3f3ff290 */ /* 0x000ff6000fffe03f */
[----:B------:R-:W-:Y:S01]  /*56550*/  @!UPT UIADD3 URZ, URZ, URZ, URZ ;  /* 0x0000003f3f3ff290 */ /* 0x000fe2000fffe03f */
[----:B------:R-:W-:Y:S01]  /*56560*/  STL.64 [R1+0xbf0], R24 ;  /* 0x000bf01801007387 */ /* 0x000fe20000100a00 */
[----:B------:R0:W-:Y:S03]  /*56570*/  STL.64 [R1+0xbf8], R26 ;  /* 0x000bf81a01007387 */ /* 0x0001e60000100a00 */
[----:B0-----:R-:W3:Y:S01]  /*56580*/  LDL.LU.64 R26, [R1+0x3850] ;  /* 0x00385000011a7983 */ /* 0x001ee20000300a00 */
[----:B------:R-:W-:Y:S02]  /*56590*/  IMAD.MOV.U32 R3, RZ, RZ, R19 ;  /* 0x000000ffff037224 */ /* 0x000fe400078e0013 */
[----:B------:R-:W-:Y:S02]  /*565a0*/  IMAD.MOV.U32 R8, RZ, RZ, R18 ;  /* 0x000000ffff087224 */ /* 0x000fe400078e0012 */
[----:B------:R-:W4:Y:S01]  /*565b0*/  LDL.LU.64 R18, [R1+0x3848] ;  /* 0x0038480001127983 */ /* 0x000f220000300a00 */
[----:B------:R-:W-:Y:S02]  /*565c0*/  STL [R1+0x375c], R3 ;  /* 0x00375c0301007387 */ /* 0x000fe40000100800 */
[----:B------:R-:W-:Y:S02]  /*565d0*/  STL [R1+0x3758], R8 ;  /* 0x0037580801007387 */ /* 0x000fe40000100800 */
[----:B------:R-:W2:Y:S01]  /*565e0*/  LDL R17, [R1+0x1bd0] ;  /* 0x001bd00001117983 */ /* 0x000ea20000100800 */
        /* <DEDUP_REMOVED lines=9> */
[----:B------:R-:W-:Y:S01]  /*56680*/  STL [R1+0x3764], R9 ;  /* 0x0037640901007387 */ /* 0x000fe20000100800 */
[----:B------:R0:W-:Y:S01]  /*56690*/  STL [R1+0x3760], R16 ;  /* 0x0037601001007387 */ /* 0x0001e20000100800 */
[----:B----4-:R-:W-:Y:S02]  /*566a0*/  STL.64 [R1+0x3828], R18 ;  /* 0x0038281201007387 */ /* 0x010fe40000100a00 */
[----:B--2---:R1:W-:Y:S01]  /*566b0*/  STL [R1+0x3820], R17 ;  /* 0x0038201101007387 */ /* 0x0043e20000100800 */
[----:B0-----:R-:W2:Y:S01]  /*566c0*/  LDL.LU R16, [R1+0x7e0] ;  /* 0x0007e00001107983 */ /* 0x001ea20000300800 */
[----:B-1----:R-:W2:Y:S02]  /*566d0*/  LDL.LU R17, [R1+0x7e4] ;  /* 0x0007e40001117983 */ /* 0x002ea40000300800 */
[----:B------:R-:W2:Y:S02]  /*566e0*/  LDL.LU R18, [R1+0x7e8] ;  /* 0x0007e80001127983 */ /* 0x000ea40000300800 */
[----:B------:R-:W2:Y:S02]  /*566f0*/  LDL.LU R19, [R1+0x7ec] ;  /* 0x0007ec0001137983 */ /* 0x000ea40000300800 */
[----:B------:R-:W-:-:S02]  /*56700*/  IMAD.MOV.U32 R8, RZ, RZ, R14 ;  /* 0x000000ffff087224 */ /* 0x000fc400078e000e */
[----:B------:R-:W-:Y:S01]  /*56710*/  IMAD.MOV.U32 R29, RZ, RZ, R15 ;  /* 0x000000ffff1d7224 */ /* 0x000fe200078e000f */
[C---:B---3--:R-:W-:Y:S08]  /*56720*/  HMMA.16816.F32 R4, R20.reuse, R26, R4 ;  /* 0x0000001a1404723c */ /* 0x048ff00000001804 */
[C---:B--2---:R-:W-:Y:S11]  /*56730*/  HMMA.16816.F32 R16, R20.reuse, R14, R16 ;  /* 0x0000000e1410723c */ /* 0x044ff60000001810 */
[----:B------:R-:W-:Y:S11]  /*56740*/  @!UPT UIADD3 URZ, URZ, URZ, URZ ;  /* 0x0000003f3f3ff290 */ /* 0x000ff6000fffe03f */
[----:B------:R-:W-:Y:S01]  /*56750*/  @!UPT UIADD3 URZ, URZ, URZ, URZ ;  /* 0x0000003f3f3ff290 */ /* 0x000fe2000fffe03f */
[----:B------:R0:W-:Y:S01]  /*56760*/  STL.64 [R1+0xbd0], R16 ;  /* 0x000bd01001007387 */ /* 0x0001e20000100a00 */
[----:B------:R1:W-:Y:S02]  /*56770*/  STL.64 [R1+0xbd8], R18 ;  /* 0x000bd81201007387 */ /* 0x0003e40000100a00 */
[----:B------:R2:W-:Y:S02]  /*56780*/  STL [R1+0x3768], R8 ;  /* 0x0037680801007387 */ /* 0x0005e40000100800 */
[----:B------:R3:W-:Y:S01]  /*56790*/  STL.64 [R1+0x3808], R10 ;  /* 0x0038080a01007387 */ /* 0x0007e20000100a00 */
[----:B------:R-:W4:Y:S01]  /*567a0*/  LDL.LU R12, [R1+0x3d0] ;  /* 0x0003d000010c7983 */ /* 0x000f220000300800 */
[----:B------:R-:W-:Y:S02]  /*567b0*/  STL.64 [R1+0xbc0], R4 ;  /* 0x000bc00401007387 */ /* 0x000fe40000100a00 */
[----:B------:R-:W-:Y:S02]  /*567c0*/  STL.64 [R1+0xbc8], R6 ;  /* 0x000bc80601007387 */ /* 0x000fe40000100a00 */
[----:B------:R-:W4:Y:S01]  /*567d0*/  LDL.LU R13, [R1+0x3d4] ;  /* 0x0003d400010d7983 */ /* 0x000f220000300800 */
[----:B------:R-:W4:Y:S01]  /*567e0*/  LDL.LU R14, [R1+0x3d8] ;  /* 0x0003d800010e7983 */ /* 0x000f220000300800 */
[----:B------:R-:W4:Y:S03]  /*567f0*/  LDL.LU R15, [R1+0x3dc] ;  /* 0x0003dc00010f7983 */ /* 0x000f260000300800 */
[----:B0-----:R-:W4:Y:S01]  /*56800*/  LDL.LU R16, [R1+0x7c0] ;  /* 0x0007c00001107983 */ /* 0x001f220000300800 */
[----:B------:R-:W4:Y:S02]  /*56810*/  LDL.LU R17, [R1+0x7c4] ;  /* 0x0007c40001117983 */ /* 0x000f240000300800 */
[----:B-1----:R-:W4:Y:S02]  /*56820*/  LDL.LU R18, [R1+0x7c8] ;  /* 0x0007c80001127983 */ /* 0x002f240000300800 */
[----:B------:R-:W4:Y:S01]  /*56830*/  LDL.LU R19, [R1+0x7cc] ;  /* 0x0007cc0001137983 */ /* 0x000f220000300800 */
[----:B--2---:R-:W2:Y:S01]  /*56840*/  LDL.LU R8, [R1+0x7b0] ;  /* 0x0007b00001087983 */ /* 0x004ea20000300800 */
[----:B------:R-:W2:Y:S02]  /*56850*/  LDL.LU R9, [R1+0x7b4] ;  /* 0x0007b40001097983 */ /* 0x000ea40000300800 */
[----:B---3--:R-:W3:Y:S02]  /*56860*/  LDL.LU R10, [R1+0x7b8] ;  /* 0x0007b800010a7983 */ /* 0x008ee40000300800 */
[----:B------:R-:W3:Y:S02]  /*56870*/  LDL.LU R11, [R1+0x7bc] ;  /* 0x0007bc00010b7983 */ /* 0x000ee40000300800 */
[----:B---3--:R0:W-:Y:S01]  /*56880*/  STL.64 [R1+0x3818], R10 ;  /* 0x0038180a01007387 */ /* 0x0081e20000100a00 */
[----:B--2---:R-:W-:Y:S02]  /*56890*/  STL.64 [R1+0x3810], R8 ;  /* 0x0038100801007387 */ /* 0x004fe40000100a00 */
[----:B------:R-:W2:Y:S01]  /*568a0*/  LDL.64 R26, [R1+0x178] ;  /* 0x00017800011a7983 */ /* 0x000ea20000100a00 */
[----:B0-----:R-:W3:Y:S01]  /*568b0*/  LDL.64 R10, [R1+0x188] ;  /* 0x00018800010a7983 */ /* 0x001ee20000100a00 */
[----:B------:R-:W2:Y:S02]  /*568c0*/  LDL.LU R4, [R1+0x3f0] ;  /* 0x0003f00001047983 */ /* 0x000ea40000300800 */
[----:B------:R-:W2:Y:S02]  /*568d0*/  LDL.LU R5, [R1+0x3f4] ;  /* 0x0003f40001057983 */ /* 0x000ea40000300800 */
[----:B------:R-:W2:Y:S01]  /*568e0*/  LDL.LU R6, [R1+0x3f8] ;  /* 0x0003f80001067983 */ /* 0x000ea20000300800 */
[----:B------:R-:W2:Y:S04]  /*568f0*/  LDL.LU R7, [R1+0x3fc] ;  /* 0x0003fc0001077983 */ /* 0x000ea80000300800 */
[----:B--2---:R0:W-:Y:S01]  /*56900*/  STL.64 [R1+0x37d8], R6 ;  /* 0x0037d80601007387 */ /* 0x0041e20000100a00 */
[----:B------:R1:W-:Y:S03]  /*56910*/  STL.64 [R1+0x37d0], R4 ;  /* 0x0037d00401007387 */ /* 0x0003e60000100a00 */
[----:B0-----:R-:W2:Y:S04]  /*56920*/  LDL.64 R6, [R1+0x28] ;  /* 0x0000280001067983 */ /* 0x001ea80000100a00 */
[----:B--2---:R0:W-:Y:S01]  /*56930*/  STL.64 [R1+0x37f8], R6 ;  /* 0x0037f80601007387 */ /* 0x0041e20000100a00 */
[----:B-1----:R-:W2:Y:S02]  /*56940*/  LDL.LU R4, [R1+0x490] ;  /* 0x0004900001047983 */ /* 0x002ea40000300800 */
[----:B------:R-:W2:Y:S01]  /*56950*/  LDL.LU R5, [R1+0x494] ;  /* 0x0004940001057983 */ /* 0x000ea20000300800 */
[----:B0-----:R-:W2:Y:S01]  /*56960*/  LDL.LU R6, [R1+0x498] ;  /* 0x0004980001067983 */ /* 0x001ea20000300800 */
[----:B------:R-:W2:Y:S02]  /*56970*/  LDL.LU R7, [R1+0x49c] ;  /* 0x00049c0001077983 */ /* 0x000ea40000300800 */
[----:B----4-:R0:W-:Y:S02]  /*56980*/  STL.64 [R1+0x37b0], R14 ;  /* 0x0037b00e01007387 */ /* 0x0101e40000100a00 */
[----:B------:R-:W-:Y:S01]  /*56990*/  STL.64 [R1+0x37a8], R12 ;  /* 0x0037a80c01007387 */ /* 0x000fe20000100a00 */
[----:B0-----:R-:W4:Y:S01]  /*569a0*/  LDL.64 R14, [R1+0x8] ;  /* 0x00000800010e7983 */ /* 0x001f220000100a00 */
[----:B---3--:R-:W-:Y:S03]  /*569b0*/  HMMA.16816.F32 R16, R20, R10, R16 ;  /* 0x0000000a1410723c */ /* 0x008fe60000001810 */
[----:B----4-:R0:W-:Y:S04]  /*569c0*/  STL.64 [R1+0x37c8], R14 ;  /* 0x0037c80e01007387 */ /* 0x0101e80000100a00 */
[----:B0-----:R-:W3:Y:S01]  /*569d0*/  LDL.64 R14, [R1+0x18] ;  /* 0x00001800010e7983 */ /* 0x001ee20000100a00 */
[----:B------:R-:W-:-:S03]  /*569e0*/  IMAD.MOV.U32 R3, RZ, RZ, R11 ;  /* 0x000000ffff037224 */ /* 0x000fc600078e000b */
[----:B---3--:R0:W-:Y:S01]  /*569f0*/  STL.64 [R1+0x37e0], R14 ;  /* 0x0037e00e01007387 */ /* 0x0081e20000100a00 */
[----:B------:R-:W3:Y:S02]  /*56a00*/  LDL.LU R12, [R1+0x400] ;  /* 0x00040000010c7983 */ /* 0x000ee40000300800 */
[----:B------:R-:W3:Y:S01]  /*56a10*/  LDL.LU R13, [R1+0x404] ;  /* 0x00040400010d7983 */ /* 0x000ee20000300800 */
[----:B0-----:R-:W3:Y:S01]  /*56a20*/  LDL.LU R14, [R1+0x408] ;  /* 0x00040800010e7983 */ /* 0x001ee20000300800 */
[----:B------:R-:W3:Y:S07]  /*56a30*/  LDL.LU R15, [R1+0x40c] ;  /* 0x00040c00010f7983 */ /* 0x000eee0000300800 */
[----:B------:R0:W-:Y:S02]  /*56a40*/  STL.64 [R1+0xbb0], R16 ;  /* 0x000bb01001007387 */ /* 0x0001e40000100a00 */
[----:B------:R1:W-:Y:S02]  /*56a50*/  STL.64 [R1+0xbb8], R18 ;  /* 0x000bb81201007387 */ /* 0x0003e40000100a00 */
[----:B0-----:R-:W-:Y:S01]  /*56a60*/  IMAD.MOV.U32 R16, RZ, RZ, R10 ;  /* 0x000000ffff107224 */ /* 0x001fe200078e000a */
[----:B-1----:R-:W4:Y:S01]  /*56a70*/  LDL.LU.64 R18, [R1+0x3828] ;  /* 0x0038280001127983 */ /* 0x002f220000300a00 */
[----:B------:R-:W2:Y:S02]  /*56a80*/  LDL.LU R17, [R1+0x3820] ;  /* 0x0038200001117983 */ /* 0x000ea40000300800 */
[----:B------:R-:W2:Y:S02]  /*56a90*/  LDL.LU.64 R10, [R1+0x3818] ;  /* 0x00381800010a7983 */ /* 0x000ea40000300a00 */
[----:B------:R-:W2:Y:S02]  /*56aa0*/  LDL.LU.64 R8, [R1+0x3810] ;  /* 0x0038100001087983 */ /* 0x000ea40000300a00 */
[C---:B--2---:R-:W-:Y:S01]  /*56ab0*/  HMMA.16816.F32 R8, R20.reuse, R26, R8 ;  /* 0x0000001a1408723c */ /* 0x044fe20000001808 */
[----:B----4-:R-:W-:Y:S01]  /*56ac0*/  STL.64 [R1+0x37c0], R18 ;  /* 0x0037c01201007387 */ /* 0x010fe20000100a00 */
        /* <DEDUP_REMOVED lines=9> */
[----:B------:R-:W-:Y:S02]  /*56b60*/  IMAD.MOV.U32 R8, RZ, RZ, R26 ;  /* 0x000000ffff087224 */ /* 0x000fe400078e001a */
[----:B------:R-:W-:Y:S02]  /*56b70*/  IMAD.MOV.U32 R9, RZ, RZ, R27 ;  /* 0x000000ffff097224 */ /* 0x000fe400078e001b */
[----:B------:R-:W2:Y:S04]  /*56b80*/  LDL.LU.64 R26, [R1+0x3800] ;  /* 0x00380000011a7983 */ /* 0x000ea80000300a00 */
[----:B----4-:R-:W-:Y:S01]  /*56b90*/  STL.64 [R1+0x3790], R10 ;  /* 0x0037900a01007387 */ /* 0x010fe20000100a00 */
[----:B------:R0:W-:Y:S01]  /*56ba0*/  STL.64 [R1+0x3788], R8 ;  /* 0x0037880801007387 */ /* 0x0001e20000100a00 */
[----:B--2---:R-:W-:Y:S02]  /*56bb0*/  HMMA.16816.F32 R20, R20, R26, R4 ;  /* 0x0000001a1414723c */ /* 0x004fe40000001804 */
[----:B0-----:R-:W2:Y:S01]  /*56bc0*/  LDL.LU R8, [R1+0x3c0] ;  /* 0x0003c00001087983 */ /* 0x001ea20000300800 */
[----:B------:R-:W2:Y:S02]  /*56bd0*/  LDL.LU R9, [R1+0x3c4] ;  /* 0x0003c40001097983 */ /* 0x000ea40000300800 */
[----:B------:R-:W2:Y:S02]  /*56be0*/  LDL.LU R10, [R1+0x3c8] ;  /* 0x0003c800010a7983 */ /* 0x000ea40000300800 */
[----:B------:R-:W2:Y:S01]  /*56bf0*/  LDL.LU R11, [R1+0x3cc] ;  /* 0x0003cc00010b7983 */ /* 0x000ea20000300800 */
[----:B------:R-:W3:Y:S01]  /*56c00*/  LDL.LU.64 R6, [R1+0x37f8] ;  /* 0x0037f80001067983 */ /* 0x000ee20000300a00 */
[----:B------:R-:W3:Y:S02]  /*56c10*/  LDL.LU.64 R26, [R1+0x37f0] ;  /* 0x0037f000011a7983 */ /* 0x000ee40000300a00 */
[----:B------:R-:W3:Y:S11]  /*56c20*/  LDL.LU.64 R24, [R1+0x37e8] ;  /* 0x0037e80001187983 */ /* 0x000ef60000300a00 */
[----:B------:R-:W-:Y:S01]  /*56c30*/  @!UPT UIADD3 URZ, URZ, URZ, URZ ;  /* 0x0000003f3f3ff290 */ /* 0x000fe2000fffe03f */
[----:B------:R0:W-:Y:S01]  /*56c40*/  STL.64 [R1+0x7b0], R20 ;  /* 0x0007b01401007387 */ /* 0x0001e20000100a00 */
[----:B------:R1:W-:Y:S03]  /*56c50*/  STL.64 [R1+0x7b8], R22 ;  /* 0x0007b81601007387 */ /* 0x0003e60000100a00 */
[----:B0-----:R-:W4:Y:S01]  /*56c60*/  LDL.LU R20, [R1+0x3b0] ;  /* 0x0003b00001147983 */ /* 0x001f220000300800 */
[----:B------:R-:W4:Y:S02]  /*56c70*/  LDL.LU R21, [R1+0x3b4] ;  /* 0x0003b40001157983 */ /* 0x000f240000300800 */
[----:B-1----:R-:W4:Y:S02]  /*56c80*/  LDL.LU R22, [R1+0x3b8] ;  /* 0x0003b80001167983 */ /* 0x002f240000300800 */
        /* <DEDUP_REMOVED lines=17> */
[----:B------:R-:W3:Y:S02]  /*56da0*/  LDL.LU.64 R14, [R1+0x37c8] ;  /* 0x0037c800010e7983 */ /* 0x000ee40000300a00 */
[----:B---3--:R-:W-:Y:S01]  /*56db0*/  HMMA.16816.F32 R16, R24, R14, R16 ;  /* 0x0000000e1810723c */ /* 0x008fe20000001810 */
[----:B-1----:R-:W-:-:S02]  /*56dc0*/  IMAD.MOV.U32 R7, RZ, RZ, R14 ;  /* 0x000000ffff077224 */ /* 0x002fc400078e000e */
[----:B------:R-:W-:Y:S11]  /*56dd0*/  IMAD.MOV.U32 R6, RZ, RZ, R15 ;  /* 0x000000ffff067224 */ /* 0x000ff600078e000f */
[----:B------:R-:W-:Y:S09]  /*56de0*/  @!UPT UIADD3 URZ, URZ, URZ, URZ ;  /* 0x0000003f3f3ff290 */ /* 0x000ff2000fffe03f */
[----:B------:R-:W-:Y:S01]  /*56df0*/  STL.64 [R1+0x4d0], R16 ;  /* 0x0004d01001007387 */ /* 0x000fe20000100a00 */
[----:B------:R0:W-:Y:S03]  /*56e00*/  STL.64 [R1+0x4d8], R18 ;  /* 0x0004d81201007387 */ /* 0x0001e60000100a00 */
[----:B0-----:R-:W3:Y:S01]  /*56e10*/  LDL.LU.64 R18, [R1+0x37c0] ;  /* 0x0037c00001127983 */ /* 0x001ee20000300a00 */
[----:B------:R-:W2:Y:S02]  /*56e20*/  LDL.LU.64 R16, [R1+0x37b8] ;  /* 0x0037b80001107983 */ /* 0x000ea40000300a00 */
[----:B------:R-:W3:Y:S02]  /*56e30*/  LDL.LU.64 R14, [R1+0x37b0] ;  /* 0x0037b000010e7983 */ /* 0x000ee40000300a00 */
[----:B------:R-:W3:Y:S01]  /*56e40*/  LDL.LU.64 R12, [R1+0x37a8] ;  /* 0x0037a800010c7983 */ /* 0x000ee20000300a00 */
[----:B------:R0:W-:Y:S01]  /*56e50*/  STL.64 [R1+0x3778], R6 ;  /* 0x0037780601007387 */ /* 0x0001e20000100a00 */
[----:B------:R-:W-:Y:S03]  /*56e60*/  STL.64 [R1+0x3770], R4 ;  /* 0x0037700401007387 */ /* 0x000fe60000100a00 */
[----:B0-----:R-:W2:Y:S04]  /*56e70*/  LDL R6, [R1+0x38] ;  /* 0x0000380001067983 */ /* 0x001ea80000100800 */
[----:B------:R-:W2:Y:S01]  /*56e80*/  LDL R7, [R1+0x3c] ;  /* 0x00003c0001077983 */ /* 0x000ea20000100800 */
        /* <DEDUP_REMOVED lines=8> */
[----:B--2---:R-:W-:Y:S01]  /*56f10*/  STL [R1+0x3658], R17 ;  /* 0x0036581101007387 */ /* 0x004fe20000100800 */
[----:B------:R0:W-:Y:S04]  /*56f20*/  STL [R1+0x3780], R16 ;  /* 0x0037801001007387 */ /* 0x0001e80000100800 */
        /* <DEDUP_REMOVED lines=12> */
[----:B----4-:R-:W-:Y:S01]  /*56ff0*/  HMMA.16816.F32 R20, R24, R10, R20 ;  /* 0x0000000a1814723c */ /* 0x010fe20000001814 */
[----:B------:R-:W-:Y:S11]  /*57000*/  STL.64 [R1+0x3750], R10 ;  /* 0x0037500a01007387 */ /* 0x000ff60000100a00 */
[----:B------:R-:W-:Y:S11]  /*57010*/  @!UPT UIADD3 URZ, URZ, URZ, URZ ;  /* 0x0000003f3f3ff290 */ /* 0x000ff6000fffe03f */
[----:B------:R-:W-:Y:S01]  /*57020*/  STL.64 [R1+0x400], R20 ;  /* 0x0004001401007387 */ /* 0x000fe20000100a00 */
[----:B------:R-:W-:Y:S02]  /*57030*/  STL.64 [R1+0x408], R22 ;  /* 0x0004081601007387 */ /* 0x000fe40000100a00 */
[----:B------:R-:W0:Y:S02]  /*57040*/  LDSM.16.MT88.4 R20, [R28+0x2a180] ;  /* 0x02a180001c14783b */ /* 0x000e240000004200 */
[----:B0-----:R0:W-:Y:S02]  /*57050*/  STL.64 [R1+0x35a8], R22 ;  /* 0x0035a81601007387 */ /* 0x0011e40000100a00 */
[----:B------:R1:W-:Y:S02]  /*57060*/  STL.64 [R1+0x35a0], R20 ;  /* 0x0035a01401007387 */ /* 0x0003e40000100a00 */
[----:B0-----:R-:W4:Y:S01]  /*57070*/  LDL.64 R22, [R1+0x168] ;  /* 0x0001680001167983 */ /* 0x001f220000100a00 */
[----:B------:R-:W-:-:S02]  /*57080*/  IMAD.MOV.U32 R14, RZ, RZ, R13 ;  /* 0x000000ffff0e7224 */ /* 0x000fc400078e000d */
[----:B------:R-:W-:Y:S01]  /*57090*/  IMAD.MOV.U32 R15, RZ, RZ, R12 ;  /* 0x000000ffff0f7224 */ /* 0x000fe200078e000c */
[----:B----4-:R0:W-:Y:S01]  /*570a0*/  STL.64 [R1+0x36b8], R22 ;  /* 0x0036b81601007387 */ /* 0x0101e20000100a00 */
[----:B-1----:R-:W4:Y:S02]  /*570b0*/  LDL.LU R20, [R1+0x710] ;  /* 0x0007100001147983 */ /* 0x002f240000300800 */
[----:B------:R-:W4:Y:S01]  /*570c0*/  LDL.LU R21, [R1+0x714] ;  /* 0x0007140001157983 */ /* 0x000f220000300800 */
[----:B0-----:R-:W4:Y:S01]  /*570d0*/  LDL.LU R22, [R1+0x718] ;  /* 0x0007180001167983 */ /* 0x001f220000300800 */
[----:B------:R-:W4:Y:S01]  /*570e0*/  LDL.LU R23, [R1+0x71c] ;  /* 0x00071c0001177983 */ /* 0x000f220000300800 */
[C---:B--2---:R-:W-:Y:S01]  /*570f0*/  HMMA.16816.F32 R4, R24.reuse, R6, R16 ;  /* 0x000000061804723c */ /* 0x044fe20000001810 */
[----:B------:R-:W-:Y:S01]  /*57100*/  STL [R1+0x3330], R28 ;  /* 0x0033301c01007387 */ /* 0x000fe20000100800 */
[----:B------:R-:W2:Y:S11]  /*57110*/  LDL.LU R16, [R1+0x3780] ;  /* 0x0037800001107983 */ /* 0x000eb60000300800 */
[----:B------:R-:W-:Y:S10]  /*57120*/  @!UPT UIADD3 URZ, URZ, URZ, URZ ;  /* 0x0000003f3f3ff290 */ /* 0x000ff4000fffe03f */
[----:B------:R-:W-:Y:S01]  /*57130*/  STL.64 [R1+0x7d0], R4 ;  /* 0x0007d00401007387 */ /* 0x000fe20000100a00 */
[----:B------:R0:W-:Y:S03]  /*57140*/  STL.64 [R1+0x7d8], R6 ;  /* 0x0007d80601007387 */ /* 0x0001e60000100a00 */
[----:B0-----:R-:W2:Y:S01]  /*57150*/  LDL.LU.64 R6, [R1+0x3778] ;  /* 0x0037780001067983 */ /* 0x001ea20000300a00 */
[----:B------:R-:W3:Y:S02]  /*57160*/  LDL.LU.64 R4, [R1+0x3770] ;  /* 0x0037700001047983 */ /* 0x000ee40000300a00 */
[----:B------:R-:W3:Y:S01]  /*57170*/  LDL.LU R12, [R1+0x350] ;  /* 0x00035000010c7983 */ /* 0x000ee20000300800 */
[----:B----4-:R-:W-:Y:S11]  /*57180*/  HMMA.16816.F32 R20, R24, R14, R20 ;  /* 0x0000000e1814723c */ /* 0x010ff60000001814 */
[----:B------:R-:W-:Y:S11]  /*57190*/  @!UPT UIADD3 URZ, URZ, URZ, URZ ;  /* 0x0000003f3f3ff290 */ /* 0x000ff6000fffe03f */
[----:B------:R-:W-:Y:S01]  /*571a0*/  @!UPT UIADD3 URZ, URZ, URZ, URZ ;  /* 0x0000003f3f3ff290 */ /* 0x000fe2000fffe03f */
[----:B------:R-:W-:Y:S01]  /*571b0*/  STL.64 [R1+0x7c0], R20 ;  /* 0x0007c01401007387 */ /* 0x000fe20000100a00 */
[----:B------:R-:W-:Y:S02]  /*571c0*/  STL.64 [R1+0x7c8], R22 ;  /* 0x0007c81601007387 */ /* 0x000fe40000100a00 */
[----:B------:R-:W3:Y:S02]  /*571d0*/  LDL.LU R13, [R1+0x354] ;  /* 0x00035400010d7983 */ /* 0x000ee40000300800 */
[----:B------:R-:W4:Y:S01]  /*571e0*/  LDL.LU R14, [R1+0x358] ;  /* 0x00035800010e7983 */ /* 0x000f220000300800 */
[----:B------:R-:W4:Y:S01]  /*571f0*/  LDL.LU R15, [R1+0x35c] ;  /* 0x00035c00010f7983 */ /* 0x000f220000300800 */
[----:B--2---:R-:W-:Y:S02]  /*57200*/  IMAD.MOV.U32 R18, RZ, RZ, R7 ;  /* 0x000000ffff127224 */ /* 0x004fe400078e0007 */
[----:B------:R-:W-:Y:S01]  /*57210*/  IMAD.MOV.U32 R19, RZ, RZ, R6 ;  /* 0x000000ffff137224 */ /* 0x000fe200078e0006 */
[----:B----4-:R-:W-:Y:S01]  /*57220*/  STL.64 [R1+0x3670], R14 ;  /* 0x0036700e01007387 */ /* 0x010fe20000100a00 */
[----:B---3--:R-:W-:Y:S03]  /*57230*/  STL.64 [R1+0x3668], R12 ;  /* 0x0036680c01007387 */ /* 0x008fe60000100a00 */
[----:B------:R0:W-:Y:S02]  /*57240*/  STL.64 [R1+0x3678], R18 ;  /* 0x0036781201007387 */ /* 0x0001e40000100a00 */
[----:B0-----:R-:W-:-:S02]  /*57250*/  IMAD.MOV.U32 R18, RZ, RZ, R5 ;  /* 0x000000ffff127224 */ /* 0x001fc400078e0005 */
[----:B------:R-:W-:-:S05]  /*57260*/  IMAD.MOV.U32 R19, RZ, RZ, R4 ;  /* 0x000000ffff137224 */ /* 0x000fca00078e0004 */
[----:B------:R-:W-:Y:S01]  /*57270*/  STL.64 [R1+0x3690], R18 ;  /* 0x0036901201007387 */ /* 0x000fe20000100a00 */
        /* <DEDUP_REMOVED lines=8> */
[----:B------:R-:W-:-:S02]  /*57300*/  IMAD.MOV.U32 R22, RZ, RZ, R8 ;  /* 0x000000ffff167224 */ /* 0x000fc400078e0008 */
[----:B------:R-:W-:Y:S01]  /*57310*/  IMAD.MOV.U32 R23, RZ, RZ, R9 ;  /* 0x000000ffff177224 */ /* 0x000fe200078e0009 */
[----:B--2---:R-:W-:Y:S01]  /*57320*/  STL.64 [R1+0x36c8], R6 ;  /* 0x0036c80601007387 */ /* 0x004fe20000100a00 */
[----:B----4-:R-:W-:Y:S02]  /*57330*/  STL.64 [R1+0x36c0], R4 ;  /* 0x0036c00401007387 */ /* 0x010fe40000100a00 */
[----:B------:R-:W2:Y:S02]  /*57340*/  LDL.LU R8, [R1+0x3768] ;  /* 0x0037680001087983 */ /* 0x000ea40000300800 */
[----:B------:R-:W4:Y:S01]  /*57350*/  LDL.LU R9, [R1+0x3764] ;  /* 0x0037640001097983 */ /* 0x000f220000300800 */
[----:B------:R0:W-:Y:S02]  /*57360*/  STL.64 [R1+0x36d0], R22 ;  /* 0x0036d01601007387 */ /* 0x0001e40000100a00 */
[----:B0-----:R-:W-:Y:S02]  /*57370*/  IMAD.MOV.U32 R22, RZ, RZ, R16 ;  /* 0x000000ffff167224 */ /* 0x001fe400078e0010 */
[----:B------:R-:W-:Y:S01]  /*57380*/  IMAD.MOV.U32 R23, RZ, RZ, R3 ;  /* 0x000000ffff177224 */ /* 0x000fe200078e0003 */
[----:B------:R-:W2:Y:S01]  /*57390*/  LDL.LU R16, [R1+0x3760] ;  /* 0x0037600001107983 */ /* 0x000ea20000300800 */
[----:B------:R-:W2:Y:S03]  /*573a0*/  LDL.LU R3, [R1+0x375c] ;  /* 0x00375c0001037983 */ /* 0x000ea60000300800 */
[----:B------:R0:W-:Y:S01]  /*573b0*/  STL.64 [R1+0x36e8], R22 ;  /* 0x0036e81601007387 */ /* 0x0001e20000100a00 */
[----:B------:R-:W2:Y:S02]  /*573c0*/  LDL.LU R4, [R1+0x6a0] ;  /* 0x0006a00001047983 */ /* 0x000ea40000300800 */
[----:B------:R-:W2:Y:S02]  /*573d0*/  LDL.LU R5, [R1+0x6a4] ;  /* 0x0006a40001057983 */ /* 0x000ea40000300800 */
[----:B------:R-:W2:Y:S01]  /*573e0*/  LDL.LU R6, [R1+0x6a8] ;  /* 0x0006a80001067983 */ /* 0x000ea20000300800 */
[----:B------:R-:W2:Y:S04]  /*573f0*/  LDL.LU R7, [R1+0x6ac] ;  /* 0x0006ac0001077983 */ /* 0x000ea80000300800 */
[----:B0-----:R-:W2:Y:S04]  /*57400*/  LDL.64 R22, [R1+0x198] ;  /* 0x0001980001167983 */ /* 0x001ea80000100a00 */
[----:B--2---:R-:W-:Y:S01]  /*57410*/  STL.64 [R1+0x3700], R22 ;  /* 0x0037001601007387 */ /* 0x004fe20000100a00 */
[----:B------:R-:W-:Y:S02]  /*57420*/  STL.64 [R1+0x36e0], R6 ;  /* 0x0036e00601007387 */ /* 0x000fe40000100a00 */
[----:B------:R0:W-:Y:S02]  /*57430*/  STL.64 [R1+0x36d8], R4 ;  /* 0x0036d80401007387 */ /* 0x0001e40000100a00 */
[----:B0-----:R-:W2:Y:S01]  /*57440*/  LDL.LU R4, [R1+0x6b0] ;  /* 0x0006b00001047983 */ /* 0x001ea20000300800 */
[----:B------:R-:W2:Y:S02]  /*57450*/  LDL.LU R5, [R1+0x6b4] ;  /* 0x0006b40001057983 */ /* 0x000ea40000300800 */
[----:B------:R-:W2:Y:S02]  /*57460*/  LDL.LU R6, [R1+0x6b8] ;  /* 0x0006b80001067983 */ /* 0x000ea40000300800 */
[----:B------:R-:W2:Y:S02]  /*57470*/  LDL.LU R7, [R1+0x6bc] ;  /* 0x0006bc0001077983 */ /* 0x000ea40000300800 */
[----:B------:R-:W-:-:S02]  /*57480*/  IMAD.MOV.U32 R22, RZ, RZ, R8 ;  /* 0x000000ffff167224 */ /* 0x000fc400078e0008 */
[----:B------:R-:W-:Y:S01]  /*57490*/  IMAD.MOV.U32 R23, RZ, RZ, R29 ;  /* 0x000000ffff177224 */ /* 0x000fe200078e001d */
[----:B------:R-:W3:Y:S04]  /*574a0*/  LDL.LU R8, [R1+0x3758] ;  /* 0x0037580001087983 */ /* 0x000ee80000300800 */
        /* <DEDUP_REMOVED lines=8> */
[----:B----4-:R-:W-:-:S05]  /*57530*/  IMAD.MOV.U32 R23, RZ, RZ, R9 ;  /* 0x000000ffff177224 */ /* 0x010fca00078e0009 */
[----:B------:R3:W-:Y:S02]  /*57540*/  STL.64 [R1+0x3730], R22 ;  /* 0x0037301601007387 */ /* 0x0007e40000100a00 */
[----:B---3--:R-:W-:Y:S02]  /*57550*/  IMAD.MOV.U32 R22, RZ, RZ, R8 ;  /* 0x000000ffff167224 */ /* 0x008fe400078e0008 */
[----:B------:R-:W-:Y:S01]  /*57560*/  IMAD.MOV.U32 R23, RZ, RZ, R3 ;  /* 0x000000ffff177224 */ /* 0x000fe200078e0003 */
[----:B------:R-:W3:Y:S01]  /*57570*/  LDL.LU R8, [R1+0x700] ;  /* 0x0007000001087983 */ /* 0x000ee20000300800 */
[----:B------:R-:W3:Y:S02]  /*57580*/  LDL.LU R9, [R1+0x704] ;  /* 0x0007040001097983 */ /* 0x000ee40000300800 */
[----:B------:R-:W3:Y:S02]  /*57590*/  LDL.LU R10, [R1+0x708] ;  /* 0x00070800010a7983 */ /* 0x000ee40000300800 */
[----:B------:R-:W3:Y:S01]  /*575a0*/  LDL.LU R11, [R1+0x70c] ;  /* 0x00070c00010b7983 */ /* 0x000ee20000300800 */
[----:B------:R0:W-:Y:S04]  /*575b0*/  STL.64 [R1+0x3748], R22 ;  /* 0x0037481601007387 */ /* 0x0001e80000100a00 */
[----:B0-----:R-:W3:Y:S04]  /*575c0*/  LDL.64 R22, [R1+0x1d8] ;  /* 0x0001d80001167983 */ /* 0x001ee80000100a00 */
        /* <DEDUP_REMOVED lines=18> */
[----:B------:R-:W2:Y:S01]  /*576f0*/  LDL.LU R7, [R1+0x6fc] ;  /* 0x0006fc0001077983 */ /* 0x000ea20000300800 */
[----:B------:R-:W-:Y:S01]  /*57700*/  STL.64 [R1+0x3688], R14 ;  /* 0x0036880e01007387 */ /* 0x000fe20000100a00 */
[----:B------:R0:W-:Y:S03]  /*57710*/  STL.64 [R1+0x3680], R12 ;  /* 0x0036800c01007387 */ /* 0x0001e60000100a00 */
        /* <DEDUP_REMOVED lines=11> */
[----:B------:R0:W-:Y:S01]  /*577d0*/  STL.64 [R1+0xb20], R8 ;  /* 0x000b200801007387 */ /* 0x0001e20000100a00 */
[----:B------:R1:W-:Y:S02]  /*577e0*/  STL.64 [R1+0xb28], R10 ;  /* 0x000b280a01007387 */ /* 0x0003e40000100a00 */
[----:B0-----:R-:W-:Y:S01]  /*577f0*/  IMAD.MOV.U32 R8, RZ, RZ, R22 ;  /* 0x000000ffff087224 */ /* 0x001fe200078e0016 */
[----:B-1----:R-:W4:Y:S01]  /*57800*/  LDL.LU.64 R10, [R1+0x3750] ;  /* 0x00375000010a7983 */ /* 0x002f220000300a00 */
[----:B------:R-:W2:Y:S02]  /*57810*/  LDL.LU.64 R22, [R1+0x3748] ;  /* 0x0037480001167983 */ /* 0x000ea40000300a00 */
[C---:B--2---:R-:W-:Y:S01]  /*57820*/  HMMA.16816.F32 R20, R24.reuse, R22, R4 ;  /* 0x000000161814723c */ /* 0x044fe20000001804 */
[----:B----4-:R-:W-:Y:S01]  /*57830*/  STL.64 [R1+0x3648], R10 ;  /* 0x0036480a01007387 */ /* 0x010fe20000100a00 */
[----:B------:R0:W-:Y:S03]  /*57840*/  STL [R1+0x3640], R8 ;  /* 0x0036400801007387 */ /* 0x0001e60000100800 */
[----:B0-----:R-:W2:Y:S01]  /*57850*/  LDL.LU R8, [R1+0x340] ;  /* 0x0003400001087983 */ /* 0x001ea20000300800 */
[----:B------:R-:W2:Y:S02]  /*57860*/  LDL.LU R9, [R1+0x344] ;  /* 0x0003440001097983 */ /* 0x000ea40000300800 */
[----:B------:R-:W2:Y:S02]  /*57870*/  LDL.LU R10, [R1+0x348] ;  /* 0x00034800010a7983 */ /* 0x000ea40000300800 */
[----:B------:R-:W2:Y:S01]  /*57880*/  LDL.LU R11, [R1+0x34c] ;  /* 0x00034c00010b7983 */ /* 0x000ea20000300800 */
[----:B------:R-:W4:Y:S01]  /*57890*/  LDL.LU.64 R6, [R1+0x3740] ;  /* 0x0037400001067983 */ /* 0x000f220000300a00 */
[----:B------:R-:W4:Y:S11]  /*578a0*/  LDL.LU.64 R4, [R1+0x3738] ;  /* 0x0037380001047983 */ /* 0x000f360000300a00 */
        /* <DEDUP_REMOVED lines=17> */
[----:B------:R-:W-:Y:S02]  /*579c0*/  IMAD.MOV.U32 R18, RZ, RZ, R2 ;  /* 0x000000ffff127224 */ /* 0x000fe400078e0002 */
[----:B------:R-:W-:Y:S01]  /*579d0*/  IMAD.MOV.U32 R19, RZ, RZ, R0 ;  /* 0x000000ffff137224 */ /* 0x000fe200078e0000 */
        /* <DEDUP_REMOVED lines=9> */
[C---:B----4-:R-:W-:Y:S01]  /*57a70*/  HMMA.16816.F32 R20, R24.reuse, R22, R4 ;  /* 0x000000161814723c */ /* 0x050fe20000001804 */
[----:B------:R-:W4:Y:S01]  /*57a80*/  LDL.LU.64 R6, [R1+0x36e0] ;  /* 0x0036e00001067983 */ /* 0x000f220000300a00 */
[----:B------:R-:W4:Y:S11]  /*57a90*/  LDL.LU.64 R4, [R1+0x36d8] ;  /* 0x0036d80001047983 */ /* 0x000f360000300a00 */
[----:B------:R-:W-:Y:S10]  /*57aa0*/  @!UPT UIADD3 URZ, URZ, URZ, URZ ;  /* 0x0000003f3f3ff290 */ /* 0x000ff4000fffe03f */
        /* <DEDUP_REMOVED lines=12> */
[----:B------:R-:W3:Y:S11]  /*57b70*/  LDL.LU.64 R4, [R1+0x36a8] ;  /* 0x0036a80001047983 */ /* 0x000ef60000300a00 */
[----:B------:R-:W-:Y:S09]  /*57b80*/  @!UPT UIADD3 URZ, URZ, URZ, URZ ;  /* 0x0000003f3f3ff290 */ /* 0x000ff2000fffe03f */
[----:B------:R0:W-:Y:S01]  /*57b90*/  STL.64 [R1+0x3f0], R24 ;  /* 0x0003f01801007387 */ /* 0x0001e20000100a00 */
[----:B------:R1:W-:Y:S03]  /*57ba0*/  STL.64 [R1+0x3f8], R26 ;  /* 0x0003f81a01007387 */ /* 0x0003e60000100a00 */
[----:B0-----:R-:W4:Y:S01]  /*57bb0*/  LDL.LU R24, [R1+0x330] ;  /* 0x0003300001187983 */ /* 0x001f220000300800 */
[----:B------:R-:W4:Y:S02]  /*57bc0*/  LDL.LU R25, [R1+0x334] ;  /* 0x0003340001197983 */ /* 0x000f240000300800 */
[----:B-1----:R-:W4:Y:S02]  /*57bd0*/  LDL.LU R26, [R1+0x338] ;  /* 0x00033800011a7983 */ /* 0x002f240000300800 */
[----:B------:R-:W4:Y:S01]  /*57be0*/  LDL.LU R27, [R1+0x33c] ;  /* 0x00033c00011b7983 */ /* 0x000f220000300800 */
[----:B------:R0:W-:Y:S04]  /*57bf0*/  STL.64 [R1+0x35c0], R22 ;  /* 0x0035c01601007387 */ /* 0x0001e80000100a00 */
[----:B0-----:R-:W2:Y:S04]  /*57c00*/  LDL.64 R22, [R1+0x1c8] ;  /* 0x0001c80001167983 */ /* 0x001ea80000100a00 */
[----:B--2---:R0:W-:Y:S04]  /*57c10*/  STL.64 [R1+0x3620], R22 ;  /* 0x0036201601007387 */ /* 0x0041e80000100a00 */
[----:B0-----:R-:W2:Y:S01]  /*57c20*/  LDL.64 R22, [R1+0x1e8] ;  /* 0x0001e80001167983 */ /* 0x001ea20000100a00 */
[C---:B---3--:R-:W-:Y:S03]  /*57c30*/  HMMA.16816.F32 R16, R4.reuse, R18, R12 ;  /* 0x000000120410723c */ /* 0x048fe6000000180c */
[----:B--2---:R0:W-:Y:S04]  /*57c40*/  STL.64 [R1+0x3628], R22 ;  /* 0x0036281601007387 */ /* 0x0041e80000100a00 */
[----:B0-----:R-:W2:Y:S01]  /*57c50*/  LDL.64 R22, [R1+0x38] ;  /* 0x0000380001167983 */ /* 0x001ea20000100a00 */
[----:B------:R-:W3:Y:S02]  /*57c60*/  LDL.LU.64 R14, [R1+0x36a0] ;  /* 0x0036a000010e7983 */ /* 0x000ee40000300a00 */
[----:B------:R-:W3:Y:S11]  /*57c70*/  LDL.LU.64 R12, [R1+0x3698] ;  /* 0x00369800010c7983 */ /* 0x000ef60000300a00 */
[----:B------:R-:W-:Y:S02]  /*57c80*/  @!UPT UIADD3 URZ, URZ, URZ, URZ ;  /* 0x0000003f3f3ff290 */ /* 0x000fe4000fffe03f */
[----:B------:R-:W-:Y:S01]  /*57c90*/  STL.64 [R1+0x3e0], R16 ;  /* 0x0003e01001007387 */ /* 0x000fe20000100a00 */
[----:B------:R0:W-:Y:S04]  /*57ca0*/  STL.64 [R1+0x3e8], R18 ;  /* 0x0003e81201007387 */ /* 0x0001e80000100a00 */
        /* <DEDUP_REMOVED lines=21> */
[----:B0-----:R-:W3:Y:S01]  /*57e00*/  LDL.LU.64 R14, [R1+0x3650] ;  /* 0x00365000010e7983 */ /* 0x001ee20000300a00 */
[----:B------:R-:W-:Y:S02]  /*57e10*/  STL [R1+0x358c], R18 ;  /* 0x00358c1201007387 */ /* 0x000fe40000100800 */
[----:B------:R-:W-:Y:S01]  /*57e20*/  STL [R1+0x3588], R19 ;  /* 0x0035881301007387 */ /* 0x000fe20000100800 */
[C---:B---3--:R-:W-:Y:S11]  /*57e30*/  HMMA.16816.F32 R8, R4.reuse, R14, R8 ;  /* 0x0000000e0408723c */ /* 0x048ff60000001808 */
[----:B------:R-:W-:Y:S11]  /*57e40*/  @!UPT UIADD3 URZ, URZ, URZ, URZ ;  /* 0x0000003f3f3ff290 */ /* 0x000ff6000fffe03f */
[----:B------:R-:W-:Y:S01]  /*57e50*/  @!UPT UIADD3 URZ, URZ, URZ, URZ ;  /* 0x0000003f3f3ff290 */ /* 0x000fe2000fffe03f */
[----:B------:R-:W-:Y:S01]  /*57e60*/  STL.64 [R1+0x3a0], R8 ;  /* 0x0003a00801007387 */ /* 0x000fe20000100a00 */
[----:B------:R0:W-:Y:S03]  /*57e70*/  STL.64 [R1+0x3a8], R10 ;  /* 0x0003a80a01007387 */ /* 0x0001e60000100a00 */
[----:B0-----:R-:W4:Y:S01]  /*57e80*/  LDL.LU.64 R10, [R1+0x3648] ;  /* 0x00364800010a7983 */ /* 0x001f220000300a00 */
[----:B------:R-:W3:Y:S02]  /*57e90*/  LDL.LU R8, [R1+0x3640] ;  /* 0x0036400001087983 */ /* 0x000ee40000300800 */
[----:B------:R0:W-:Y:S02]  /*57ea0*/  STL [R1+0x3564], R14 ;  /* 0x0035640e01007387 */ /* 0x0001e40000100800 */
[----:B------:R1:W-:Y:S01]  /*57eb0*/  STL [R1+0x3560], R15 ;  /* 0x0035600f01007387 */ /* 0x0003e20000100800 */
[----:B------:R-:W2:Y:S01]  /*57ec0*/  LDL.LU R12, [R1+0x570] ;  /* 0x00057000010c7983 */ /* 0x000ea20000300800 */
[----:B------:R-:W2:Y:S03]  /*57ed0*/  LDL.LU R13, [R1+0x574] ;  /* 0x00057400010d7983 */ /* 0x000ea60000300800 */
[----:B0-----:R-:W2:Y:S01]  /*57ee0*/  LDL.LU R14, [R1+0x578] ;  /* 0x00057800010e7983 */ /* 0x001ea20000300800 */
[----:B-1----:R-:W2:Y:S03]  /*57ef0*/  LDL.LU R15, [R1+0x57c] ;  /* 0x00057c00010f7983 */ /* 0x002ea60000300800 */
[----:B--2---:R-:W-:Y:S01]  /*57f00*/  STL.64 [R1+0x3638], R14 ;  /* 0x0036380e01007387 */ /* 0x004fe20000100a00 */
[----:B------:R0:W-:Y:S03]  /*57f10*/  STL.64 [R1+0x3630], R12 ;  /* 0x0036300c01007387 */ /* 0x0001e60000100a00 */
[----:B0-----:R-:W2:Y:S01]  /*57f20*/  LDL.LU R12, [R1+0x5a0] ;  /* 0x0005a000010c7983 */ /* 0x001ea20000300800 */
[----:B------:R-:W2:Y:S02]  /*57f30*/  LDL.LU R13, [R1+0x5a4] ;  /* 0x0005a400010d7983 */ /* 0x000ea40000300800 */
[----:B------:R-:W2:Y:S02]  /*57f40*/  LDL.LU R14, [R1+0x5a8] ;  /* 0x0005a800010e7983 */ /* 0x000ea40000300800 */
[----:B------:R-:W2:Y:S01]  /*57f50*/  LDL.LU R15, [R1+0x5ac] ;  /* 0x0005ac00010f7983 */ /* 0x000ea20000300800 */
[----:B----4-:R-:W-:Y:S11]  /*57f60*/  HMMA.16816.F32 R24, R4, R10, R24 ;  /* 0x0000000a0418723c */ /* 0x010ff60000001818 */
[----:B------:R-:W-:Y:S11]  /*57f70*/  @!UPT UIADD3 URZ, URZ, URZ, URZ ;  /* 0x0000003f3f3ff290 */ /* 0x000ff6000fffe03f */
[----:B------:R-:W-:Y:S01]  /*57f80*/  @!UPT UIADD3 URZ, URZ, URZ, URZ ;  /* 0x0000003f3f3ff290 */ /* 0x000fe2000fffe03f */
[----:B------:R-:W-:Y:S01]  /*57f90*/  STL.64 [R1+0x380], R24 ;  /* 0x0003801801007387 */ /* 0x000fe20000100a00 */
[----:B------:R-:W-:Y:S02]  /*57fa0*/  STL.64 [R1+0x388], R26 ;  /* 0x0003881a01007387 */ /* 0x000fe40000100a00 */
[----:B------:R-:W0:Y:S04]  /*57fb0*/  LDSM.16.MT88.4 R24, [R17+0x2a000] ;  /* 0x02a000001118783b */ /* 0x000e280000004200 */
[----:B------:R-:W-:Y:S02]  /*57fc0*/  STL [R1+0x3608], R17 ;  /* 0x0036081101007387 */ /* 0x000fe40000100800 */
[----:B---3--:R-:W-:Y:S02]  /*57fd0*/  IMAD.MOV.U32 R18, RZ, RZ, R8 ;  /* 0x000000ffff127224 */ /* 0x008fe400078e0008 */
[----:B------:R-:W-:-:S02]  /*57fe0*/  IMAD.MOV.U32 R19, RZ, RZ, R3 ;  /* 0x000000ffff137224 */ /* 0x000fc400078e0003 */
[----:B------:R-:W-:Y:S02]  /*57ff0*/  IMAD.MOV.U32 R8, RZ, RZ, R22 ;  /* 0x000000ffff087224 */ /* 0x000fe400078e0016 */
[----:B------:R-:W-:Y:S01]  /*58000*/  IMAD.MOV.U32 R3, RZ, RZ, R23 ;  /* 0x000000ffff037224 */ /* 0x000fe200078e0017 */
[----:B0-----:R-:W-:Y:S01]  /*58010*/  STL.64 [R1+0x3488], R26 ;  /* 0x0034881a01007387 */ /* 0x001fe20000100a00 */
        /* <DEDUP_REMOVED lines=13> */
[----:B------:R-:W-:Y:S01]  /*580f0*/  STL.64 [R1+0x35b8], R10 ;  /* 0x0035b80a01007387 */ /* 0x000fe20000100a00 */
[----:B------:R0:W-:Y:S04]  /*58100*/  STL [R1+0x35b0], R8 ;  /* 0x0035b00801007387 */ /* 0x0001e80000100800 */
[----:B0-----:R-:W4:Y:S01]  /*58110*/  LDL.LU R8, [R1+0x580] ;  /* 0x0005800001087983 */ /* 0x001f220000300800 */
[----:B------:R-:W4:Y:S02]  /*58120*/  LDL.LU R9, [R1+0x584] ;  /* 0x0005840001097983 */ /* 0x000f240000300800 */
[----:B------:R-:W4:Y:S02]  /*58130*/  LDL.LU R10, [R1+0x588] ;  /* 0x00058800010a7983 */ /* 0x000f240000300800 */
[----:B------:R-:W4:Y:S01]  /*58140*/  LDL.LU R11, [R1+0x58c] ;  /* 0x00058c00010b7983 */ /* 0x000f220000300800 */
[C---:B---3--:R-:W-:Y:S11]  /*58150*/  HMMA.16816.F32 R24, R4.reuse, R22, R24 ;  /* 0x000000160418723c */ /* 0x048ff60000001818 */
[----:B------:R-:W-:Y:S11]  /*58160*/  @!UPT UIADD3 URZ, URZ, URZ, URZ ;  /* 0x0000003f3f3ff290 */ /* 0x000ff6000fffe03f */
[----:B------:R-:W-:Y:S01]  /*58170*/  @!UPT UIADD3 URZ, URZ, URZ, URZ ;  /* 0x0000003f3f3ff290 */ /* 0x000fe2000fffe03f */
[----:B------:R0:W-:Y:S01]  /*58180*/  STL.64 [R1+0xa10], R24 ;  /* 0x000a101801007387 */ /* 0x0001e20000100a00 */
[----:B------:R1:W-:Y:S02]  /*58190*/  STL.64 [R1+0xa18], R26 ;  /* 0x000a181a01007387 */ /* 0x0003e40000100a00 */
[----:B0-----:R-:W-:Y:S02]  /*581a0*/  IMAD.MOV.U32 R25, RZ, RZ, R22 ;  /* 0x000000ffff197224 */ /* 0x001fe400078e0016 */
[----:B------:R-:W-:Y:S02]  /*581b0*/  IMAD.MOV.U32 R24, RZ, RZ, R23 ;  /* 0x000000ffff187224 */ /* 0x000fe400078e0017 */
[----:B------:R-:W2:Y:S01]  /*581c0*/  LDL.LU.64 R22, [R1+0x3620] ;  /* 0x0036200001167983 */ /* 0x000ea20000300a00 */
[C---:B----4-:R-:W-:Y:S11]  /*581d0*/  HMMA.16816.F32 R16, R4.reuse, R18, R8 ;  /* 0x000000120410723c */ /* 0x050ff60000001808 */
[----:B------:R-:W-:Y:S11]  /*581e0*/  @!UPT UIADD3 URZ, URZ, URZ, URZ ;  /* 0x0000003f3f3ff290 */ /* 0x000ff6000fffe03f */
[----:B------:R-:W-:Y:S01]  /*581f0*/  @!UPT UIADD3 URZ, URZ, URZ, URZ ;  /* 0x0000003f3f3ff290 */ /* 0x000fe2000fffe03f */
[----:B------:R-:W-:Y:S01]  /*58200*/  STL.64 [R1+0xa00], R16 ;  /* 0x000a001001007387 */ /* 0x000fe20000100a00 */
[----:B------:R-:W-:Y:S01]  /*58210*/  STL.64 [R1+0xa08], R18 ;  /* 0x000a081201007387 */ /* 0x000fe20000100a00 */
[----:B--2---:R-:W-:Y:S01]  /*58220*/  HMMA.16816.F32 R8, R4, R22, R12 ;  /* 0x000000160408723c */ /* 0x004fe2000000180c */
[----:B-1----:R-:W-:Y:S02]  /*58230*/  IMAD.MOV.U32 R27, RZ, RZ, R22 ;  /* 0x000000ffff1b7224 */ /* 0x002fe400078e0016 */
[----:B------:R-:W-:Y:S11]  /*58240*/  IMAD.MOV.U32 R26, RZ, RZ, R23 ;  /* 0x000000ffff1a7224 */ /* 0x000ff600078e0017 */
[----:B------:R-:W-:Y:S09]  /*58250*/  @!UPT UIADD3 URZ, URZ, URZ, URZ ;  /* 0x0000003f3f3ff290 */ /* 0x000ff2000fffe03f */
        /* <DEDUP_REMOVED lines=9> */
[----:B--2---:R-:W-:Y:S01]  /*582f0*/  STL.64 [R1+0x35f0], R22 ;  /* 0x0035f01601007387 */ /* 0x004fe20000100a00 */
[----:B----4-:R-:W-:Y:S02]  /*58300*/  STL.64 [R1+0x35d0], R10 ;  /* 0x0035d00a01007387 */ /* 0x010fe40000100a00 */
[----:B---3--:R0:W-:Y:S02]  /*58310*/  STL.64 [R1+0x35c8], R8 ;  /* 0x0035c80801007387 */ /* 0x0081e40000100a00 */
[----:B0-----:R-:W2:Y:S01]  /*58320*/  LDL.LU R8, [R1+0x520] ;  /* 0x0005200001087983 */ /* 0x001ea20000300800 */
[----:B------:R-:W2:Y:S02]  /*58330*/  LDL.LU R9, [R1+0x524] ;  /* 0x0005240001097983 */ /* 0x000ea40000300800 */
[----:B------:R-:W3:Y:S02]  /*58340*/  LDL.LU R10, [R1+0x528] ;  /* 0x00052800010a7983 */ /* 0x000ee40000300800 */
[----:B------:R-:W3:Y:S01]  /*58350*/  LDL.LU R11, [R1+0x52c] ;  /* 0x00052c00010b7983 */ /* 0x000ee20000300800 */
[----:B------:R-:W4:Y:S01]  /*58360*/  LDL.64 R18, [R1+0x1a8] ;  /* 0x0001a80001127983 */ /* 0x000f220000100a00 */
[----:B------:R-:W-:-:S02]  /*58370*/  IMAD.MOV.U32 R22, RZ, RZ, R2 ;  /* 0x000000ffff167224 */ /* 0x000fc400078e0002 */
[----:B------:R-:W-:Y:S01]  /*58380*/  IMAD.MOV.U32 R23, RZ, RZ, R0 ;  /* 0x000000ffff177224 */ /* 0x000fe200078e0000 */
[----:B----4-:R0:W-:Y:S01]  /*58390*/  STL.64 [R1+0x3618], R18 ;  /* 0x0036181201007387 */ /* 0x0101e20000100a00 */
[----:B------:R-:W4:Y:S02]  /*583a0*/  LDL.LU R12, [R1+0x560] ;  /* 0x00056000010c7983 */ /* 0x000f240000300800 */
[----:B------:R-:W4:Y:S02]  /*583b0*/  LDL.LU R13, [R1+0x564] ;  /* 0x00056400010d7983 */ /* 0x000f240000300800 */
[----:B------:R-:W4:Y:S01]  /*583c0*/  LDL.LU R14, [R1+0x568] ;  /* 0x00056800010e7983 */ /* 0x000f220000300800 */
[----:B------:R-:W4:Y:S04]  /*583d0*/  LDL.LU R15, [R1+0x56c] ;  /* 0x00056c00010f7983 */ /* 0x000f280000300800 */
[----:B0-----:R-:W4:Y:S01]  /*583e0*/  LDL.64 R18, [R1+0x1b8] ;  /* 0x0001b80001127983 */ /* 0x001f220000100a00 */
[----:B------:R0:W-:Y:S02]  /*583f0*/  STL.64 [R1+0x3610], R22 ;  /* 0x0036101601007387 */ /* 0x0001e40000100a00 */
[----:B------:R-:W4:Y:S02]  /*58400*/  LDL.LU R20, [R1+0x550] ;  /* 0x0005500001147983 */ /* 0x000f240000300800 */
[----:B------:R-:W4:Y:S01]  /*58410*/  LDL.LU R21, [R1+0x554] ;  /* 0x0005540001157983 */ /* 0x000f220000300800 */
[----:B0-----:R-:W4:Y:S01]  /*58420*/  LDL.LU R22, [R1+0x558] ;  /* 0x0005580001167983 */ /* 0x001f220000300800 */
[----:B------:R-:W4:Y:S02]  /*58430*/  LDL.LU R23, [R1+0x55c] ;  /* 0x00055c0001177983 */ /* 0x000f240000300800 */
[----:B---3--:R-:W-:Y:S02]  /*58440*/  STL.64 [R1+0x35e8], R10 ;  /* 0x0035e80a01007387 */ /* 0x008fe40000100a00 */
[----:B--2---:R0:W-:Y:S02]  /*58450*/  STL.64 [R1+0x35e0], R8 ;  /* 0x0035e00801007387 */ /* 0x0041e40000100a00 */
        /* <DEDUP_REMOVED lines=12> */
[----:B0-----:R-:W3:Y:S01]  /*58520*/  LDL.64 R26, [R1+0x8] ;  /* 0x00000800011a7983 */ /* 0x001ee20000100a00 */
[----:B----4-:R-:W-:Y:S03]  /*58530*/  HMMA.16816.F32 R12, R4, R18, R12 ;  /* 0x00000012040c723c */ /* 0x010fe6000000180c */
[----:B---3--:R0:W-:Y:S01]  /*58540*/  STL.64 [R1+0x3580], R26 ;  /* 0x0035801a01007387 */ /* 0x0081e20000100a00 */
[----:B-1----:R-:W3:Y:S02]  /*58550*/  LDL.LU R24, [R1+0x210] ;  /* 0x0002100001187983 */ /* 0x002ee40000300800 */
[----:B------:R-:W3:Y:S01]  /*58560*/  LDL.LU R25, [R1+0x214] ;  /* 0x0002140001197983 */ /* 0x000ee20000300800 */
[----:B0-----:R-:W4:Y:S01]  /*58570*/  LDL.LU R26, [R1+0x218] ;  /* 0x00021800011a7983 */ /* 0x001f220000300800 */
[----:B------:R-:W4:Y:S02]  /*58580*/  LDL.LU R27, [R1+0x21c] ;  /* 0x00021c00011b7983 */ /* 0x000f240000300800 */
[----:B------:R-:W-:Y:S01]  /*58590*/  IMAD.MOV.U32 R29, RZ, RZ, R19 ;  /* 0x000000ffff1d7224 */ /* 0x000fe200078e0013 */
[----:B----4-:R-:W-:Y:S01]  /*585a0*/  STL.64 [R1+0x3598], R26 ;  /* 0x0035981a01007387 */ /* 0x010fe20000100a00 */
[----:B---3--:R0:W-:Y:S03]  /*585b0*/  STL.64 [R1+0x3590], R24 ;  /* 0x0035901801007387 */ /* 0x0081e60000100a00 */
[----:B0-----:R-:W3:Y:S01]  /*585c0*/  LDL.LU R24, [R1+0x220] ;  /* 0x0002200001187983 */ /* 0x001ee20000300800 */
[----:B------:R-:W3:Y:S02]  /*585d0*/  LDL.LU R25, [R1+0x224] ;  /* 0x0002240001197983 */ /* 0x000ee40000300800 */
[----:B------:R-:W3:Y:S02]  /*585e0*/  LDL.LU R26, [R1+0x228] ;  /* 0x00022800011a7983 */ /* 0x000ee40000300800 */
[----:B------:R-:W3:Y:S03]  /*585f0*/  LDL.LU R27, [R1+0x22c] ;  /* 0x00022c00011b7983 */ /* 0x000ee60000300800 */
[----:B------:R-:W-:Y:S01]  /*58600*/  STL.64 [R1+0x9e0], R12 ;  /* 0x0009e00c01007387 */ /* 0x000fe20000100a00 */
[----:B------:R0:W-:Y:S02]  /*58610*/  STL.64 [R1+0x9e8], R14 ;  /* 0x0009e80e01007387 */ /* 0x0001e40000100a00 */
[----:B0-----:R-:W-:-:S02]  /*58620*/  IMAD.MOV.U32 R15, RZ, RZ, R18 ;  /* 0x000000ffff0f7224 */ /* 0x001fc400078e0012 */
[----:B------:R-:W4:Y:S02]  /*58630*/  LDL.LU.64 R18, [R1+0x3618] ;  /* 0x0036180001127983 */ /* 0x000f240000300a00 */
[C---:B----4-:R-:W-:Y:S11]  /*58640*/  HMMA.16816.F32 R20, R4.reuse, R18, R20 ;  /* 0x000000120414723c */ /* 0x050ff60000001814 */
[----:B------:R-:W-:Y:S11]  /*58650*/  @!UPT UIADD3 URZ, URZ, URZ, URZ ;  /* 0x0000003f3f3ff290 */ /* 0x000ff6000fffe03f */
[----:B------:R-:W-:Y:S01]  /*58660*/  @!UPT UIADD3 URZ, URZ, URZ, URZ ;  /* 0x0000003f3f3ff290 */ /* 0x000fe2000fffe03f */
[----:B------:R-:W-:Y:S01]  /*58670*/  STL.64 [R1+0x9d0], R20 ;  /* 0x0009d01401007387 */ /* 0x000fe20000100a00 */
[----:B------:R0:W-:Y:S03]  /*58680*/  STL.64 [R1+0x9d8], R22 ;  /* 0x0009d81601007387 */ /* 0x0001e60000100a00 */
[----:B0-----:R-:W2:Y:S01]  /*58690*/  LDL.LU.64 R22, [R1+0x3610] ;  /* 0x0036100001167983 */ /* 0x001ea20000300a00 */
[----:B------:R-:W-:Y:S02]  /*586a0*/  IMAD.MOV.U32 R14, RZ, RZ, R18 ;  /* 0x000000ffff0e7224 */ /* 0x000fe400078e0012 */
[----:B------:R-:W4:Y:S03]  /*586b0*/  LDL.LU R17, [R1+0x3608] ;  /* 0x0036080001117983 */ /* 0x000f260000300800 */
[----:B------:R0:W-:Y:S01]  /*586c0*/  STL.64 [R1+0x3578], R14 ;  /* 0x0035780e01007387 */ /* 0x0001e20000100a00 */
[----:B------:R-:W3:Y:S02]  /*586d0*/  LDL.LU R12, [R1+0x200] ;  /* 0x00020000010c7983 */ /* 0x000ee40000300800 */
[----:B------:R-:W3:Y:S01]  /*586e0*/  LDL.LU R13, [R1+0x204] ;  /* 0x00020400010d7983 */ /* 0x000ee20000300800 */
[----:B0-----:R-:W3:Y:S01]  /*586f0*/  LDL.LU R14, [R1+0x208] ;  /* 0x00020800010e7983 */ /* 0x001ee20000300800 */
[----:B------:R-:W3:Y:S01]  /*58700*/  LDL.LU R15, [R1+0x20c] ;  /* 0x00020c00010f7983 */ /* 0x000ee20000300800 */
[C---:B--2---:R-:W-:Y:S02]  /*58710*/  HMMA.16816.F32 R20, R4.reuse, R22, R8 ;  /* 0x000000160414723c */ /* 0x044fe40000001808 */
[----:B------:R-:W2:Y:S01]  /*58720*/  LDL.LU.64 R10, [R1+0x3600] ;  /* 0x00360000010a7983 */ /* 0x000ea20000300a00 */
[----:B------:R-:W2:Y:S11]  /*58730*/  LDL.LU.64 R8, [R1+0x35f8] ;  /* 0x0035f80001087983 */ /* 0x000eb60000300a00 */
[----:B------:R-:W-:Y:S09]  /*58740*/  @!UPT UIADD3 URZ, URZ, URZ, URZ ;  /* 0x0000003f3f3ff290 */ /* 0x000ff2000fffe03f */
[----:B------:R-:W-:Y:S01]  /*58750*/  STL.64 [R1+0x830], R20 ;  /* 0x0008301401007387 */ /* 0x000fe20000100a00 */
[----:B------:R0:W-:Y:S03]  /*58760*/  STL.64 [R1+0x838], R22 ;  /* 0x0008381601007387 */ /* 0x0001e60000100a00 */
[----:B0-----:R-:W2:Y:S01]  /*58770*/  LDL.LU.64 R22, [R1+0x35f0] ;  /* 0x0035f00001167983 */ /* 0x001ea20000300a00 */
        /* <DEDUP_REMOVED lines=21> */
[----:B------:R-:W2:Y:S02]  /*588d0*/  LDL.LU R8, [R1+0x35b0] ;  /* 0x0035b00001087983 */ /* 0x000ea40000300800 */
[----:B------:R-:W-:-:S03]  /*588e0*/  IMAD.MOV.U32 R28, RZ, RZ, R22 ;  /* 0x000000ffff1c7224 */ /* 0x000fc600078e0016 */
[----:B------:R-:W-:Y:S11]  /*588f0*/  IMAD.MOV.U32 R9, RZ, RZ, R23 ;  /* 0x000000ffff097224 */ /* 0x000ff600078e0017 */
[----:B------:R-:W-:Y:S05]  /*58900*/  @!UPT UIADD3 URZ, URZ, URZ, URZ ;  /* 0x0000003f3f3ff290 */ /* 0x000fea000fffe03f */
[----:B------:R-:W-:Y:S01]  /*58910*/  STL.64 [R1+0x370], R4 ;  /* 0x0003700401007387 */ /* 0x000fe20000100a00 */
[----:B------:R0:W-:Y:S02]  /*58920*/  STL.64 [R1+0x378], R6 ;  /* 0x0003780601007387 */ /* 0x0001e40000100a00 */
[----:B------:R-:W3:Y:S02]  /*58930*/  LDL.LU.64 R22, [R1+0x35a8] ;  /* 0x0035a80001167983 */ /* 0x000ee40000300a00 */
[----:B------:R-:W3:Y:S01]  /*58940*/  LDL.LU.64 R20, [R1+0x35a0] ;  /* 0x0035a00001147983 */ /* 0x000ee20000300a00 */
[----:B0-----:R-:W3:Y:S04]  /*58950*/  LDL R6, [R1+0x28] ;  /* 0x0000280001067983 */ /* 0x001ee80000100800 */
[----:B------:R-:W3:Y:S02]  /*58960*/  LDL R7, [R1+0x2c] ;  /* 0x00002c0001077983 */ /* 0x000ee40000100800 */
[C---:B---3--:R-:W-:Y:S02]  /*58970*/  HMMA.16816.F32 R4, R20.reuse, R6, R24 ;  /* 0x000000061404723c */ /* 0x048fe40000001818 */
[----:B------:R-:W3:Y:S01]  /*58980*/  LDL.LU.64 R26, [R1+0x3598] ;  /* 0x00359800011a7983 */ /* 0x000ee20000300a00 */
[----:B------:R-:W3:Y:S11]  /*58990*/  LDL.LU.64 R24, [R1+0x3590] ;  /* 0x0035900001187983 */ /* 0x000ef60000300a00 */
[----:B------:R-:W-:Y:S09]  /*589a0*/  @!UPT UIADD3 URZ, URZ, URZ, URZ ;  /* 0x0000003f3f3ff290 */ /* 0x000ff2000fffe03f */
[----:B------:R-:W-:Y:S01]  /*589b0*/  STL.64 [R1+0x340], R4 ;  /* 0x0003400401007387 */ /* 0x000fe20000100a00 */
[----:B------:R0:W-:Y:S02]  /*589c0*/  STL.64 [R1+0x348], R6 ;  /* 0x0003480601007387 */ /* 0x0001e40000100a00 */
[----:B0-----:R-:W-:Y:S02]  /*589d0*/  IMAD.MOV.U32 R6, RZ, RZ, R18 ;  /* 0x000000ffff067224 */ /* 0x001fe400078e0012 */
[----:B------:R-:W-:Y:S01]  /*589e0*/  IMAD.MOV.U32 R7, RZ, RZ, R19 ;  /* 0x000000ffff077224 */ /* 0x000fe200078e0013 */
[----:B------:R-:W2:Y:S01]  /*589f0*/  LDL.LU R18, [R1+0x358c] ;  /* 0x00358c0001127983 */ /* 0x000ea20000300800 */
[----:B------:R-:W2:Y:S03]  /*58a00*/  LDL.LU R19, [R1+0x3588] ;  /* 0x0035880001137983 */ /* 0x000ea60000300800 */
[----:B------:R0:W-:Y:S04]  /*58a10*/  STL.64 [R1+0x34b0], R6 ;  /* 0x0034b00601007387 */ /* 0x0001e80000100a00 */
[----:B0-----:R-:W3:Y:S04]  /*58a20*/  LDL R6, [R1+0x18] ;  /* 0x0000180001067983 */ /* 0x001ee80000100800 */
[----:B------:R-:W3:Y:S02]  /*58a30*/  LDL R7, [R1+0x1c] ;  /* 0x00001c0001077983 */ /* 0x000ee40000100800 */
[C---:B---3--:R-:W-:Y:S02]  /*58a40*/  HMMA.16816.F32 R4, R20.reuse, R6, R24 ;  /* 0x000000061404723c */ /* 0x048fe40000001818 */
[----:B------:R-:W3:Y:S11]  /*58a50*/  LDL.LU.64 R26, [R1+0x3580] ;  /* 0x00358000011a7983 */ /* 0x000ef60000300a00 */
[----:B------:R-:W-:Y:S10]  /*58a60*/  @!UPT UIADD3 URZ, URZ, URZ, URZ ;  /* 0x0000003f3f3ff290 */ /* 0x000ff4000fffe03f */
[----:B------:R-:W-:Y:S01]  /*58a70*/  STL.64 [R1+0x330], R4 ;  /* 0x0003300401007387 */ /* 0x000fe20000100a00 */
[----:B------:R0:W-:Y:S03]  /*58a80*/  STL.64 [R1+0x338], R6 ;  /* 0x0003380601007387 */ /* 0x0001e60000100a00 */
[----:B0-----:R-:W2:Y:S01]  /*58a90*/  LDL.64 R6, [R1+0x198] ;  /* 0x0001980001067983 */ /* 0x001ea20000100a00 */
[C---:B---3--:R-:W-:Y:S03]  /*58aa0*/  HMMA.16816.F32 R12, R20.reuse, R26, R12 ;  /* 0x0000001a140c723c */ /* 0x048fe6000000180c */
[----:B--2---:R0:W-:Y:S01]  /*58ab0*/  STL.64 [R1+0x34c8], R6 ;  /* 0x0034c80601007387 */ /* 0x0041e20000100a00 */
        /* <DEDUP_REMOVED lines=8> */
[----:B------:R-:W-:Y:S02]  /*58b40*/  IMAD.MOV.U32 R13, RZ, RZ, R26 ;  /* 0x000000ffff0d7224 */ /* 0x000fe400078e001a */
[----:B------:R-:W-:Y:S02]  /*58b50*/  IMAD.MOV.U32 R12, RZ, RZ, R27 ;  /* 0x000000ffff0c7224 */ /* 0x000fe400078e001b */
[----:B------:R-:W3:Y:S01]  /*58b60*/  LDL.LU.64 R26, [R1+0x3570] ;  /* 0x00357000011a7983 */ /* 0x000ee20000300a00 */
[----:B------:R-:W3:Y:S01]  /*58b70*/  LDL.LU.64 R24, [R1+0x3568] ;  /* 0x0035680001187983 */ /* 0x000ee20000300a00 */
[----:B--2---:R-:W-:Y:S11]  /*58b80*/  HMMA.16816.F32 R4, R20, R18, R4 ;  /* 0x000000121404723c */ /* 0x004ff60000001804 */
[----:B------:R-:W-:Y:S11]  /*58b90*/  @!UPT UIADD3 URZ, URZ, URZ, URZ ;  /* 0x0000003f3f3ff290 */ /* 0x000ff6000fffe03f */
[----:B------:R-:W-:Y:S01]  /*58ba0*/  @!UPT UIADD3 URZ, URZ, URZ, URZ ;  /* 0x0000003f3f3ff290 */ /* 0x000fe2000fffe03f */
[----:B------:R-:W-:Y:S01]  /*58bb0*/  STL.64 [R1+0x210], R4 ;  /* 0x0002100401007387 */ /* 0x000fe20000100a00 */
[----:B------:R3:W-:Y:S02]  /*58bc0*/  STL.64 [R1+0x218], R6 ;  /* 0x0002180601007387 */ /* 0x0007e40000100a00 */
[----:B---3--:R-:W-:Y:S02]  /*58bd0*/  IMAD.MOV.U32 R6, RZ, RZ, R14 ;  /* 0x000000ffff067224 */ /* 0x008fe400078e000e */
[----:B------:R-:W-:Y:S01]  /*58be0*/  IMAD.MOV.U32 R7, RZ, RZ, R16 ;  /* 0x000000ffff077224 */ /* 0x000fe200078e0010 */
[----:B------:R-:W2:Y:S04]  /*58bf0*/  LDL.LU R14, [R1+0x3564] ;  /* 0x00356400010e7983 */ /* 0x000ea80000300800 */
[----:B------:R-:W-:Y:S01]  /*58c00*/  STL.64 [R1+0x34e0], R6 ;  /* 0x0034e00601007387 */ /* 0x000fe20000100a00 */
[----:B------:R-:W-:Y:S02]  /*58c10*/  STL.64 [R1+0x3448], R18 ;  /* 0x0034481201007387 */ /* 0x000fe40000100a00 */
[----:B----4-:R0:W-:Y:S02]  /*58c20*/  STL [R1+0x34a8], R17 ;  /* 0x0034a81101007387 */ /* 0x0101e40000100800 */
[----:B------:R-:W3:Y:S01]  /*58c30*/  LDL.LU R16, [R1+0xc0] ;  /* 0x0000c00001107983 */ /* 0x000ee20000300800 */
[----:B0-----:R-:W3:Y:S01]  /*58c40*/  LDL.LU R17, [R1+0xc4] ;  /* 0x0000c40001117983 */ /* 0x001ee20000300800 */
[----:B------:R-:W4:Y:S02]  /*58c50*/  LDL.LU R18, [R1+0xc8] ;  /* 0x0000c80001127983 */ /* 0x000f240000300800 */
[----:B------:R-:W4:Y:S02]  /*58c60*/  LDL.LU R19, [R1+0xcc] ;  /* 0x0000cc0001137983 */ /* 0x000f240000300800 */
[----:B------:R-:W-:-:S02]  /*58c70*/  IMAD.MOV.U32 R6, RZ, RZ, R15 ;  /* 0x000000ffff067224 */ /* 0x000fc400078e000f */
[----:B------:R-:W-:Y:S01]  /*58c80*/  IMAD.MOV.U32 R7, RZ, RZ, R29 ;  /* 0x000000ffff077224 */ /* 0x000fe200078e001d */
[----:B------:R-:W2:Y:S04]  /*58c90*/  LDL.LU R15, [R1+0x3560] ;  /* 0x00356000010f7983 */ /* 0x000ea80000300800 */
[----:B------:R0:W-:Y:S02]  /*58ca0*/  STL.64 [R1+0x34f8], R6 ;  /* 0x0034f80601007387 */ /* 0x0001e40000100a00 */
[----:B0-----:R-:W-:Y:S02]  /*58cb0*/  IMAD.MOV.U32 R6, RZ, RZ, R27 ;  /* 0x000000ffff067224 */ /* 0x001fe400078e001b */
[----:B------:R-:W-:Y:S01]  /*58cc0*/  IMAD.MOV.U32 R7, RZ, RZ, R26 ;  /* 0x000000ffff077224 */ /* 0x000fe200078e001a */
[----:B----4-:R-:W-:Y:S01]  /*58cd0*/  STL.64 [R1+0x34c0], R18 ;  /* 0x0034c01201007387 */ /* 0x010fe20000100a00 */
[----:B---3--:R0:W-:Y:S03]  /*58ce0*/  STL.64 [R1+0x34b8], R16 ;  /* 0x0034b81001007387 */ /* 0x0081e60000100a00 */
[----:B0-----:R-:W3:Y:S01]  /*58cf0*/  LDL.LU R16, [R1+0xd0] ;  /* 0x0000d00001107983 */ /* 0x001ee20000300800 */
[----:B------:R-:W3:Y:S02]  /*58d00*/  LDL.LU R17, [R1+0xd4] ;  /* 0x0000d40001117983 */ /* 0x000ee40000300800 */
[----:B------:R-:W4:Y:S02]  /*58d10*/  LDL.LU R18, [R1+0xd8] ;  /* 0x0000d80001127983 */ /* 0x000f240000300800 */
[----:B------:R-:W4:Y:S01]  /*58d20*/  LDL.LU R19, [R1+0xdc] ;  /* 0x0000dc0001137983 */ /* 0x000f220000300800 */
[----:B------:R0:W-:Y:S04]  /*58d30*/  STL.64 [R1+0x3510], R6 ;  /* 0x0035100601007387 */ /* 0x0001e80000100a00 */
[----:B0-----:R-:W2:Y:S04]  /*58d40*/  LDL.64 R6, [R1+0x1d8] ;  /* 0x0001d80001067983 */ /* 0x001ea80000100a00 */
[----:B--2---:R-:W-:Y:S01]  /*58d50*/  STL.64 [R1+0x3528], R6 ;  /* 0x0035280601007387 */ /* 0x004fe20000100a00 */
[----:B----4-:R-:W-:Y:S02]  /*58d60*/  STL.64 [R1+0x34d8], R18 ;  /* 0x0034d81201007387 */ /* 0x010fe40000100a00 */
[----:B---3--:R0:W-:Y:S02]  /*58d70*/  STL.64 [R1+0x34d0], R16 ;  /* 0x0034d01001007387 */ /* 0x0081e40000100a00 */
[----:B0-----:R-:W2:Y:S01]  /*58d80*/  LDL.LU R16, [R1+0xe0] ;  /* 0x0000e00001107983 */ /* 0x001ea20000300800 */
[----:B------:R-:W2:Y:S02]  /*58d90*/  LDL.LU R17, [R1+0xe4] ;  /* 0x0000e40001117983 */ /* 0x000ea40000300800 */
[----:B------:R-:W3:Y:S02]  /*58da0*/  LDL.LU R18, [R1+0xe8] ;  /* 0x0000e80001127983 */ /* 0x000ee40000300800 */
[----:B------:R-:W3:Y:S02]  /*58db0*/  LDL.LU R19, [R1+0xec] ;  /* 0x0000ec0001137983 */ /* 0x000ee40000300800 */
[----:B------:R-:W-:-:S02]  /*58dc0*/  IMAD.MOV.U32 R6, RZ, RZ, R25 ;  /* 0x000000ffff067224 */ /* 0x000fc400078e0019 */
[----:B------:R-:W-:-:S05]  /*58dd0*/  IMAD.MOV.U32 R7, RZ, RZ, R24 ;  /* 0x000000ffff077224 */ /* 0x000fca00078e0018 */
[----:B------:R0:W-:Y:S01]  /*58de0*/  STL.64 [R1+0x3540], R6 ;  /* 0x0035400601007387 */ /* 0x0001e20000100a00 */
[----:B------:R-:W4:Y:S02]  /*58df0*/  LDL.LU R24, [R1+0x150] ;  /* 0x0001500001187983 */ /* 0x000f240000300800 */
[----:B------:R-:W4:Y:S02]  /*58e00*/  LDL.LU R25, [R1+0x154] ;  /* 0x0001540001197983 */ /* 0x000f240000300800 */
[----:B------:R-:W4:Y:S01]  /*58e10*/  LDL.LU R26, [R1+0x158] ;  /* 0x00015800011a7983 */ /* 0x000f220000300800 */
[----:B------:R-:W4:Y:S01]  /*58e20*/  LDL.LU R27, [R1+0x15c] ;  /* 0x00015c00011b7983 */ /* 0x000f220000300800 */
[----:B0-----:R-:W-:Y:S02]  /*58e30*/  IMAD.MOV.U32 R6, RZ, RZ, R8 ;  /* 0x000000ffff067224 */ /* 0x001fe400078e0008 */
[----:B------:R-:W-:-:S05]  /*58e40*/  IMAD.MOV.U32 R7, RZ, RZ, R3 ;  /* 0x000000ffff077224 */ /* 0x000fca00078e0003 */
[----:B------:R-:W-:Y:S04]  /*58e50*/  STL.64 [R1+0x3558], R6 ;  /* 0x0035580601007387 */ /* 0x000fe80000100a00 */
[----:B---3--:R-:W-:Y:S01]  /*58e60*/  STL.64 [R1+0x34f0], R18 ;  /* 0x0034f01201007387 */ /* 0x008fe20000100a00 */
[----:B--2---:R0:W-:Y:S03]  /*58e70*/  STL.64 [R1+0x34e8], R16 ;  /* 0x0034e81001007387 */ /* 0x0041e60000100a00 */
[----:B0-----:R-:W2:Y:S01]  /*58e80*/  LDL.LU R16, [R1+0xf0] ;  /* 0x0000f00001107983 */ /* 0x001ea20000300800 */
[----:B------:R-:W2:Y:S02]  /*58e90*/  LDL.LU R17, [R1+0xf4] ;  /* 0x0000f40001117983 */ /* 0x000ea40000300800 */
[----:B------:R-:W3:Y:S02]  /*58ea0*/  LDL.LU R18, [R1+0xf8] ;  /* 0x0000f80001127983 */ /* 0x000ee40000300800 */
[----:B------:R-:W3:Y:S01]  /*58eb0*/  LDL.LU R19, [R1+0xfc] ;  /* 0x0000fc0001137983 */ /* 0x000ee20000300800 */
[----:B------:R-:W2:Y:S01]  /*58ec0*/  LDL.LU R4, [R1+0x140] ;  /* 0x0001400001047983 */ /* 0x000ea20000300800 */
[----:B------:R-:W4:Y:S02]  /*58ed0*/  LDL.LU R5, [R1+0x144] ;  /* 0x0001440001057983 */ /* 0x000f240000300800 */
[----:B------:R-:W4:Y:S02]  /*58ee0*/  LDL.LU R6, [R1+0x148] ;  /* 0x0001480001067983 */ /* 0x000f240000300800 */
        /* <DEDUP_REMOVED lines=26> */
[----:B------:R-:W2:Y:S02]  /*59090*/  LDL.LU R19, [R1+0x13c] ;  /* 0x00013c0001137983 */ /* 0x000ea40000300800 */
[----:B------:R0:W-:Y:S01]  /*590a0*/  STL.64 [R1+0x200], R24 ;  /* 0x0002001801007387 */ /* 0x0001e20000100a00 */
[----:B------:R1:W-:Y:S03]  /*590b0*/  STL.64 [R1+0x208], R26 ;  /* 0x0002081a01007387 */ /* 0x0003e60000100a00 */
[----:B0-----:R-:W3:Y:S01]  /*590c0*/  LDL.LU R24, [R1+0xb0] ;  /* 0x0000b00001187983 */ /* 0x001ee20000300800 */
[----:B------:R-:W3:Y:S02]  /*590d0*/  LDL.LU R25, [R1+0xb4] ;  /* 0x0000b40001197983 */ /* 0x000ee40000300800 */
[----:B-1----:R-:W4:Y:S02]  /*590e0*/  LDL.LU R26, [R1+0xb8] ;  /* 0x0000b800011a7983 */ /* 0x002f240000300800 */
[----:B------:R-:W4:Y:S02]  /*590f0*/  LDL.LU R27, [R1+0xbc] ;  /* 0x0000bc00011b7983 */ /* 0x000f240000300800 */
[----:B----4-:R-:W-:Y:S01]  /*59100*/  STL.64 [R1+0x3498], R26 ;  /* 0x0034981a01007387 */ /* 0x010fe20000100a00 */
[----:B---3--:R-:W-:Y:S02]  /*59110*/  STL.64 [R1+0x3490], R24 ;  /* 0x0034901801007387 */ /* 0x008fe40000100a00 */
[----:B------:R-:W-:Y:S02]  /*59120*/  STL.64 [R1+0x3470], R14 ;  /* 0x0034700e01007387 */ /* 0x000fe40000100a00 */
[----:B------:R-:W-:Y:S01]  /*59130*/  STL.64 [R1+0x1f0], R4 ;  /* 0x0001f00401007387 */ /* 0x000fe20000100a00 */
[----:B------:R0:W-:Y:S04]  /*59140*/  STL.64 [R1+0x1f8], R6 ;  /* 0x0001f80601007387 */ /* 0x0001e80000100a00 */
        /* <DEDUP_REMOVED lines=25> */
[----:B------:R-:W-:Y:S01]  /*592e0*/  STL [R1+0x3460], R8 ;  /* 0x0034600801007387 */ /* 0x000fe20000100800 */
        /* <DEDUP_REMOVED lines=33> */
[----:B------:R-:W2:Y:S06]  /*59500*/  LDL.LU R17, [R1+0x34a8] ;  /* 0x0034a80001117983 */ /* 0x000eac0000300800 */
[----:B------:R-:W-:-:S02]  /*59510*/  IMAD.MOV.U32 R18, RZ, RZ, R13 ;  /* 0x000000ffff127224 */ /* 0x000fc400078e000d */
[----:B------:R-:W-:Y:S11]  /*59520*/  IMAD.MOV.U32 R19, RZ, RZ, R12 ;  /* 0x000000ffff137224 */ /* 0x000ff600078e000c */
[----:B------:R-:W-:Y:S03]  /*59530*/  @!UPT UIADD3 URZ, URZ, URZ, URZ ;  /* 0x0000003f3f3ff290 */ /* 0x000fe6000fffe03f */
[----:B------:R-:W-:Y:S01]  /*59540*/  STL.64 [R1+0x6e0], R4 ;  /* 0x0006e00401007387 */ /* 0x000fe20000100a00 */
[----:B------:R-:W-:Y:S02]  /*59550*/  STL.64 [R1+0x6e8], R6 ;  /* 0x0006e80601007387 */ /* 0x000fe40000100a00 */
[----:B------:R0:W-:Y:S02]  /*59560*/  STL.64 [R1+0x3478], R18 ;  /* 0x0034781201007387 */ /* 0x0001e40000100a00 */
[----:B0-----:R-:W3:Y:S04]  /*59570*/  LDL.64 R18, [R1+0x28] ;  /* 0x0000280001127983 */ /* 0x001ee80000100a00 */
[----:B--2---:R0:W1:Y:S04]  /*59580*/  LDSM.16.MT88.4 R4, [R17+0x2a080] ;  /* 0x02a080001104783b */ /* 0x0040680000004200 */
[----:B---3--:R2:W-:Y:S01]  /*59590*/  STL.64 [R1+0x34a0], R18 ;  /* 0x0034a01201007387 */ /* 0x0085e20000100a00 */
[----:B------:R-:W3:Y:S02]  /*595a0*/  LDL.LU R16, [R1+0x510] ;  /* 0x0005100001107983 */ /* 0x000ee40000300800 */
[----:B0-----:R-:W3:Y:S01]  /*595b0*/  LDL.LU R17, [R1+0x514] ;  /* 0x0005140001117983 */ /* 0x001ee20000300800 */
[----:B--2---:R-:W3:Y:S01]  /*595c0*/  LDL.LU R18, [R1+0x518] ;  /* 0x0005180001127983 */ /* 0x004ee20000300800 */
[----:B------:R-:W3:Y:S02]  /*595d0*/  LDL.LU R19, [R1+0x51c] ;  /* 0x00051c0001137983 */ /* 0x000ee40000300800 */
[----:B------:R-:W2:Y:S02]  /*595e0*/  LDL.LU R12, [R1+0x470] ;  /* 0x00047000010c7983 */ /* 0x000ea40000300800 */
[----:B------:R-:W2:Y:S01]  /*595f0*/  LDL.LU R13, [R1+0x474] ;  /* 0x00047400010d7983 */ /* 0x000ea20000300800 */
[----:B------:R-:W2:Y:S01]  /*59600*/  LDL.LU R14, [R1+0x478] ;  /* 0x00047800010e7983 */ /* 0x000ea20000300800 */
[----:B------:R-:W2:Y:S02]  /*59610*/  LDL.LU R15, [R1+0x47c] ;  /* 0x00047c00010f7983 */ /* 0x000ea40000300800 */
[----:B------:R-:W2:Y:S02]  /*59620*/  LDL.64 R10, [R1+0x18] ;  /* 0x00001800010a7983 */ /* 0x000ea40000100a00 */
[----:B-1----:R-:W-:Y:S01]  /*59630*/  STL.64 [R1+0x3390], R6 ;  /* 0x0033900601007387 */ /* 0x002fe20000100a00 */
[----:B------:R-:W-:Y:S01]  /*59640*/  STL.64 [R1+0x3388], R4 ;  /* 0x0033880401007387 */ /* 0x000fe20000100a00 */
[----:B---3--:R-:W-:Y:S03]  /*59650*/  HMMA.16816.F32 R24, R20, R26, R16 ;  /* 0x0000001a1418723c */ /* 0x008fe60000001810 */
        /* <DEDUP_REMOVED lines=8> */
[----:B----4-:R-:W-:Y:S01]  /*596e0*/  HMMA.16816.F32 R20, R20, R6, R24 ;  /* 0x000000061414723c */ /* 0x010fe20000001818 */
[----:B------:R-:W3:Y:S01]  /*596f0*/  LDL.LU.64 R26, [R1+0x3488] ;  /* 0x00348800011a7983 */ /* 0x000ee20000300a00 */
[----:B------:R-:W3:Y:S11]  /*59700*/  LDL.LU.64 R24, [R1+0x3480] ;  /* 0x0034800001187983 */ /* 0x000ef60000300a00 */
[----:B------:R-:W-:Y:S10]  /*59710*/  @!UPT UIADD3 URZ, URZ, URZ, URZ ;  /* 0x0000003f3f3ff290 */ /* 0x000ff4000fffe03f */
[----:B------:R-:W-:Y:S01]  /*59720*/  STL.64 [R1+0x320], R20 ;  /* 0x0003201401007387 */ /* 0x000fe20000100a00 */
[----:B------:R0:W-:Y:S03]  /*59730*/  STL.64 [R1+0x328], R22 ;  /* 0x0003281601007387 */ /* 0x0001e60000100a00 */
[----:B0-----:R-:W4:Y:S04]  /*59740*/  LDL.64 R22, [R1+0x38] ;  /* 0x0000380001167983 */ /* 0x001f280000100a00 */
[----:B----4-:R0:W-:Y:S01]  /*59750*/  STL.64 [R1+0x3430], R22 ;  /* 0x0034301601007387 */ /* 0x0101e20000100a00 */
[----:B------:R-:W4:Y:S02]  /*59760*/  LDL.LU R20, [R1+0x430] ;  /* 0x0004300001147983 */ /* 0x000f240000300800 */
[----:B------:R-:W4:Y:S01]  /*59770*/  LDL.LU R21, [R1+0x434] ;  /* 0x0004340001157983 */ /* 0x000f220000300800 */
[----:B0-----:R-:W2:Y:S01]  /*59780*/  LDL.LU R22, [R1+0x438] ;  /* 0x0004380001167983 */ /* 0x001ea20000300800 */
[----:B------:R-:W2:Y:S03]  /*59790*/  LDL.LU R23, [R1+0x43c] ;  /* 0x00043c0001177983 */ /* 0x000ea60000300800 */
        /* <DEDUP_REMOVED lines=12> */
[----:B------:R0:W-:Y:S01]  /*59860*/  STL.64 [R1+0x33a0], R6 ;  /* 0x0033a00601007387 */ /* 0x0001e20000100a00 */
[----:B------:R-:W3:Y:S02]  /*59870*/  LDL.LU R4, [R1+0x480] ;  /* 0x0004800001047983 */ /* 0x000ee40000300800 */
[----:B------:R-:W3:Y:S01]  /*59880*/  LDL.LU R5, [R1+0x484] ;  /* 0x0004840001057983 */ /* 0x000ee20000300800 */
[----:B0-----:R-:W3:Y:S01]  /*59890*/  LDL.LU R6, [R1+0x488] ;  /* 0x0004880001067983 */ /* 0x001ee20000300800 */
        /* <DEDUP_REMOVED lines=8> */
[----:B------:R-:W2:Y:S01]  /*59920*/  LDL.LU.64 R18, [R1+0x3478] ;  /* 0x0034780001127983 */ /* 0x000ea20000300a00 */
[C---:B------:R-:W-:Y:S02]  /*59930*/  HMMA.16816.F32 R12, R24.reuse, R10, R12 ;  /* 0x0000000a180c723c */ /* 0x040fe4000000180c */
[----:B------:R0:W-:Y:S02]  /*59940*/  STL.64 [R1+0x3420], R4 ;  /* 0x0034200401007387 */ /* 0x0001e40000100a00 */
[----:B------:R-:W-:Y:S01]  /*59950*/  IMAD.MOV.U32 R9, RZ, RZ, R11 ;  /* 0x000000ffff097224 */ /* 0x000fe200078e000b */
[----:B0-----:R-:W3:Y:S01]  /*59960*/  LDL.LU R4, [R1+0x440] ;  /* 0x0004400001047983 */ /* 0x001ee20000300800 */
[----:B------:R-:W3:Y:S02]  /*59970*/  LDL.LU R5, [R1+0x444] ;  /* 0x0004440001057983 */ /* 0x000ee40000300800 */
[----:B------:R-:W3:Y:S02]  /*59980*/  LDL.LU R6, [R1+0x448] ;  /* 0x0004480001067983 */ /* 0x000ee40000300800 */
[----:B------:R-:W3:Y:S11]  /*59990*/  LDL.LU R7, [R1+0x44c] ;  /* 0x00044c0001077983 */ /* 0x000ef60000300800 */
[----:B------:R-:W-:Y:S02]  /*599a0*/  @!UPT UIADD3 URZ, URZ, URZ, URZ ;  /* 0x0000003f3f3ff290 */ /* 0x000fe4000fffe03f */
[----:B------:R0:W-:Y:S01]  /*599b0*/  STL.64 [R1+0x510], R12 ;  /* 0x0005100c01007387 */ /* 0x0001e20000100a00 */
[----:B------:R1:W-:Y:S02]  /*599c0*/  STL.64 [R1+0x518], R14 ;  /* 0x0005180e01007387 */ /* 0x0003e40000100a00 */
[----:B0-----:R-:W-:Y:S01]  /*599d0*/  IMAD.MOV.U32 R12, RZ, RZ, R10 ;  /* 0x000000ffff0c7224 */ /* 0x001fe200078e000a */
[----:B-1----:R-:W3:Y:S01]  /*599e0*/  LDL.LU.64 R14, [R1+0x3470] ;  /* 0x00347000010e7983 */ /* 0x002ee20000300a00 */
[----:B------:R-:W4:Y:S02]  /*599f0*/  LDL.LU.64 R10, [R1+0x3468] ;  /* 0x00346800010a7983 */ /* 0x000f240000300a00 */
        /* <DEDUP_REMOVED lines=15> */
[----:B------:R0:W-:Y:S02]  /*59af0*/  STL [R1+0x3380], R19 ;  /* 0x0033801301007387 */ /* 0x0001e40000100800 */
[----:B0-----:R-:W2:Y:S01]  /*59b00*/  LDL R19, [R1+0x1bd0] ;  /* 0x001bd00001137983 */ /* 0x001ea20000100800 */
[C---:B---3--:R-:W-:Y:S08]  /*59b10*/  HMMA.16816.F32 R4, R24.reuse, R14, R4 ;  /* 0x0000000e1804723c */ /* 0x048ff00000001804 */
[C---:B----4-:R-:W-:Y:S01]  /*59b20*/  HMMA.16816.F32 R20, R24.reuse, R10, R20 ;  /* 0x0000000a1814723c */ /* 0x050fe20000001814 */
[----:B--2---:R0:W-:Y:S01]  /*59b30*/  STL.64 [R1+0x3428], R18 ;  /* 0x0034281201007387 */ /* 0x0041e20000100a00 */
[----:B------:R-:W2:Y:S02]  /*59b40*/  LDL.LU R16, [R1+0x420] ;  /* 0x0004200001107983 */ /* 0x000ea40000300800 */
[----:B------:R-:W2:Y:S01]  /*59b50*/  LDL.LU R17, [R1+0x424] ;  /* 0x0004240001117983 */ /* 0x000ea20000300800 */
[----:B0-----:R-:W2:Y:S01]  /*59b60*/  LDL.LU R18, [R1+0x428] ;  /* 0x0004280001127983 */ /* 0x001ea20000300800 */
[----:B------:R-:W2:Y:S09]  /*59b70*/  LDL.LU R19, [R1+0x42c] ;  /* 0x00042c0001137983 */ /* 0x000eb20000300800 */
[----:B------:R0:W-:Y:S02]  /*59b80*/  STL.64 [R1+0x4e0], R4 ;  /* 0x0004e00401007387 */ /* 0x0001e40000100a00 */
[----:B------:R1:W-:Y:S01]  /*59b90*/  STL.64 [R1+0x4e8], R6 ;  /* 0x0004e80601007387 */ /* 0x0003e20000100a00 */
[----:B0-----:R-:W3:Y:S01]  /*59ba0*/  LDL.LU R4, [R1+0x7a0] ;  /* 0x0007a00001047983 */ /* 0x001ee20000300800 */
[----:B------:R-:W3:Y:S02]  /*59bb0*/  LDL.LU R5, [R1+0x7a4] ;  /* 0x0007a40001057983 */ /* 0x000ee40000300800 */
[----:B-1----:R-:W3:Y:S02]  /*59bc0*/  LDL.LU R6, [R1+0x7a8] ;  /* 0x0007a80001067983 */ /* 0x002ee40000300800 */
[----:B------:R-:W3:Y:S01]  /*59bd0*/  LDL.LU R7, [R1+0x7ac] ;  /* 0x0007ac0001077983 */ /* 0x000ee20000300800 */
[----:B------:R-:W-:Y:S01]  /*59be0*/  STL [R1+0x3334], R15 ;  /* 0x0033340f01007387 */ /* 0x000fe20000100800 */
[----:B------:R-:W-:Y:S02]  /*59bf0*/  STL [R1+0x341c], R14 ;  /* 0x00341c0e01007387 */ /* 0x000fe40000100800 */
[----:B------:R-:W-:Y:S02]  /*59c00*/  STL.64 [R1+0x6c0], R20 ;  /* 0x0006c01401007387 */ /* 0x000fe40000100a00 */
[----:B------:R0:W-:Y:S02]  /*59c10*/  STL.64 [R1+0x6c8], R22 ;  /* 0x0006c81601007387 */ /* 0x0001e40000100a00 */
[----:B0-----:R-:W2:Y:S01]  /*59c20*/  LDL.LU.64 R22, [R1+0x3430] ;  /* 0x0034300001167983 */ /* 0x001ea20000300a00 */
[----:B------:R-:W-:Y:S01]  /*59c30*/  STL.64 [R1+0x3320], R10 ;  /* 0x0033200a01007387 */ /* 0x000fe20000100a00 */
[----:B--2---:R-:W-:Y:S11]  /*59c40*/  HMMA.16816.F32 R16, R24, R22, R16 ;  /* 0x000000161810723c */ /* 0x004ff60000001810 */
        /* <DEDUP_REMOVED lines=8> */
[----:B------:R-:W-:-:S02]  /*59cd0*/  IMAD.MOV.U32 R3, RZ, RZ, R23 ;  /* 0x000000ffff037224 */ /* 0x000fc400078e0017 */
[----:B--2---:R-:W0:Y:S04]  /*59ce0*/  LDSM.16.MT88.4 R20, [R19+0x2a100] ;  /* 0x02a100001314783b */ /* 0x004e280000004200 */
[----:B------:R1:W-:Y:S01]  /*59cf0*/  STL.64 [R1+0x33f0], R18 ;  /* 0x0033f01201007387 */ /* 0x0003e20000100a00 */
[----:B------:R-:W2:Y:S02]  /*59d00*/  LDL.LU R16, [R1+0x790] ;  /* 0x0007900001107983 */ /* 0x000ea40000300800 */
[----:B------:R-:W2:Y:S01]  /*59d10*/  LDL.LU R17, [R1+0x794] ;  /* 0x0007940001117983 */ /* 0x000ea20000300800 */
[----:B-1----:R-:W2:Y:S01]  /*59d20*/  LDL.LU R18, [R1+0x798] ;  /* 0x0007980001127983 */ /* 0x002ea20000300800 */
[----:B------:R-:W2:Y:S03]  /*59d30*/  LDL.LU R19, [R1+0x79c] ;  /* 0x00079c0001137983 */ /* 0x000ea60000300800 */
[----:B0-----:R-:W-:Y:S01]  /*59d40*/  STL.64 [R1+0x3248], R22 ;  /* 0x0032481601007387 */ /* 0x001fe20000100a00 */
[----:B------:R0:W-:Y:S03]  /*59d50*/  STL.64 [R1+0x3240], R20 ;  /* 0x0032401401007387 */ /* 0x0001e60000100a00 */
        /* <DEDUP_REMOVED lines=10> */
[----:B----4-:R0:W-:Y:S01]  /*59e00*/  STL.64 [R1+0x3350], R22 ;  /* 0x0033501601007387 */ /* 0x0101e20000100a00 */
[----:B--2---:R-:W-:Y:S02]  /*59e10*/  STL.64 [R1+0x3348], R20 ;  /* 0x0033481401007387 */ /* 0x004fe40000100a00 */
[----:B0-----:R-:W-:-:S02]  /*59e20*/  IMAD.MOV.U32 R22, RZ, RZ, R12 ;  /* 0x000000ffff167224 */ /* 0x001fc400078e000c */
[----:B------:R-:W-:-:S05]  /*59e30*/  IMAD.MOV.U32 R23, RZ, RZ, R9 ;  /* 0x000000ffff177224 */ /* 0x000fca00078e0009 */
[----:B------:R0:W-:Y:S04]  /*59e40*/  STL.64 [R1+0x3368], R22 ;  /* 0x0033681601007387 */ /* 0x0001e80000100a00 */
[----:B0-----:R-:W3:Y:S02]  /*59e50*/  LDL.64 R22, [R1+0x1e8] ;  /* 0x0001e80001167983 */ /* 0x001ee40000100a00 */
[C---:B---3--:R-:W-:Y:S01]  /*59e60*/  HMMA.16816.F32 R4, R24.reuse, R22, R4 ;  /* 0x000000161804723c */ /* 0x048fe20000001804 */
[----:B------:R-:W-:Y:S02]  /*59e70*/  IMAD.MOV.U32 R10, RZ, RZ, R22 ;  /* 0x000000ffff0a7224 */ /* 0x000fe400078e0016 */
[----:B------:R-:W-:Y:S11]  /*59e80*/  IMAD.MOV.U32 R9, RZ, RZ, R23 ;  /* 0x000000ffff097224 */ /* 0x000ff600078e0017 */
[----:B------:R-:W-:Y:S09]  /*59e90*/  @!UPT UIADD3 URZ, URZ, URZ, URZ ;  /* 0x0000003f3f3ff290 */ /* 0x000ff2000fffe03f */
[----:B------:R0:W-:Y:S01]  /*59ea0*/  STL.64 [R1+0xb80], R4 ;  /* 0x000b800401007387 */ /* 0x0001e20000100a00 */
[----:B------:R-:W-:Y:S03]  /*59eb0*/  STL.64 [R1+0xb88], R6 ;  /* 0x000b880601007387 */ /* 0x000fe60000100a00 */
[----:B0-----:R-:W2:Y:S01]  /*59ec0*/  LDL.LU.64 R4, [R1+0x3420] ;  /* 0x0034200001047983 */ /* 0x001ea20000300a00 */
[----:B------:R-:W-:Y:S02]  /*59ed0*/  STL [R1+0x3418], R10 ;  /* 0x0034180a01007387 */ /* 0x000fe40000100800 */
[----:B------:R0:W-:Y:S02]  /*59ee0*/  STL.64 [R1+0x3410], R8 ;  /* 0x0034100801007387 */ /* 0x0001e40000100a00 */
[----:B0-----:R-:W-:Y:S11]  /*59ef0*/  HMMA.16816.F32 R8, R24, R14, R16 ;  /* 0x0000000e1808723c */ /* 0x001ff60000001810 */
[----:B------:R-:W-:Y:S11]  /*59f00*/  @!UPT UIADD3 URZ, URZ, URZ, URZ ;  /* 0x0000003f3f3ff290 */ /* 0x000ff6000fffe03f */
[----:B------:R-:W-:Y:S01]  /*59f10*/  @!UPT UIADD3 URZ, URZ, URZ, URZ ;  /* 0x0000003f3f3ff290 */ /* 0x000fe2000fffe03f */
[----:B------:R-:W-:Y:S01]  /*59f20*/  STL.64 [R1+0xb70], R8 ;  /* 0x000b700801007387 */ /* 0x000fe20000100a00 */
[----:B------:R-:W-:Y:S02]  /*59f30*/  STL.64 [R1+0xb78], R10 ;  /* 0x000b780a01007387 */ /* 0x000fe40000100a00 */
[----:B------:R-:W3:Y:S02]  /*59f40*/  LDL.64 R6, [R1+0x178] ;  /* 0x0001780001067983 */ /* 0x000ee40000100a00 */
[----:B---3--:R0:W-:Y:S04]  /*59f50*/  STL.64 [R1+0x33b8], R6 ;  /* 0x0033b80601007387 */ /* 0x0081e80000100a00 */
[----:B0-----:R-:W3:Y:S01]  /*59f60*/  LDL.64 R6, [R1+0x188] ;  /* 0x0001880001067983 */ /* 0x001ee20000100a00 */
[----:B--2---:R-:W-:-:S02]  /*59f70*/  IMAD.MOV.U32 R22, RZ, RZ, R5 ;  /* 0x000000ffff167224 */ /* 0x004fc400078e0005 */
[----:B------:R-:W-:Y:S01]  /*59f80*/  IMAD.MOV.U32 R23, RZ, RZ, R4 ;  /* 0x000000ffff177224 */ /* 0x000fe200078e0004 */
[----:B---3--:R-:W-:Y:S04]  /*59f90*/  STL.64 [R1+0x33d0], R6 ;  /* 0x0033d00601007387 */ /* 0x008fe80000100a00 */
[----:B------:R0:W-:Y:S02]  /*59fa0*/  STL.64 [R1+0x3398], R22 ;  /* 0x0033981601007387 */ /* 0x0001e40000100a00 */
[----:B------:R-:W2:Y:S02]  /*59fb0*/  LDL.LU R20, [R1+0x410] ;  /* 0x0004100001147983 */ /* 0x000ea40000300800 */
[----:B------:R-:W2:Y:S01]  /*59fc0*/  LDL.LU R21, [R1+0x414] ;  /* 0x0004140001157983 */ /* 0x000ea20000300800 */
[----:B0-----:R-:W3:Y:S01]  /*59fd0*/  LDL.LU R22, [R1+0x418] ;  /* 0x0004180001167983 */ /* 0x001ee20000300800 */
[----:B------:R-:W3:Y:S02]  /*59fe0*/  LDL.LU R23, [R1+0x41c] ;  /* 0x00041c0001177983 */ /* 0x000ee40000300800 */
[----:B------:R-:W-:-:S02]  /*59ff0*/  IMAD.MOV.U32 R6, RZ, RZ, R2 ;  /* 0x000000ffff067224 */ /* 0x000fc400078e0002 */
[----:B------:R-:W-:Y:S01]  /*5a000*/  IMAD.MOV.U32 R7, RZ, RZ, R0 ;  /* 0x000000ffff077224 */ /* 0x000fe200078e0000 */
[----:B------:R-:W4:Y:S01]  /*5a010*/  LDL.LU R12, [R1+0x780] ;  /* 0x00078000010c7983 */ /* 0x000f220000300800 */
[----:B------:R-:W4:Y:S02]  /*5a020*/  LDL.LU R13, [R1+0x784] ;  /* 0x00078400010d7983 */ /* 0x000f240000300800 */
[----:B------:R-:W4:Y:S02]  /*5a030*/  LDL.LU R14, [R1+0x788] ;  /* 0x00078800010e7983 */ /* 0x000f240000300800 */
[----:B------:R-:W4:Y:S01]  /*5a040*/  LDL.LU R15, [R1+0x78c] ;  /* 0x00078c00010f7983 */ /* 0x000f220000300800 */
[----:B------:R-:W4:Y:S01]  /*5a050*/  LDL.64 R10, [R1+0x1c8] ;  /* 0x0001c800010a7983 */ /* 0x000f220000100a00 */
[----:B------:R-:W-:Y:S03]  /*5a060*/  STL.64 [R1+0x33e8], R6 ;  /* 0x0033e80601007387 */ /* 0x000fe60000100a00 */
[----:B---3--:R-:W-:Y:S01]  /*5a070*/  STL.64 [R1+0x33b0], R22 ;  /* 0x0033b01601007387 */ /* 0x008fe20000100a00 */
[----:B--2---:R0:W-:Y:S03]  /*5a080*/  STL.64 [R1+0x33a8], R20 ;  /* 0x0033a81401007387 */ /* 0x0041e60000100a00 */
        /* <DEDUP_REMOVED lines=17> */
[----:B---3--:R-:W-:Y:S02]  /*5a1a0*/  STL.64 [R1+0x33c8], R22 ;  /* 0x0033c81601007387 */ /* 0x008fe40000100a00 */
[----:B------:R0:W-:Y:S02]  /*5a1b0*/  STL.64 [R1+0x33c0], R20 ;  /* 0x0033c01401007387 */ /* 0x0001e40000100a00 */
[----:B0-----:R-:W3:Y:S01]  /*5a1c0*/  LDL.LU R20, [R1+0x740] ;  /* 0x0007400001147983 */ /* 0x001ee20000300800 */
[----:B------:R-:W3:Y:S02]  /*5a1d0*/  LDL.LU R21, [R1+0x744] ;  /* 0x0007440001157983 */ /* 0x000ee40000300800 */
[----:B------:R-:W2:Y:S02]  /*5a1e0*/  LDL.LU R22, [R1+0x748] ;  /* 0x0007480001167983 */ /* 0x000ea40000300800 */
[----:B------:R-:W2:Y:S01]  /*5a1f0*/  LDL.LU R23, [R1+0x74c] ;  /* 0x00074c0001177983 */ /* 0x000ea20000300800 */
[C---:B----4-:R-:W-:Y:S01]  /*5a200*/  HMMA.16816.F32 R12, R24.reuse, R10, R12 ;  /* 0x0000000a180c723c */ /* 0x050fe2000000180c */
[----:B--2---:R-:W-:Y:S01]  /*5a210*/  STL.64 [R1+0x33e0], R22 ;  /* 0x0033e01601007387 */ /* 0x004fe20000100a00 */
[----:B---3--:R0:W-:Y:S03]  /*5a220*/  STL.64 [R1+0x33d8], R20 ;  /* 0x0033d81401007387 */ /* 0x0081e60000100a00 */
[----:B0-----:R-:W2:Y:S01]  /*5a230*/  LDL.LU R20, [R1+0x750] ;  /* 0x0007500001147983 */ /* 0x001ea20000300800 */
[----:B------:R-:W2:Y:S02]  /*5a240*/  LDL.LU R21, [R1+0x754] ;  /* 0x0007540001157983 */ /* 0x000ea40000300800 */
[----:B------:R-:W2:Y:S02]  /*5a250*/  LDL.LU R22, [R1+0x758] ;  /* 0x0007580001167983 */ /* 0x000ea40000300800 */
[----:B------:R-:W2:Y:S11]  /*5a260*/  LDL.LU R23, [R1+0x75c] ;  /* 0x00075c0001177983 */ /* 0x000eb60000300800 */
[----:B------:R-:W-:Y:S02]  /*5a270*/  @!UPT UIADD3 URZ, URZ, URZ, URZ ;  /* 0x0000003f3f3ff290 */ /* 0x000fe4000fffe03f */
[----:B------:R0:W-:Y:S01]  /*5a280*/  STL.64 [R1+0xb60], R12 ;  /* 0x000b600c01007387 */ /* 0x0001e20000100a00 */
[----:B------:R1:W-:Y:S02]  /*5a290*/  STL.64 [R1+0xb68], R14 ;  /* 0x000b680e01007387 */ /* 0x0003e40000100a00 */
[----:B0-----:R-:W-:Y:S01]  /*5a2a0*/  IMAD.MOV.U32 R12, RZ, RZ, R10 ;  /* 0x000000ffff0c7224 */ /* 0x001fe200078e000a */
[----:B-1----:R-:W3:Y:S01]  /*5a2b0*/  LDL.LU R14, [R1+0x341c] ;  /* 0x00341c00010e7983 */ /* 0x002ee20000300800 */
[----:B------:R-:W4:Y:S02]  /*5a2c0*/  LDL.LU R10, [R1+0x3418] ;  /* 0x00341800010a7983 */ /* 0x000f240000300800 */
[----:B------:R-:W2:Y:S01]  /*5a2d0*/  LDL.LU.64 R8, [R1+0x3410] ;  /* 0x0034100001087983 */ /* 0x000ea20000300a00 */
[----:B------:R-:W-:Y:S01]  /*5a2e0*/  HMMA.16816.F32 R4, R24, R18, R4 ;  /* 0x000000121804723c */ /* 0x000fe20000001804 */
        /* <DEDUP_REMOVED lines=16> */
[----:B0-----:R-:W4:Y:S01]  /*5a3f0*/  LDL.LU.64 R6, [R1+0x3408] ;  /* 0x0034080001067983 */ /* 0x001f220000300a00 */
[----:B------:R-:W4:Y:S02]  /*5a400*/  LDL.LU.64 R18, [R1+0x3400] ;  /* 0x0034000001127983 */ /* 0x000f240000300a00 */
        /* <DEDUP_REMOVED lines=40> */
[----:B------:R-:W-:Y:S01]  /*5a690*/  STL.64 [R1+0x6b0], R24 ;  /* 0x0006b01801007387 */ /* 0x000fe20000100a00 */
[----:B------:R-:W-:Y:S02]  /*5a6a0*/  STL.64 [R1+0x6b8], R26 ;  /* 0x0006b81a01007387 */ /* 0x000fe40000100a00 */
[----:B----4-:R0:W1:Y:S02]  /*5a6b0*/  LDSM.16.MT88.4 R24, [R19+0x2a180] ;  /* 0x02a180001318783b */ /* 0x0100640000004200 */
[----:B0-----:R-:W4:Y:S04]  /*5a6c0*/  LDL.LU R19, [R1+0x3380] ;  /* 0x0033800001137983 */ /* 0x001f280000300800 */
[----:B-1----:R0:W-:Y:S01]  /*5a6d0*/  STL.64 [R1+0x3130], R26 ;  /* 0x0031301a01007387 */ /* 0x0021e20000100a00 */
[----:B------:R-:W-:Y:S03]  /*5a6e0*/  STL.64 [R1+0x3128], R24 ;  /* 0x0031281801007387 */ /* 0x000fe60000100a00 */
[----:B0-----:R-:W3:Y:S01]  /*5a6f0*/  LDL.LU.64 R26, [R1+0x168] ;  /* 0x00016800011a7983 */ /* 0x001ee20000300a00 */
[C---:B--2---:R-:W-:Y:S03]  /*5a700*/  HMMA.16816.F32 R20, R4.reuse, R22, R8 ;  /* 0x000000160414723c */ /* 0x044fe60000001808 */
[----:B---3--:R0:W-:Y:S04]  /*5a710*/  STL.64 [R1+0x3270], R26 ;  /* 0x0032701a01007387 */ /* 0x0081e80000100a00 */
[----:B0-----:R-:W2:Y:S04]  /*5a720*/  LDL R26, [R1+0x8] ;  /* 0x00000800011a7983 */ /* 0x001ea80000100800 */
[----:B------:R-:W2:Y:S01]  /*5a730*/  LDL R27, [R1+0xc] ;  /* 0x00000c00011b7983 */ /* 0x000ea20000100800 */
[----:B------:R-:W3:Y:S02]  /*5a740*/  LDL.LU.64 R10, [R1+0x3378] ;  /* 0x00337800010a7983 */ /* 0x000ee40000300a00 */
[----:B------:R-:W3:Y:S09]  /*5a750*/  LDL.LU.64 R8, [R1+0x3370] ;  /* 0x0033700001087983 */ /* 0x000ef20000300a00 */
[----:B------:R-:W-:Y:S01]  /*5a760*/  STL.64 [R1+0x6a0], R20 ;  /* 0x0006a01401007387 */ /* 0x000fe20000100a00 */
[----:B------:R0:W-:Y:S04]  /*5a770*/  STL.64 [R1+0x6a8], R22 ;  /* 0x0006a81601007387 */ /* 0x0001e80000100a00 */
[----:B0-----:R-:W3:Y:S02]  /*5a780*/  LDL.LU.64 R22, [R1+0x3368] ;  /* 0x0033680001167983 */ /* 0x001ee40000300a00 */
[C---:B---3--:R-:W-:Y:S02]  /*5a790*/  HMMA.16816.F32 R20, R4.reuse, R22, R8 ;  /* 0x000000160414723c */ /* 0x048fe40000001808 */
[----:B------:R-:W3:Y:S01]  /*5a7a0*/  LDL.LU.64 R10, [R1+0x3360] ;  /* 0x00336000010a7983 */ /* 0x000ee20000300a00 */
[----:B------:R-:W2:Y:S11]  /*5a7b0*/  LDL.LU.64 R8, [R1+0x3358] ;  /* 0x0033580001087983 */ /* 0x000eb60000300a00 */
[----:B------:R-:W-:Y:S09]  /*5a7c0*/  @!UPT UIADD3 URZ, URZ, URZ, URZ ;  /* 0x0000003f3f3ff290 */ /* 0x000ff2000fffe03f */
[----:B------:R-:W-:Y:S01]  /*5a7d0*/  STL.64 [R1+0x690], R20 ;  /* 0x0006901401007387 */ /* 0x000fe20000100a00 */
[----:B------:R0:W-:Y:S03]  /*5a7e0*/  STL.64 [R1+0x698], R22 ;  /* 0x0006981601007387 */ /* 0x0001e60000100a00 */
[----:B0-----:R-:W2:Y:S01]  /*5a7f0*/  LDL.LU.64 R22, [R1+0x3350] ;  /* 0x0033500001167983 */ /* 0x001ea20000300a00 */
[----:B------:R-:W2:Y:S02]  /*5a800*/  LDL.LU.64 R20, [R1+0x3348] ;  /* 0x0033480001147983 */ /* 0x000ea40000300a00 */
[C---:B--2---:R-:W-:Y:S01]  /*5a810*/  HMMA.16816.F32 R24, R4.reuse, R26, R20 ;  /* 0x0000001a0418723c */ /* 0x044fe20000001814 */
[----:B------:R-:W4:Y:S01]  /*5a820*/  LDL.LU.64 R22, [R1+0x3340] ;  /* 0x0033400001167983 */ /* 0x000f220000300a00 */
[----:B------:R-:W4:Y:S11]  /*5a830*/  LDL.LU.64 R20, [R1+0x3338] ;  /* 0x0033380001147983 */ /* 0x000f360000300a00 */
[----:B------:R-:W-:Y:S10]  /*5a840*/  @!UPT UIADD3 URZ, URZ, URZ, URZ ;  /* 0x0000003f3f3ff290 */ /* 0x000ff4000fffe03f */
[----:B------:R-:W-:Y:S01]  /*5a850*/  STL.64 [R1+0x680], R24 ;  /* 0x0006801801007387 */ /* 0x000fe20000100a00 */
[----:B------:R4:W-:Y:S02]  /*5a860*/  STL.64 [R1+0x688], R26 ;  /* 0x0006881a01007387 */ /* 0x0009e40000100a00 */
[----:B----4-:R-:W-:Y:S01]  /*5a870*/  HMMA.16816.F32 R24, R4, R18, R20 ;  /* 0x000000120418723c */ /* 0x010fe20000001814 */
[----:B------:R-:W2:Y:S11]  /*5a880*/  LDL.LU R20, [R1+0x390] ;  /* 0x0003900001147983 */ /* 0x000eb60000300800 */
[----:B------:R-:W-:Y:S11]  /*5a890*/  @!UPT UIADD3 URZ, URZ, URZ, URZ ;  /* 0x0000003f3f3ff290 */ /* 0x000ff6000fffe03f */
[----:B------:R-:W-:Y:S01]  /*5a8a0*/  STL.64 [R1+0x670], R24 ;  /* 0x0006701801007387 */ /* 0x000fe20000100a00 */
[----:B------:R0:W-:Y:S02]  /*5a8b0*/  STL.64 [R1+0x678], R26 ;  /* 0x0006781a01007387 */ /* 0x0001e40000100a00 */
[----:B------:R-:W2:Y:S02]  /*5a8c0*/  LDL.LU R21, [R1+0x394] ;  /* 0x0003940001157983 */ /* 0x000ea40000300800 */
[----:B------:R-:W4:Y:S01]  /*5a8d0*/  LDL.LU R22, [R1+0x398] ;  /* 0x0003980001167983 */ /* 0x000f220000300800 */
[----:B------:R-:W4:Y:S04]  /*5a8e0*/  LDL.LU R23, [R1+0x39c] ;  /* 0x00039c0001177983 */ /* 0x000f280000300800 */
[----:B0-----:R-:W2:Y:S04]  /*5a8f0*/  LDL.64 R26, [R1+0x198] ;  /* 0x00019800011a7983 */ /* 0x001ea80000100a00 */
[----:B--2---:R0:W-:Y:S01]  /*5a900*/  STL.64 [R1+0x3288], R26 ;  /* 0x0032881a01007387 */ /* 0x0041e20000100a00 */
[----:B----4-:R1:W-:Y:S02]  /*5a910*/  STL.64 [R1+0x3258], R22 ;  /* 0x0032581601007387 */ /* 0x0103e40000100a00 */
[----:B------:R2:W-:Y:S02]  /*5a920*/  STL.64 [R1+0x3250], R20 ;  /* 0x0032501401007387 */ /* 0x0005e40000100a00 */
[----:B0-----:R-:W-:-:S02]  /*5a930*/  IMAD.MOV.U32 R26, RZ, RZ, R17 ;  /* 0x000000ffff1a7224 */ /* 0x001fc400078e0011 */
[----:B-1----:R-:W-:Y:S02]  /*5a940*/  IMAD.MOV.U32 R22, RZ, RZ, R15 ;  /* 0x000000ffff167224 */ /* 0x002fe400078e000f */
[----:B------:R-:W-:Y:S01]  /*5a950*/  IMAD.MOV.U32 R27, RZ, RZ, R16 ;  /* 0x000000ffff1b7224 */ /* 0x000fe200078e0010 */
[----:B------:R-:W4:Y:S01]  /*5a960*/  LDL.LU R15, [R1+0x3334] ;  /* 0x00333400010f7983 */ /* 0x000f220000300800 */
[----:B------:R-:W-:Y:S02]  /*5a970*/  IMAD.MOV.U32 R23, RZ, RZ, R28 ;  /* 0x000000ffff177224 */ /* 0x000fe400078e001c */
[----:B------:R-:W4:Y:S02]  /*5a980*/  LDL.LU R28, [R1+0x3330] ;  /* 0x00333000011c7983 */ /* 0x000f240000300800 */
[----:B------:R-:W4:Y:S01]  /*5a990*/  LDL.LU R17, [R1+0x332c] ;  /* 0x00332c0001117983 */ /* 0x000f220000300800 */
[----:B------:R-:W4:Y:S01]  /*5a9a0*/  LDL.LU R16, [R1+0x3328] ;  /* 0x0033280001107983 */ /* 0x000f220000300800 */
[----:B------:R-:W-:Y:S02]  /*5a9b0*/  STL.64 [R1+0x32a0], R26 ;  /* 0x0032a01a01007387 */ /* 0x000fe40000100a00 */
[----:B------:R0:W-:Y:S02]  /*5a9c0*/  STL.64 [R1+0x3268], R22 ;  /* 0x0032681601007387 */ /* 0x0001e40000100a00 */
[----:B--2---:R-:W2:Y:S01]  /*5a9d0*/  LDL.LU R20, [R1+0x5c0] ;  /* 0x0005c00001147983 */ /* 0x004ea20000300800 */
[----:B------:R-:W2:Y:S04]  /*5a9e0*/  LDL.LU R21, [R1+0x5c4] ;  /* 0x0005c40001157983 */ /* 0x000ea80000300800 */
[----:B0-----:R-:W2:Y:S01]  /*5a9f0*/  LDL.LU R22, [R1+0x5c8] ;  /* 0x0005c80001167983 */ /* 0x001ea20000300800 */
[----:B------:R-:W2:Y:S02]  /*5aa00*/  LDL.LU R23, [R1+0x5cc] ;  /* 0x0005cc0001177983 */ /* 0x000ea40000300800 */
[----:B------:R-:W-:-:S02]  /*5aa10*/  IMAD.MOV.U32 R26, RZ, RZ, R29 ;  /* 0x000000ffff1a7224 */ /* 0x000fc400078e001d */
[----:B------:R-:W-:-:S05]  /*5aa20*/  IMAD.MOV.U32 R27, RZ, RZ, R13 ;  /* 0x000000ffff1b7224 */ /* 0x000fca00078e000d */
[----:B------:R0:W-:Y:S02]  /*5aa30*/  STL.64 [R1+0x32b8], R26 ;  /* 0x0032b81a01007387 */ /* 0x0001e40000100a00 */
[----:B0-----:R-:W-:Y:S02]  /*5aa40*/  IMAD.MOV.U32 R26, RZ, RZ, R12 ;  /* 0x000000ffff1a7224 */ /* 0x001fe400078e000c */
[----:B---3--:R-:W-:Y:S01]  /*5aa50*/  IMAD.MOV.U32 R27, RZ, RZ, R11 ;  /* 0x000000ffff1b7224 */ /* 0x008fe200078e000b */
[----:B--2---:R-:W-:Y:S01]  /*5aa60*/  STL.64 [R1+0x3280], R22 ;  /* 0x0032801601007387 */ /* 0x004fe20000100a00 */
[----:B------:R0:W-:Y:S03]  /*5aa70*/  STL.64 [R1+0x3278], R20 ;  /* 0x0032781401007387 */ /* 0x0001e60000100a00 */
[----:B0-----:R-:W2:Y:S01]  /*5aa80*/  LDL.LU R20, [R1+0x5d0] ;  /* 0x0005d00001147983 */ /* 0x001ea20000300800 */
[----:B------:R-:W2:Y:S02]  /*5aa90*/  LDL.LU R21, [R1+0x5d4] ;  /* 0x0005d40001157983 */ /* 0x000ea40000300800 */
[----:B------:R-:W3:Y:S02]  /*5aaa0*/  LDL.LU R22, [R1+0x5d8] ;  /* 0x0005d80001167983 */ /* 0x000ee40000300800 */
[----:B------:R-:W3:Y:S01]  /*5aab0*/  LDL.LU R23, [R1+0x5dc] ;  /* 0x0005dc0001177983 */ /* 0x000ee20000300800 */
        /* <DEDUP_REMOVED lines=8> */
[----:B------:R-:W3:Y:S02]  /*5ab40*/  LDL.LU R23, [R1+0x5ec] ;  /* 0x0005ec0001177983 */ /* 0x000ee40000300800 */
[----:B------:R-:W-:-:S02]  /*5ab50*/  IMAD.MOV.U32 R26, RZ, RZ, R10 ;  /* 0x000000ffff1a7224 */ /* 0x000fc400078e000a */
        /* <DEDUP_REMOVED lines=46> */
[----:B0-----:R-:W3:Y:S04]  /*5ae40*/  LDL.LU.64 R18, [R1+0x28] ;  /* 0x0000280001127983 */ /* 0x001ee80000300a00 */
[----:B---3--:R0:W-:Y:S01]  /*5ae50*/  STL.64 [R1+0x3260], R18 ;  /* 0x0032601201007387 */ /* 0x0081e20000100a00 */
[----:B-1----:R-:W3:Y:S02]  /*5ae60*/  LDL.LU R16, [R1+0x5b0] ;  /* 0x0005b00001107983 */ /* 0x002ee40000300800 */
[----:B------:R-:W3:Y:S01]  /*5ae70*/  LDL.LU R17, [R1+0x5b4] ;  /* 0x0005b40001117983 */ /* 0x000ee20000300800 */
[----:B0-----:R-:W3:Y:S01]  /*5ae80*/  LDL.LU R18, [R1+0x5b8] ;  /* 0x0005b80001127983 */ /* 0x001ee20000300800 */
[----:B------:R-:W3:Y:S02]  /*5ae90*/  LDL.LU R19, [R1+0x5bc] ;  /* 0x0005bc0001137983 */ /* 0x000ee40000300800 */
[----:B------:R-:W-:Y:S02]  /*5aea0*/  STL.64 [R1+0x660], R8 ;  /* 0x0006600801007387 */ /* 0x000fe40000100a00 */
[----:B------:R0:W-:Y:S02]  /*5aeb0*/  STL.64 [R1+0x668], R10 ;  /* 0x0006680a01007387 */ /* 0x0001e40000100a00 */
[----:B0-----:R-:W4:Y:S01]  /*5aec0*/  LDL.LU.64 R10, [R1+0x3320] ;  /* 0x00332000010a7983 */ /* 0x001f220000300a00 */
[----:B------:R-:W-:Y:S01]  /*5aed0*/  STL.64 [R1+0x3220], R14 ;  /* 0x0032200e01007387 */ /* 0x000fe20000100a00 */
        /* <DEDUP_REMOVED lines=61> */
[----:B------:R-:W4:Y:S01]  /*5b2b0*/  LDL.LU.64 R26, [R1+0x3270] ;  /* 0x00327000011a7983 */ /* 0x000f220000300a00 */
[C---:B--2---:R-:W-:Y:S03]  /*5b2c0*/  HMMA.16816.F32 R12, R4.reuse, R14, R20 ;  /* 0x0000000e040c723c */ /* 0x044fe60000001814 */
[----:B------:R-:W3:Y:S11]  /*5b2d0*/  LDL.LU.64 R22, [R1+0x3268] ;  /* 0x0032680001167983 */ /* 0x000ef60000300a00 */
[----:B------:R-:W-:Y:S09]  /*5b2e0*/  @!UPT UIADD3 URZ, URZ, URZ, URZ ;  /* 0x0000003f3f3ff290 */ /* 0x000ff2000fffe03f */
[----:B------:R-:W-:Y:S01]  /*5b2f0*/  STL.64 [R1+0xa40], R12 ;  /* 0x000a400c01007387 */ /* 0x000fe20000100a00 */
[----:B------:R0:W-:Y:S03]  /*5b300*/  STL.64 [R1+0xa48], R14 ;  /* 0x000a480e01007387 */ /* 0x0001e60000100a00 */
[----:B0-----:R-:W2:Y:S01]  /*5b310*/  LDL.LU.64 R14, [R1+0x8] ;  /* 0x00000800010e7983 */ /* 0x001ea20000300a00 */
[C---:B---3--:R-:W-:Y:S03]  /*5b320*/  HMMA.16816.F32 R20, R4.reuse, R22, R16 ;  /* 0x000000160414723c */ /* 0x048fe60000001810 */
[----:B--2---:R0:W-:Y:S01]  /*5b330*/  STL.64 [R1+0x3238], R14 ;  /* 0x0032380e01007387 */ /* 0x0041e20000100a00 */
[----:B------:R-:W2:Y:S02]  /*5b340*/  LDL.LU R12, [R1+0x310] ;  /* 0x00031000010c7983 */ /* 0x000ea40000300800 */
[----:B------:R-:W2:Y:S01]  /*5b350*/  LDL.LU R13, [R1+0x314] ;  /* 0x00031400010d7983 */ /* 0x000ea20000300800 */
[----:B0-----:R-:W2:Y:S01]  /*5b360*/  LDL.LU R14, [R1+0x318] ;  /* 0x00031800010e7983 */ /* 0x001ea20000300800 */
[----:B------:R-:W2:Y:S02]  /*5b370*/  LDL.LU R15, [R1+0x31c] ;  /* 0x00031c00010f7983 */ /* 0x000ea40000300800 */
[----:B------:R-:W3:Y:S11]  /*5b380*/  LDL.LU.64 R18, [R1+0x3260] ;  /* 0x0032600001127983 */ /* 0x000ef60000300a00 */
[----:B------:R-:W-:Y:S02]  /*5b390*/  @!UPT UIADD3 URZ, URZ, URZ, URZ ;  /* 0x0000003f3f3ff290 */ /* 0x000fe4000fffe03f */
[----:B------:R-:W-:Y:S01]  /*5b3a0*/  STL.64 [R1+0xa30], R20 ;  /* 0x000a301401007387 */ /* 0x000fe20000100a00 */
[----:B------:R0:W-:Y:S04]  /*5b3b0*/  STL.64 [R1+0xa38], R22 ;  /* 0x000a381601007387 */ /* 0x0001e80000100a00 */
[----:B0-----:R-:W4:Y:S01]  /*5b3c0*/  LDL.LU.64 R22, [R1+0x3258] ;  /* 0x0032580001167983 */ /* 0x001f220000300a00 */
[----:B------:R-:W4:Y:S02]  /*5b3d0*/  LDL.LU.64 R20, [R1+0x3250] ;  /* 0x0032500001147983 */ /* 0x000f240000300a00 */
[----:B------:R-:W2:Y:S02]  /*5b3e0*/  LDL R9, [R1+0x1bcc] ;  /* 0x001bcc0001097983 */ /* 0x000ea40000100800 */
[----:B------:R-:W-:Y:S01]  /*5b3f0*/  STL.64 [R1+0x3218], R10 ;  /* 0x0032180a01007387 */ /* 0x000fe20000100a00 */
[----:B--2---:R0:W-:Y:S01]  /*5b400*/  STL [R1+0x3210], R9 ;  /* 0x0032100901007387 */ /* 0x0041e20000100800 */
[----:B------:R-:W2:Y:S01]  /*5b410*/  LDL.LU R8, [R1+0x2f0] ;  /* 0x0002f00001087983 */ /* 0x000ea20000300800 */
[----:B----4-:R-:W-:Y:S02]  /*5b420*/  HMMA.16816.F32 R4, R4, R26, R20 ;  /* 0x0000001a0404723c */ /* 0x010fe40000001814 */
[----:B0-----:R-:W2:Y:S01]  /*5b430*/  LDL.LU R9, [R1+0x2f4] ;  /* 0x0002f40001097983 */ /* 0x001ea20000300800 */
[----:B------:R-:W2:Y:S02]  /*5b440*/  LDL.LU R10, [R1+0x2f8] ;  /* 0x0002f800010a7983 */ /* 0x000ea40000300800 */
[----:B------:R-:W2:Y:S02]  /*5b450*/  LDL.LU R11, [R1+0x2fc] ;  /* 0x0002fc00010b7983 */ /* 0x000ea40000300800 */
[----:B------:R-:W4:Y:S01]  /*5b460*/  LDL.LU.64 R22, [R1+0x3248] ;  /* 0x0032480001167983 */ /* 0x000f220000300a00 */
[----:B------:R-:W4:Y:S01]  /*5b470*/  LDL.LU.64 R20, [R1+0x3240] ;  /* 0x0032400001147983 */ /* 0x000f220000300a00 */
[----:B---3--:R-:W-:-:S02]  /*5b480*/  IMAD.MOV.U32 R24, RZ, RZ, R18 ;  /* 0x000000ffff187224 */ /* 0x008fc400078e0012 */
[----:B------:R-:W-:Y:S11]  /*5b490*/  IMAD.MOV.U32 R3, RZ, RZ, R19 ;  /* 0x000000ffff037224 */ /* 0x000ff600078e0013 */
[----:B------:R-:W-:Y:S01]  /*5b4a0*/  @!UPT UIADD3 URZ, URZ, URZ, URZ ;  /* 0x0000003f3f3ff290 */ /* 0x000fe2000fffe03f */
[----:B------:R0:W-:Y:S01]  /*5b4b0*/  STL.64 [R1+0x390], R4 ;  /* 0x0003900401007387 */ /* 0x0001e20000100a00 */
[----:B------:R1:W-:Y:S03]  /*5b4c0*/  STL.64 [R1+0x398], R6 ;  /* 0x0003980601007387 */ /* 0x0003e60000100a00 */
[----:B0-----:R-:W3:Y:S01]  /*5b4d0*/  LDL.LU R4, [R1+0x300] ;  /* 0x0003000001047983 */ /* 0x001ee20000300800 */
[----:B------:R-:W3:Y:S02]  /*5b4e0*/  LDL.LU R5, [R1+0x304] ;  /* 0x0003040001057983 */ /* 0x000ee40000300800 */
[----:B-1----:R-:W3:Y:S02]  /*5b4f0*/  LDL.LU R6, [R1+0x308] ;  /* 0x0003080001067983 */ /* 0x002ee40000300800 */
[----:B------:R-:W3:Y:S01]  /*5b500*/  LDL.LU R7, [R1+0x30c] ;  /* 0x00030c0001077983 */ /* 0x000ee20000300800 */
[----:B------:R-:W-:Y:S01]  /*5b510*/  STL.64 [R1+0x3148], R26 ;  /* 0x0031481a01007387 */ /* 0x000fe20000100a00 */
[----:B----4-:R-:W-:Y:S11]  /*5b520*/  HMMA.16816.F32 R12, R20, R18, R12 ;  /* 0x00000012140c723c */ /* 0x010ff6000000180c */
[----:B------:R-:W-:Y:S11]  /*5b530*/  @!UPT UIADD3 URZ, URZ, URZ, URZ ;  /* 0x0000003f3f3ff290 */ /* 0x000ff6000fffe03f */
[----:B------:R-:W-:Y:S01]  /*5b540*/  @!UPT UIADD3 URZ, URZ, URZ, URZ ;  /* 0x0000003f3f3ff290 */ /* 0x000fe2000fffe03f */
[----:B------:R-:W-:Y:S01]  /*5b550*/  STL.64 [R1+0x360], R12 ;  /* 0x0003600c01007387 */ /* 0x000fe20000100a00 */
[----:B------:R0:W-:Y:S03]  /*5b560*/  STL.64 [R1+0x368], R14 ;  /* 0x0003680e01007387 */ /* 0x0001e60000100a00 */
[----:B0-----:R-:W2:Y:S01]  /*5b570*/  LDL.LU.64 R14, [R1+0x3238] ;  /* 0x00323800010e7983 */ /* 0x001ea20000300a00 */
[----:B------:R-:W4:Y:S02]  /*5b580*/  LDL.LU.64 R18, [R1+0x3230] ;  /* 0x0032300001127983 */ /* 0x000f240000300a00 */
[----:B------:R-:W2:Y:S02]  /*5b590*/  LDL.LU.64 R16, [R1+0x3228] ;  /* 0x0032280001107983 */ /* 0x000ea40000300a00 */
[----:B------:R0:W-:Y:S02]  /*5b5a0*/  STL.64 [R1+0x3180], R24 ;  /* 0x0031801801007387 */ /* 0x0001e40000100a00 */
[----:B0-----:R-:W2:Y:S01]  /*5b5b0*/  LDL.LU R24, [R1+0x260] ;  /* 0x0002600001187983 */ /* 0x001ea20000300800 */
[----:B------:R-:W2:Y:S02]  /*5b5c0*/  LDL.LU R25, [R1+0x264] ;  /* 0x0002640001197983 */ /* 0x000ea40000300800 */
[----:B------:R-:W2:Y:S02]  /*5b5d0*/  LDL.LU R26, [R1+0x268] ;  /* 0x00026800011a7983 */ /* 0x000ea40000300800 */
[----:B------:R-:W2:Y:S02]  /*5b5e0*/  LDL.LU R27, [R1+0x26c] ;  /* 0x00026c00011b7983 */ /* 0x000ea40000300800 */
[----:B--2---:R0:W-:Y:S01]  /*5b5f0*/  STL.64 [R1+0x3190], R26 ;  /* 0x0031901a01007387 */ /* 0x0041e20000100a00 */
[----:B------:R-:W-:Y:S03]  /*5b600*/  STL.64 [R1+0x3188], R24 ;  /* 0x0031881801007387 */ /* 0x000fe60000100a00 */
[----:B0-----:R-:W2:Y:S04]  /*5b610*/  LDL.LU.64 R26, [R1+0x1b8] ;  /* 0x0001b800011a7983 */ /* 0x001ea80000300a00 */
[----:B--2---:R0:W-:Y:S04]  /*5b620*/  STL.64 [R1+0x31a8], R26 ;  /* 0x0031a81a01007387 */ /* 0x0041e80000100a00 */
[----:B0-----:R-:W2:Y:S04]  /*5b630*/  LDL.64 R26, [R1+0x1c8] ;  /* 0x0001c800011a7983 */ /* 0x001ea80000100a00 */
[----:B--2---:R0:W-:Y:S02]  /*5b640*/  STL.64 [R1+0x31c0], R26 ;  /* 0x0031c01a01007387 */ /* 0x0041e40000100a00 */
[----:B0-----:R-:W-:-:S02]  /*5b650*/  IMAD.MOV.U32 R26, RZ, RZ, R2 ;  /* 0x000000ffff1a7224 */ /* 0x001fc400078e0002 */
[----:B------:R-:W-:-:S05]  /*5b660*/  IMAD.MOV.U32 R27, RZ, RZ, R0 ;  /* 0x000000ffff1b7224 */ /* 0x000fca00078e0000 */
[----:B------:R0:W-:Y:S04]  /*5b670*/  STL.64 [R1+0x31d8], R26 ;  /* 0x0031d81a01007387 */ /* 0x0001e80000100a00 */
[----:B0-----:R-:W2:Y:S04]  /*5b680*/  LDL.64 R26, [R1+0x1e8] ;  /* 0x0001e800011a7983 */ /* 0x001ea80000100a00 */
[----:B--2---:R0:W-:Y:S04]  /*5b690*/  STL.64 [R1+0x31f0], R26 ;  /* 0x0031f01a01007387 */ /* 0x0041e80000100a00 */
[----:B0-----:R-:W3:Y:S02]  /*5b6a0*/  LDL.LU.64 R26, [R1+0x18] ;  /* 0x00001800011a7983 */ /* 0x001ee40000300a00 */
        /* <DEDUP_REMOVED lines=8> */
[C---:B------:R-:W-:Y:S01]  /*5b730*/  HMMA.16816.F32 R8, R20.reuse, R14, R8 ;  /* 0x0000000e1408723c */ /* 0x040fe20000001808 */
[----:B-1----:R-:W-:Y:S02]  /*5b740*/  IMAD.MOV.U32 R7, RZ, RZ, R14 ;  /* 0x000000ffff077224 */ /* 0x002fe400078e000e */
[----:B------:R-:W-:Y:S01]  /*5b750*/  IMAD.MOV.U32 R6, RZ, RZ, R15 ;  /* 0x000000ffff067224 */ /* 0x000fe200078e000f */
[----:B--2---:R0:W-:Y:S11]  /*5b760*/  STL.64 [R1+0x3208], R26 ;  /* 0x0032081a01007387 */ /* 0x0041f60000100a00 */
[----:B------:R-:W-:Y:S08]  /*5b770*/  @!UPT UIADD3 URZ, URZ, URZ, URZ ;  /* 0x0000003f3f3ff290 */ /* 0x000ff0000fffe03f */
[----:B------:R1:W-:Y:S02]  /*5b780*/  STL.64 [R1+0x310], R8 ;  /* 0x0003100801007387 */ /* 0x0003e40000100a00 */
[----:B------:R2:W-:Y:S02]  /*5b790*/  STL.64 [R1+0x318], R10 ;  /* 0x0003180a01007387 */ /* 0x0005e40000100a00 */
[----:B------:R-:W3:Y:S01]  /*5b7a0*/  LDL.LU R24, [R1+0x2c0] ;  /* 0x0002c00001187983 */ /* 0x000ee20000300800 */
[----:B------:R-:W3:Y:S04]  /*5b7b0*/  LDL.LU R25, [R1+0x2c4] ;  /* 0x0002c40001197983 */ /* 0x000ee80000300800 */
[----:B0-----:R-:W3:Y:S01]  /*5b7c0*/  LDL.LU R26, [R1+0x2c8] ;  /* 0x0002c800011a7983 */ /* 0x001ee20000300800 */
[----:B------:R-:W3:Y:S02]  /*5b7d0*/  LDL.LU R27, [R1+0x2cc] ;  /* 0x0002cc00011b7983 */ /* 0x000ee40000300800 */
[----:B-1----:R-:W3:Y:S02]  /*5b7e0*/  LDL.LU R8, [R1+0x2d0] ;  /* 0x0002d00001087983 */ /* 0x002ee40000300800 */
[----:B------:R-:W3:Y:S01]  /*5b7f0*/  LDL.LU R9, [R1+0x2d4] ;  /* 0x0002d40001097983 */ /* 0x000ee20000300800 */
[----:B--2---:R-:W3:Y:S01]  /*5b800*/  LDL.LU R10, [R1+0x2d8] ;  /* 0x0002d800010a7983 */ /* 0x004ee20000300800 */
[----:B------:R-:W3:Y:S02]  /*5b810*/  LDL.LU R11, [R1+0x2dc] ;  /* 0x0002dc00010b7983 */ /* 0x000ee40000300800 */
[----:B------:R-:W4:Y:S02]  /*5b820*/  LDL.LU R12, [R1+0x2e0] ;  /* 0x0002e000010c7983 */ /* 0x000f240000300800 */
[----:B------:R-:W4:Y:S01]  /*5b830*/  LDL.LU R13, [R1+0x2e4] ;  /* 0x0002e400010d7983 */ /* 0x000f220000300800 */
[----:B------:R-:W4:Y:S01]  /*5b840*/  LDL.LU R14, [R1+0x2e8] ;  /* 0x0002e800010e7983 */ /* 0x000f220000300800 */
[----:B------:R-:W4:Y:S02]  /*5b850*/  LDL.LU R15, [R1+0x2ec] ;  /* 0x0002ec00010f7983 */ /* 0x000f240000300800 */
        /* <DEDUP_REMOVED lines=31> */
[----:B------:R-:W-:Y:S01]  /*5ba50*/  STL.64 [R1+0x300], R12 ;  /* 0x0003000c01007387 */ /* 0x000fe20000100a00 */
[----:B------:R0:W-:Y:S03]  /*5ba60*/  STL.64 [R1+0x308], R14 ;  /* 0x0003080e01007387 */ /* 0x0001e60000100a00 */
[----:B0-----:R-:W3:Y:S01]  /*5ba70*/  LDL.LU.64 R14, [R1+0x3220] ;  /* 0x00322000010e7983 */ /* 0x001ee20000300a00 */
[----:B------:R-:W-:Y:S01]  /*5ba80*/  STL.64 [R1+0x30d8], R18 ;  /* 0x0030d81201007387 */ /* 0x000fe20000100a00 */
[C---:B---3--:R-:W-:Y:S11]  /*5ba90*/  HMMA.16816.F32 R8, R20.reuse, R14, R8 ;  /* 0x0000000e1408723c */ /* 0x048ff60000001808 */
[----:B------:R-:W-:Y:S11]  /*5baa0*/  @!UPT UIADD3 URZ, URZ, URZ, URZ ;  /* 0x0000003f3f3ff290 */ /* 0x000ff6000fffe03f */
[----:B------:R-:W-:Y:S01]  /*5bab0*/  @!UPT UIADD3 URZ, URZ, URZ, URZ ;  /* 0x0000003f3f3ff290 */ /* 0x000fe2000fffe03f */
        /* <DEDUP_REMOVED lines=52> */
[----:B------:R-:W2:Y:S02]  /*5be00*/  LDL.LU.64 R26, [R1+0x3190] ;  /* 0x00319000011a7983 */ /* 0x000ea40000300a00 */
[----:B------:R-:W2:Y:S01]  /*5be10*/  LDL.LU.64 R24, [R1+0x3188] ;  /* 0x0031880001187983 */ /* 0x000ea20000300a00 */
[----:B------:R-:W-:Y:S01]  /*5be20*/  STL [R1+0x30a4], R12 ;  /* 0x0030a40c01007387 */ /* 0x000fe20000100800 */
[----:B------:R-:W-:Y:S02]  /*5be30*/  STL [R1+0x30a0], R13 ;  /* 0x0030a00d01007387 */ /* 0x000fe40000100800 */
[----:B------:R0:W-:Y:S02]  /*5be40*/  STL.64 [R1+0x3160], R14 ;  /* 0x0031600e01007387 */ /* 0x0001e40000100a00 */
[----:B0-----:R-:W2:Y:S02]  /*5be50*/  LDL.64 R14, [R1+0x1a8] ;  /* 0x0001a800010e7983 */ /* 0x001ea40000100a00 */
[----:B--2---:R-:W-:Y:S01]  /*5be60*/  HMMA.16816.F32 R24, R20, R14, R24 ;  /* 0x0000000e1418723c */ /* 0x004fe20000001818 */
[----:B------:R-:W-:-:S02]  /*5be70*/  IMAD.MOV.U32 R18, RZ, RZ, R7 ;  /* 0x000000ffff127224 */ /* 0x000fc400078e0007 */
[----:B------:R-:W-:Y:S02]  /*5be80*/  IMAD.MOV.U32 R19, RZ, RZ, R6 ;  /* 0x000000ffff137224 */ /* 0x000fe400078e0006 */
[----:B------:R-:W-:Y:S11]  /*5be90*/  IMAD.MOV.U32 R8, RZ, RZ, R15 ;  /* 0x000000ffff087224 */ /* 0x000ff600078e000f */
[----:B------:R-:W-:Y:S07]  /*5bea0*/  @!UPT UIADD3 URZ, URZ, URZ, URZ ;  /* 0x0000003f3f3ff290 */ /* 0x000fee000fffe03f */
[----:B------:R0:W-:Y:S01]  /*5beb0*/  STL.64 [R1+0x980], R24 ;  /* 0x0009801801007387 */ /* 0x0001e20000100a00 */
[----:B------:R-:W-:Y:S03]  /*5bec0*/  STL.64 [R1+0x988], R26 ;  /* 0x0009881a01007387 */ /* 0x000fe60000100a00 */
[----:B0-----:R-:W2:Y:S01]  /*5bed0*/  LDL.LU.64 R24, [R1+0x3180] ;  /* 0x0031800001187983 */ /* 0x001ea20000300a00 */
[----:B------:R-:W-:Y:S02]  /*5bee0*/  STL.64 [R1+0x30f0], R18 ;  /* 0x0030f01201007387 */ /* 0x000fe40000100a00 */
[----:B------:R-:W-:Y:S02]  /*5bef0*/  STL.64 [R1+0x30d0], R10 ;  /* 0x0030d00a01007387 */ /* 0x000fe40000100a00 */
[----:B----4-:R0:W-:Y:S02]  /*5bf00*/  STL.64 [R1+0x30c8], R8 ;  /* 0x0030c80801007387 */ /* 0x0101e40000100a00 */
[----:B0-----:R-:W4:Y:S01]  /*5bf10*/  LDL.LU R8, [R1+0x60] ;  /* 0x0000600001087983 */ /* 0x001f220000300800 */
[----:B------:R-:W4:Y:S02]  /*5bf20*/  LDL.LU R9, [R1+0x64] ;  /* 0x0000640001097983 */ /* 0x000f240000300800 */
[----:B------:R-:W2:Y:S02]  /*5bf30*/  LDL.LU R10, [R1+0x68] ;  /* 0x00006800010a7983 */ /* 0x000ea40000300800 */
[----:B------:R-:W2:Y:S02]  /*5bf40*/  LDL.LU R11, [R1+0x6c] ;  /* 0x00006c00010b7983 */ /* 0x000ea40000300800 */
[----:B---3--:R-:W-:-:S02]  /*5bf50*/  IMAD.MOV.U32 R19, RZ, RZ, R4 ;  /* 0x000000ffff137224 */ /* 0x008fc400078e0004 */
[----:B------:R-:W-:Y:S01]  /*5bf60*/  IMAD.MOV.U32 R18, RZ, RZ, R5 ;  /* 0x000000ffff127224 */ /* 0x000fe200078e0005 */
[----:B------:R-:W3:Y:S01]  /*5bf70*/  LDL.LU R4, [R1+0x230] ;  /* 0x0002300001047983 */ /* 0x000ee20000300800 */
[----:B------:R-:W3:Y:S02]  /*5bf80*/  LDL.LU R5, [R1+0x234] ;  /* 0x0002340001057983 */ /* 0x000ee40000300800 */
[----:B------:R-:W2:Y:S02]  /*5bf90*/  LDL.LU R6, [R1+0x238] ;  /* 0x0002380001067983 */ /* 0x000ea40000300800 */
[----:B------:R-:W2:Y:S01]  /*5bfa0*/  LDL.LU R7, [R1+0x23c] ;  /* 0x00023c0001077983 */ /* 0x000ea20000300800 */
[----:B------:R-:W2:Y:S01]  /*5bfb0*/  LDL.LU R12, [R1+0x240] ;  /* 0x00024000010c7983 */ /* 0x000ea20000300800 */
[----:B------:R-:W2:Y:S02]  /*5bfc0*/  LDL.LU R13, [R1+0x244] ;  /* 0x00024400010d7983 */ /* 0x000ea40000300800 */
[----:B------:R-:W2:Y:S02]  /*5bfd0*/  LDL.LU R14, [R1+0x248] ;  /* 0x00024800010e7983 */ /* 0x000ea40000300800 */
[----:B------:R-:W2:Y:S02]  /*5bfe0*/  LDL.LU R15, [R1+0x24c] ;  /* 0x00024c00010f7983 */ /* 0x000ea40000300800 */
[----:B--2---:R-:W-:Y:S01]  /*5bff0*/  STL.64 [R1+0x3170], R14 ;  /* 0x0031700e01007387 */ /* 0x004fe20000100a00 */
[----:B------:R-:W-:Y:S02]  /*5c000*/  STL.64 [R1+0x3168], R12 ;  /* 0x0031680c01007387 */ /* 0x000fe40000100a00 */
[----:B------:R0:W-:Y:S02]  /*5c010*/  STL.64 [R1+0x3158], R6 ;  /* 0x0031580601007387 */ /* 0x0001e40000100a00 */
[----:B---3--:R1:W-:Y:S01]  /*5c020*/  STL.64 [R1+0x3150], R4 ;  /* 0x0031500401007387 */ /* 0x0083e20000100a00 */
[----:B0-----:R-:W2:Y:S04]  /*5c030*/  LDL.LU.64 R6, [R1+0x188] ;  /* 0x0001880001067983 */ /* 0x001ea80000300a00 */
[----:B--2---:R0:W-:Y:S01]  /*5c040*/  STL.64 [R1+0x3178], R6 ;  /* 0x0031780601007387 */ /* 0x0041e20000100a00 */
[----:B-1----:R-:W2:Y:S02]  /*5c050*/  LDL.LU R4, [R1+0x250] ;  /* 0x0002500001047983 */ /* 0x002ea40000300800 */
[----:B------:R-:W2:Y:S01]  /*5c060*/  LDL.LU R5, [R1+0x254] ;  /* 0x0002540001057983 */ /* 0x000ea20000300800 */
[----:B0-----:R-:W2:Y:S01]  /*5c070*/  LDL.LU R6, [R1+0x258] ;  /* 0x0002580001067983 */ /* 0x001ea20000300800 */
[----:B------:R-:W2:Y:S02]  /*5c080*/  LDL.LU R7, [R1+0x25c] ;  /* 0x00025c0001077983 */ /* 0x000ea40000300800 */
[----:B------:R-:W3:Y:S02]  /*5c090*/  LDL.LU.64 R26, [R1+0x178] ;  /* 0x00017800011a7983 */ /* 0x000ee40000300a00 */
[----:B------:R-:W-:Y:S01]  /*5c0a0*/  STL.64 [R1+0x3108], R18 ;  /* 0x0031081201007387 */ /* 0x000fe20000100a00 */
[----:B------:R-:W-:Y:S01]  /*5c0b0*/  STL.64 [R1+0x30e8], R10 ;  /* 0x0030e80a01007387 */ /* 0x000fe20000100a00 */
[----:B----4-:R0:W-:Y:S03]  /*5c0c0*/  STL.64 [R1+0x30e0], R8 ;  /* 0x0030e00801007387 */ /* 0x0101e60000100a00 */
[----:B0-----:R-:W4:Y:S01]  /*5c0d0*/  LDL.LU R8, [R1+0x70] ;  /* 0x0000700001087983 */ /* 0x001f220000300800 */
[----:B------:R-:W4:Y:S02]  /*5c0e0*/  LDL.LU R9, [R1+0x74] ;  /* 0x0000740001097983 */ /* 0x000f240000300800 */
[----:B------:R-:W2:Y:S02]  /*5c0f0*/  LDL.LU R10, [R1+0x78] ;  /* 0x00007800010a7983 */ /* 0x000ea40000300800 */
[----:B------:R-:W2:Y:S02]  /*5c100*/  LDL.LU R11, [R1+0x7c] ;  /* 0x00007c00010b7983 */ /* 0x000ea40000300800 */
[----:B------:R-:W-:-:S02]  /*5c110*/  IMAD.MOV.U32 R18, RZ, RZ, R24 ;  /* 0x000000ffff127224 */ /* 0x000fc400078e0018 */
[----:B------:R-:W-:-:S05]  /*5c120*/  IMAD.MOV.U32 R19, RZ, RZ, R3 ;  /* 0x000000ffff137224 */ /* 0x000fca00078e0003 */
[----:B------:R-:W-:Y:S01]  /*5c130*/  STL.64 [R1+0x3140], R18 ;  /* 0x0031401201007387 */ /* 0x000fe20000100a00 */
[----:B------:R0:W-:Y:S03]  /*5c140*/  STL.64 [R1+0x3138], R16 ;  /* 0x0031381001007387 */ /* 0x0001e60000100a00 */
[----:B0-----:R-:W3:Y:S01]  /*5c150*/  LDL.LU R16, [R1+0xa0] ;  /* 0x0000a00001107983 */ /* 0x001ee20000300800 */
[----:B------:R-:W3:Y:S02]  /*5c160*/  LDL.LU R17, [R1+0xa4] ;  /* 0x0000a40001117983 */ /* 0x000ee40000300800 */
[----:B------:R-:W3:Y:S02]  /*5c170*/  LDL.LU R18, [R1+0xa8] ;  /* 0x0000a80001127983 */ /* 0x000ee40000300800 */
[----:B------:R-:W3:Y:S01]  /*5c180*/  LDL.LU R19, [R1+0xac] ;  /* 0x0000ac0001137983 */ /* 0x000ee20000300800 */
[----:B--2---:R-:W-:Y:S01]  /*5c190*/  STL.64 [R1+0x3100], R10 ;  /* 0x0031000a01007387 */ /* 0x004fe20000100a00 */
[----:B----4-:R0:W-:Y:S03]  /*5c1a0*/  STL.64 [R1+0x30f8], R8 ;  /* 0x0030f80801007387 */ /* 0x0101e60000100a00 */
[----:B0-----:R-:W2:Y:S01]  /*5c1b0*/  LDL.LU R8, [R1+0x80] ;  /* 0x0000800001087983 */ /* 0x001ea20000300800 */
[----:B------:R-:W2:Y:S02]  /*5c1c0*/  LDL.LU R9, [R1+0x84] ;  /* 0x0000840001097983 */ /* 0x000ea40000300800 */
[----:B------:R-:W4:Y:S02]  /*5c1d0*/  LDL.LU R10, [R1+0x88] ;  /* 0x00008800010a7983 */ /* 0x000f240000300800 */
[----:B------:R-:W4:Y:S02]  /*5c1e0*/  LDL.LU R11, [R1+0x8c] ;  /* 0x00008c00010b7983 */ /* 0x000f240000300800 */
[----:B------:R-:W-:-:S02]  /*5c1f0*/  IMAD.MOV.U32 R14, RZ, RZ, R29 ;  /* 0x000000ffff0e7224 */ /* 0x000fc400078e001d */
[----:B------:R-:W-:-:S07]  /*5c200*/  IMAD.MOV.U32 R15, RZ, RZ, R25 ;  /* 0x000000ffff0f7224 */ /* 0x000fce00078e0019 */
[C---:B------:R-:W-:Y:S01]  /*5c210*/  HMMA.16816.F32 R12, R20.reuse, R14, R4 ;  /* 0x0000000e140c723c */ /* 0x040fe20000001804 */
[----:B----4-:R-:W-:Y:S01]  /*5c220*/  STL.64 [R1+0x3118], R10 ;  /* 0x0031180a01007387 */ /* 0x010fe20000100a00 */
[----:B--2---:R0:W-:Y:S03]  /*5c230*/  STL.64 [R1+0x3110], R8 ;  /* 0x0031100801007387 */ /* 0x0041e60000100a00 */
[----:B0-----:R-:W2:Y:S01]  /*5c240*/  LDL.LU R8, [R1+0x90] ;  /* 0x0000900001087983 */ /* 0x001ea20000300800 */
[----:B------:R-:W2:Y:S02]  /*5c250*/  LDL.LU R9, [R1+0x94] ;  /* 0x0000940001097983 */ /* 0x000ea40000300800 */
[----:B------:R-:W2:Y:S02]  /*5c260*/  LDL.LU R10, [R1+0x98] ;  /* 0x00009800010a7983 */ /* 0x000ea40000300800 */
[----:B------:R-:W2:Y:S01]  /*5c270*/  LDL.LU R11, [R1+0x9c] ;  /* 0x00009c00010b7983 */ /* 0x000ea20000300800 */
        /* <DEDUP_REMOVED lines=24> */
[----:B---3--:R-:W-:Y:S02]  /*5c400*/  HMMA.16816.F32 R20, R20, R26, R16 ;  /* 0x0000001a1414723c */ /* 0x008fe40000001810 */
[----:B------:R-:W2:Y:S01]  /*5c410*/  LDL.LU.64 R18, [R1+0x3140] ;  /* 0x0031400001127983 */ /* 0x000ea20000300a00 */
[----:B------:R-:W3:Y:S02]  /*5c420*/  LDL.LU.64 R16, [R1+0x3138] ;  /* 0x0031380001107983 */ /* 0x000ee40000300a00 */
[----:B-1----:R-:W-:-:S02]  /*5c430*/  IMAD.MOV.U32 R7, RZ, RZ, R26 ;  /* 0x000000ffff077224 */ /* 0x002fc400078e001a */
[----:B------:R-:W-:Y:S11]  /*5c440*/  IMAD.MOV.U32 R6, RZ, RZ, R27 ;  /* 0x000000ffff067224 */ /* 0x000ff600078e001b */
[----:B------:R-:W-:Y:S05]  /*5c450*/  @!UPT UIADD3 URZ, URZ, URZ, URZ ;  /* 0x0000003f3f3ff290 */ /* 0x000fea000fffe03f */
[----:B------:R0:W-:Y:S01]  /*5c460*/  STL.64 [R1+0x940], R20 ;  /* 0x0009401401007387 */ /* 0x0001e20000100a00 */
[----:B------:R1:W-:Y:S02]  /*5c470*/  STL.64 [R1+0x948], R22 ;  /* 0x0009481601007387 */ /* 0x0003e40000100a00 */
[----:B------:R-:W2:Y:S02]  /*5c480*/  LDL.LU.64 R26, [R1+0x3130] ;  /* 0x00313000011a7983 */ /* 0x000ea40000300a00 */
[----:B------:R-:W2:Y:S01]  /*5c490*/  LDL.LU.64 R24, [R1+0x3128] ;  /* 0x0031280001187983 */ /* 0x000ea20000300a00 */
[----:B0-----:R-:W2:Y:S01]  /*5c4a0*/  LDL.LU R20, [R1+0x40] ;  /* 0x0000400001147983 */ /* 0x001ea20000300800 */
[----:B------:R-:W2:Y:S02]  /*5c4b0*/  LDL.LU R21, [R1+0x44] ;  /* 0x0000440001157983 */ /* 0x000ea40000300800 */
[----:B-1----:R-:W2:Y:S02]  /*5c4c0*/  LDL.LU R22, [R1+0x48] ;  /* 0x0000480001167983 */ /* 0x002ea40000300800 */
[----:B------:R-:W2:Y:S01]  /*5c4d0*/  LDL.LU R23, [R1+0x4c] ;  /* 0x00004c0001177983 */ /* 0x000ea20000300800 */
[----:B------:R-:W-:Y:S01]  /*5c4e0*/  STL.64 [R1+0x30b0], R6 ;  /* 0x0030b00601007387 */ /* 0x000fe20000100a00 */
[----:B------:R3:W-:Y:S02]  /*5c4f0*/  STL.64 [R1+0x30a8], R4 ;  /* 0x0030a80401007387 */ /* 0x0007e40000100a00 */
[----:B---3--:R-:W-:-:S02]  /*5c500*/  IMAD.MOV.U32 R4, RZ, RZ, R16 ;  /* 0x000000ffff047224 */ /* 0x008fc400078e0010 */
[----:B------:R-:W-:Y:S01]  /*5c510*/  IMAD.MOV.U32 R5, RZ, RZ, R17 ;  /* 0x000000ffff057224 */ /* 0x000fe200078e0011 */
[----:B------:R-:W3:Y:S01]  /*5c520*/  LDL.LU R16, [R1+0x3124] ;  /* 0x0031240001107983 */ /* 0x000ee20000300800 */
[----:B------:R-:W2:Y:S02]  /*5c530*/  LDL.LU R17, [R1+0x3120] ;  /* 0x0031200001117983 */ /* 0x000ea40000300800 */
[----:B------:R-:W2:Y:S02]  /*5c540*/  LDL.LU R6, [R1+0x898] ;  /* 0x0008980001067983 */ /* 0x000ea40000300800 */
[----:B------:R-:W2:Y:S02]  /*5c550*/  LDL.LU R7, [R1+0x89c] ;  /* 0x00089c0001077983 */ /* 0x000ea40000300800 */
[----:B--2---:R0:W-:Y:S02]  /*5c560*/  STL.64 [R1+0x30c0], R6 ;  /* 0x0030c00601007387 */ /* 0x0041e40000100a00 */
[----:B0-----:R-:W-:-:S02]  /*5c570*/  IMAD.MOV.U32 R6, RZ, RZ, R17 ;  /* 0x000000ffff067224 */ /* 0x001fc400078e0011 */
[----:B---3--:R-:W-:Y:S02]  /*5c580*/  IMAD.MOV.U32 R7, RZ, RZ, R16 ;  /* 0x000000ffff077224 */ /* 0x008fe400078e0010 */
[C---:B------:R-:W-:Y:S01]  /*5c590*/  HMMA.16816.F32 R16, R24.reuse, R18, R8 ;  /* 0x000000121810723c */ /* 0x040fe20000001808 */
[----:B------:R0:W-:Y:S04]  /*5c5a0*/  STL.64 [R1+0x30b8], R4 ;  /* 0x0030b80401007387 */ /* 0x0001e80000100a00 */
[----:B0-----:R-:W4:Y:S01]  /*5c5b0*/  LDL.LU R4, [R1+0x50] ;  /* 0x0000500001047983 */ /* 0x001f220000300800 */
[----:B------:R-:W4:Y:S02]  /*5c5c0*/  LDL.LU R5, [R1+0x54] ;  /* 0x0000540001057983 */ /* 0x000f240000300800 */
[----:B------:R-:W2:Y:S02]  /*5c5d0*/  LDL.LU.64 R10, [R1+0x3118] ;  /* 0x00311800010a7983 */ /* 0x000ea40000300a00 */
[----:B------:R-:W2:Y:S11]  /*5c5e0*/  LDL.LU.64 R8, [R1+0x3110] ;  /* 0x0031100001087983 */ /* 0x000eb60000300a00 */
[----:B------:R-:W-:Y:S02]  /*5c5f0*/  @!UPT UIADD3 URZ, URZ, URZ, URZ ;  /* 0x0000003f3f3ff290 */ /* 0x000fe4000fffe03f */
        /* <DEDUP_REMOVED lines=17> */
[C---:B----4-:R-:W-:Y:S08]  /*5c710*/  HMMA.16816.F32 R4, R24.reuse, R14, R4 ;  /* 0x0000000e1804723c */ /* 0x050ff00000001804 */
[C---:B--2---:R-:W-:Y:S01]  /*5c720*/  HMMA.16816.F32 R16, R24.reuse, R18, R8 ;  /* 0x000000121810723c */ /* 0x044fe20000001808 */
[----:B------:R-:W2:Y:S01]  /*5c730*/  LDL.LU.64 R10, [R1+0x30d0] ;  /* 0x0030d000010a7983 */ /* 0x000ea20000300a00 */
[----:B------:R-:W3:Y:S11]  /*5c740*/  LDL.LU.64 R8, [R1+0x30c8] ;  /* 0x0030c80001087983 */ /* 0x000ef60000300a00 */
[----:B------:R-:W-:Y:S10]  /*5c750*/  @!UPT UIADD3 URZ, URZ, URZ, URZ ;  /* 0x0000003f3f3ff290 */ /* 0x000ff4000fffe03f */
[----:B------:R-:W-:Y:S01]  /*5c760*/  STL.64 [R1+0x900], R16 ;  /* 0x0009001001007387 */ /* 0x000fe20000100a00 */
[----:B------:R0:W-:Y:S02]  /*5c770*/  STL.64 [R1+0x908], R18 ;  /* 0x0009081201007387 */ /* 0x0001e40000100a00 */
[----:B------:R-:W-:Y:S02]  /*5c780*/  STL.64 [R1+0x8f0], R4 ;  /* 0x0008f00401007387 */ /* 0x000fe40000100a00 */
[----:B------:R2:W-:Y:S02]  /*5c790*/  STL.64 [R1+0x8f8], R6 ;  /* 0x0008f80601007387 */ /* 0x0005e40000100a00 */
[----:B0-----:R-:W-:Y:S02]  /*5c7a0*/  IMAD.MOV.U32 R18, RZ, RZ, R2 ;  /* 0x000000ffff127224 */ /* 0x001fe400078e0002 */
[----:B------:R-:W-:Y:S01]  /*5c7b0*/  IMAD.MOV.U32 R19, RZ, RZ, R0 ;  /* 0x000000ffff137224 */ /* 0x000fe200078e0000 */
[----:B--2---:R-:W-:Y:S01]  /*5c7c0*/  HMMA.16816.F32 R4, R24, R10, R20 ;  /* 0x0000000a1804723c */ /* 0x004fe20000001814 */
[----:B------:R-:W0:Y:S04]  /*5c7d0*/  LDSM.16.MT88.4 R20, [R28+0x2c000] ;  /* 0x02c000001c14783b */ /* 0x000e280000004200 */
[----:B0-----:R-:W-:Y:S11]  /*5c7e0*/  STL.64 [R1+0x2ff0], R22 ;  /* 0x002ff01601007387 */ /* 0x001ff60000100a00 */
[----:B------:R-:W-:Y:S07]  /*5c7f0*/  @!UPT UIADD3 URZ, URZ, URZ, URZ ;  /* 0x0000003f3f3ff290 */ /* 0x000fee000fffe03f */
[----:B------:R-:W-:Y:S02]  /*5c800*/  STL.64 [R1+0xf0], R4 ;  /* 0x0000f00401007387 */ /* 0x000fe40000100a00 */
[----:B------:R-:W-:Y:S02]  /*5c810*/  STL.64 [R1+0xf8], R6 ;  /* 0x0000f80601007387 */ /* 0x000fe40000100a00 */
[----:B---3--:R-:W0:Y:S04]  /*5c820*/  LDSM.16.M88.4 R4, [R9+0x80] ;  /* 0x000080000904783b */ /* 0x008e280000000200 */
[----:B------:R1:W-:Y:S04]  /*5c830*/  STL.64 [R1+0x2fe8], R20 ;  /* 0x002fe81401007387 */ /* 0x0003e80000100a00 */
[----:B0-----:R-:W-:Y:S01]  /*5c840*/  STL.64 [R1+0xc0], R4 ;  /* 0x0000c00401007387 */ /* 0x001fe20000100a00 */
[----:B-1----:R-:W-:-:S02]  /*5c850*/  IMAD.MOV.U32 R21, RZ, RZ, R4 ;  /* 0x000000ffff157224 */ /* 0x002fc400078e0004 */
[----:B------:R-:W-:Y:S02]  /*5c860*/  STL.64 [R1+0xc8], R6 ;  /* 0x0000c80601007387 */ /* 0x000fe40000100a00 */
[----:B------:R-:W-:Y:S02]  /*5c870*/  IMAD.MOV.U32 R20, RZ, RZ, R5 ;  /* 0x000000ffff147224 */ /* 0x000fe400078e0005 */
[----:B------:R-:W0:Y:S04]  /*5c880*/  LDSM.16.M88.4 R4, [R9+0x2080] ;  /* 0x002080000904783b */ /* 0x000e280000000200 */
[----:B0-----:R-:W-:Y:S01]  /*5c890*/  STL.64 [R1+0xb0], R4 ;  /* 0x0000b00401007387 */ /* 0x001fe20000100a00 */
[----:B------:R-:W-:Y:S02]  /*5c8a0*/  IMAD.MOV.U32 R0, RZ, RZ, R4 ;  /* 0x000000ffff007224 */ /* 0x000fe400078e0004 */
[----:B------:R-:W-:Y:S02]  /*5c8b0*/  STL.64 [R1+0xb8], R6 ;  /* 0x0000b80601007387 */ /* 0x000fe40000100a00 */
[----:B------:R-:W-:-:S02]  /*5c8c0*/  IMAD.MOV.U32 R2, RZ, RZ, R5 ;  /* 0x000000ffff027224 */ /* 0x000fc400078e0005 */
[----:B------:R-:W0:Y:S04]  /*5c8d0*/  LDSM.16.M88.4 R4, [R9+0x4080] ;  /* 0x004080000904783b */ /* 0x000e280000000200 */
[----:B0-----:R-:W-:Y:S01]  /*5c8e0*/  STL.64 [R1+0xa0], R4 ;  /* 0x0000a00401007387 */ /* 0x001fe20000100a00 */
[----:B------:R-:W-:Y:S02]  /*5c8f0*/  STL.64 [R1+0xa8], R6 ;  /* 0x0000a80601007387 */ /* 0x000fe40000100a00 */
[----:B------:R-:W0:Y:S02]  /*5c900*/  LDSM.16.M88.4 R4, [R9+0x6080] ;  /* 0x006080000904783b */ /* 0x000e240000000200 */
[----:B0-----:R-:W-:Y:S02]  /*5c910*/  STL.64 [R1+0x90], R4 ;  /* 0x0000900401007387 */ /* 0x001fe40000100a00 */
[----:B------:R-:W-:Y:S02]  /*5c920*/  STL.64 [R1+0x98], R6 ;  /* 0x0000980601007387 */ /* 0x000fe40000100a00 */
[----:B------:R-:W0:Y:S02]  /*5c930*/  LDSM.16.M88.4 R4, [R9+0x8080] ;  /* 0x008080000904783b */ /* 0x000e240000000200 */
[----:B0-----:R-:W-:Y:S02]  /*5c940*/  STL.64 [R1+0x80], R4 ;  /* 0x0000800401007387 */ /* 0x001fe40000100a00 */
[----:B------:R-:W-:-:S02]  /*5c950*/  IMAD.MOV.U32 R3, RZ, RZ, R4 ;  /* 0x000000ffff037224 */ /* 0x000fc400078e0004 */
[----:B------:R-:W-:Y:S02]  /*5c960*/  STL.64 [R1+0x88], R6 ;  /* 0x0000880601007387 */ /* 0x000fe40000100a00 */
[----:B------:R-:W-:Y:S02]  /*5c970*/  IMAD.MOV.U32 R29, RZ, RZ, R5 ;  /* 0x000000ffff1d7224 */ /* 0x000fe400078e0005 */
[----:B------:R-:W0:Y:S04]  /*5c980*/  LDSM.16.M88.4 R4, [R9+0xa080] ;  /* 0x00a080000904783b */ /* 0x000e280000000200 */
[----:B0-----:R-:W-:Y:S01]  /*5c990*/  STL.64 [R1+0x70], R4 ;  /* 0x0000700401007387 */ /* 0x001fe20000100a00 */
[----:B------:R0:W-:Y:S03]  /*5c9a0*/  STL.64 [R1+0x78], R6 ;  /* 0x0000780601007387 */ /* 0x0001e60000100a00 */
[----:B0-----:R-:W2:Y:S01]  /*5c9b0*/  LDL.LU.64 R6, [R1+0x30c0] ;  /* 0x0030c00001067983 */ /* 0x001ea20000300a00 */
[----:B------:R-:W2:Y:S02]  /*5c9c0*/  LDL.LU.64 R4, [R1+0x30b8] ;  /* 0x0030b80001047983 */ /* 0x000ea40000300a00 */
[----:B--2---:R-:W-:Y:S01]  /*5c9d0*/  HMMA.16816.F32 R16, R24, R18, R4 ;  /* 0x000000121810723c */ /* 0x004fe20000001804 */
[----:B------:R-:W2:Y:S01]  /*5c9e0*/  LDL.LU.64 R6, [R1+0x30b0] ;  /* 0x0030b00001067983 */ /* 0x000ea20000300a00 */
[----:B------:R-:W3:Y:S11]  /*5c9f0*/  LDL.LU.64 R4, [R1+0x30a8] ;  /* 0x0030a80001047983 */ /* 0x000ef60000300a00 */
[----:B------:R-:W-:Y:S10]  /*5ca00*/  @!UPT UIADD3 URZ, URZ, URZ, URZ ;  /* 0x0000003f3f3ff290 */ /* 0x000ff4000fffe03f */
[----:B------:R-:W-:Y:S01]  /*5ca10*/  STL.64 [R1+0xe0], R16 ;  /* 0x0000e01001007387 */ /* 0x000fe20000100a00 */
        /* <DEDUP_REMOVED lines=23> */
[----:B0-----:R0:W-:Y:S02]  /*5cb90*/  STL [R1+0x28bc], R18 ;  /* 0x0028bc1201007387 */ /* 0x0011e40000100800 */
[----:B------:R1:W-:Y:S02]  /*5cba0*/  STL [R1+0x28b8], R19 ;  /* 0x0028b81301007387 */ /* 0x0003e40000100800 */
[----:B------:R4:W-:Y:S02]  /*5cbb0*/  STL.64 [R1+0x2f98], R16 ;  /* 0x002f981001007387 */ /* 0x0009e40000100a00 */
[----:B0-----:R-:W-:-:S02]  /*5cbc0*/  IMAD.MOV.U32 R18, RZ, RZ, R12 ;  /* 0x000000ffff127224 */ /* 0x001fc400078e000c */
[----:B-1----:R-:W-:Y:S01]  /*5cbd0*/  IMAD.MOV.U32 R19, RZ, RZ, R13 ;  /* 0x000000ffff137224 */ /* 0x002fe200078e000d */
[----:B------:R-:W2:Y:S01]  /*5cbe0*/  LDL.LU R12, [R1+0x30a4] ;  /* 0x0030a400010c7983 */ /* 0x000ea20000300800 */
[----:B------:R-:W2:Y:S03]  /*5cbf0*/  LDL.LU R13, [R1+0x30a0] ;  /* 0x0030a000010d7983 */ /* 0x000ea60000300800 */
[----:B------:R0:W-:Y:S01]  /*5cc00*/  STL.64 [R1+0x3008], R18 ;  /* 0x0030081201007387 */ /* 0x0001e20000100a00 */
[----:B----4-:R-:W4:Y:S02]  /*5cc10*/  LDL.LU R16, [R1+0xc20] ;  /* 0x000c200001107983 */ /* 0x010f240000300800 */
[----:B------:R-:W4:Y:S01]  /*5cc20*/  LDL.LU R17, [R1+0xc24] ;  /* 0x000c240001117983 */ /* 0x000f220000300800 */
[----:B0-----:R-:W2:Y:S01]  /*5cc30*/  LDL.LU R18, [R1+0xc28] ;  /* 0x000c280001127983 */ /* 0x001ea20000300800 */
[----:B------:R-:W2:Y:S03]  /*5cc40*/  LDL.LU R19, [R1+0xc2c] ;  /* 0x000c2c0001137983 */ /* 0x000ea60000300800 */
[----:B--2---:R0:W-:Y:S01]  /*5cc50*/  STL.64 [R1+0x3018], R18 ;  /* 0x0030181201007387 */ /* 0x0041e20000100a00 */
[----:B----4-:R-:W-:Y:S03]  /*5cc60*/  STL.64 [R1+0x3010], R16 ;  /* 0x0030101001007387 */ /* 0x010fe60000100a00 */
[----:B0-----:R-:W2:Y:S01]  /*5cc70*/  LDL.LU R18, [R1+0x1a8] ;  /* 0x0001a80001127983 */ /* 0x001ea20000300800 */
[----:B------:R-:W-:-:S02]  /*5cc80*/  IMAD.MOV.U32 R19, RZ, RZ, R8 ;  /* 0x000000ffff137224 */ /* 0x000fc400078e0008 */
[----:B------:R-:W4:Y:S03]  /*5cc90*/  LDL.LU R8, [R1+0x309c] ;  /* 0x00309c0001087983 */ /* 0x000f260000300800 */
[----:B--2---:R0:W-:Y:S02]  /*5cca0*/  STL.64 [R1+0x3030], R18 ;  /* 0x0030301201007387 */ /* 0x0041e40000100a00 */
[----:B0-----:R-:W-:Y:S02]  /*5ccb0*/  IMAD.MOV.U32 R18, RZ, RZ, R13 ;  /* 0x000000ffff127224 */ /* 0x001fe400078e000d */
[----:B------:R-:W-:Y:S02]  /*5ccc0*/  IMAD.MOV.U32 R19, RZ, RZ, R12 ;  /* 0x000000ffff137224 */ /* 0x000fe400078e000c */
[----:B------:R-:W0:Y:S04]  /*5ccd0*/  LDSM.16.M88.4 R12, [R9+0x1c080] ;  /* 0x01c08000090c783b */ /* 0x000e280000000200 */
[----:B------:R-:W-:Y:S04]  /*5cce0*/  STL.64 [R1+0x3048], R18 ;  /* 0x0030481201007387 */ /* 0x000fe80000100a00 */
[----:B0-----:R-:W-:Y:S01]  /*5ccf0*/  STL [R1+0x2f10], R13 ;  /* 0x002f100d01007387 */ /* 0x001fe20000100800 */
[----:B------:R-:W-:Y:S02]  /*5cd00*/  STL [R1+0x25ac], R14 ;  /* 0x0025ac0e01007387 */ /* 0x000fe40000100800 */
[----:B------:R-:W-:Y:S02]  /*5cd10*/  STL [R1+0x25a8], R15 ;  /* 0x0025a80f01007387 */ /* 0x000fe40000100800 */
[----:B------:R0:W-:Y:S02]  /*5cd20*/  STL [R1+0x2fc0], R12 ;  /* 0x002fc00c01007387 */ /* 0x0001e40000100800 */
[----:B0-----:R-:W2:Y:S01]  /*5cd30*/  LDL.LU R12, [R1+0xc10] ;  /* 0x000c1000010c7983 */ /* 0x001ea20000300800 */
[----:B------:R-:W2:Y:S02]  /*5cd40*/  LDL.LU R13, [R1+0xc14] ;  /* 0x000c1400010d7983 */ /* 0x000ea40000300800 */
[----:B------:R-:W2:Y:S02]  /*5cd50*/  LDL.LU R14, [R1+0xc18] ;  /* 0x000c1800010e7983 */ /* 0x000ea40000300800 */
[----:B------:R-:W2:Y:S01]  /*5cd60*/  LDL.LU R15, [R1+0xc1c] ;  /* 0x000c1c00010f7983 */ /* 0x000ea20000300800 */
[----:B------:R-:W2:Y:S01]  /*5cd70*/  LDL.LU R18, [R1+0x1c8] ;  /* 0x0001c80001127983 */ /* 0x000ea20000300800 */
[----:B----4-:R-:W-:-:S02]  /*5cd80*/  IMAD.MOV.U32 R19, RZ, RZ, R8 ;  /* 0x000000ffff137224 */ /* 0x010fc400078e0008 */
[----:B------:R-:W4:Y:S03]  /*5cd90*/  LDL.LU R8, [R1+0x3098] ;  /* 0x0030980001087983 */ /* 0x000f260000300800 */
[----:B--2---:R-:W-:Y:S01]  /*5cda0*/  STL.64 [R1+0x3060], R18 ;  /* 0x0030601201007387 */ /* 0x004fe20000100a00 */
[----:B------:R-:W-:Y:S02]  /*5cdb0*/  STL.64 [R1+0x3028], R14 ;  /* 0x0030280e01007387 */ /* 0x000fe40000100a00 */
[----:B------:R0:W-:Y:S02]  /*5cdc0*/  STL.64 [R1+0x3020], R12 ;  /* 0x0030200c01007387 */ /* 0x0001e40000100a00 */
[----:B0-----:R-:W2:Y:S01]  /*5cdd0*/  LDL.LU R12, [R1+0xc30] ;  /* 0x000c3000010c7983 */ /* 0x001ea20000300800 */
[----:B------:R-:W2:Y:S02]  /*5cde0*/  LDL.LU R13, [R1+0xc34] ;  /* 0x000c3400010d7983 */ /* 0x000ea40000300800 */
[----:B------:R-:W2:Y:S02]  /*5cdf0*/  LDL.LU R14, [R1+0xc38] ;  /* 0x000c3800010e7983 */ /* 0x000ea40000300800 */
[----:B------:R-:W2:Y:S01]  /*5ce00*/  LDL.LU R15, [R1+0xc3c] ;  /* 0x000c3c00010f7983 */ /* 0x000ea20000300800 */
[----:B------:R-:W2:Y:S01]  /*5ce10*/  LDL.LU R18, [R1+0x1d8] ;  /* 0x0001d80001127983 */ /* 0x000ea20000300800 */
[----:B------:R-:W2:Y:S03]  /*5ce20*/  LDL.LU R19, [R1+0x1dc] ;  /* 0x0001dc0001137983 */ /* 0x000ea60000300800 */
[----:B--2---:R-:W-:Y:S01]  /*5ce30*/  STL.64 [R1+0x3078], R18 ;  /* 0x0030781201007387 */ /* 0x004fe20000100a00 */
[----:B------:R-:W-:Y:S02]  /*5ce40*/  STL.64 [R1+0x3040], R14 ;  /* 0x0030400e01007387 */ /* 0x000fe40000100a00 */
[----:B------:R0:W-:Y:S02]  /*5ce50*/  STL.64 [R1+0x3038], R12 ;  /* 0x0030380c01007387 */ /* 0x0001e40000100a00 */
[----:B0-----:R-:W2:Y:S01]  /*5ce60*/  LDL.LU R12, [R1+0xc40] ;  /* 0x000c4000010c7983 */ /* 0x001ea20000300800 */
[----:B------:R-:W2:Y:S02]  /*5ce70*/  LDL.LU R13, [R1+0xc44] ;  /* 0x000c4400010d7983 */ /* 0x000ea40000300800 */
[----:B------:R-:W2:Y:S02]  /*5ce80*/  LDL.LU R14, [R1+0xc48] ;  /* 0x000c4800010e7983 */ /* 0x000ea40000300800 */
[----:B------:R-:W2:Y:S02]  /*5ce90*/  LDL.LU R15, [R1+0xc4c] ;  /* 0x000c4c00010f7983 */ /* 0x000ea40000300800 */
[----:B----4-:R-:W-:-:S02]  /*5cea0*/  IMAD.MOV.U32 R18, RZ, RZ, R8 ;  /* 0x000000ffff127224 */ /* 0x010fc400078e0008 */
[----:B------:R-:W4:Y:S01]  /*5ceb0*/  LDL.LU R8, [R1+0x3094] ;  /* 0x0030940001087983 */ /* 0x000f220000300800 */
[----:B------:R-:W3:Y:S03]  /*5cec0*/  LDL.LU R19, [R1+0x1ec] ;  /* 0x0001ec0001137983 */ /* 0x000ee60000300800 */
[----:B--2---:R-:W-:Y:S01]  /*5ced0*/  STL.64 [R1+0x3058], R14 ;  /* 0x0030580e01007387 */ /* 0x004fe20000100a00 */
[----:B------:R0:W-:Y:S03]  /*5cee0*/  STL.64 [R1+0x3050], R12 ;  /* 0x0030500c01007387 */ /* 0x0001e60000100a00 */
[----:B0-----:R-:W2:Y:S01]  /*5cef0*/  LDL.LU R12, [R1+0xc50] ;  /* 0x000c5000010c7983 */ /* 0x001ea20000300800 */
[----:B------:R-:W2:Y:S02]  /*5cf00*/  LDL.LU R13, [R1+0xc54] ;  /* 0x000c5400010d7983 */ /* 0x000ea40000300800 */
[----:B------:R-:W2:Y:S02]  /*5cf10*/  LDL.LU R14, [R1+0xc58] ;  /* 0x000c5800010e7983 */ /* 0x000ea40000300800 */
[----:B----4-:R-:W-:-:S02]  /*5cf20*/  IMAD.MOV.U32 R15, RZ, RZ, R8 ;  /* 0x000000ffff0f7224 */ /* 0x010fc400078e0008 */
[----:B------:R-:W4:Y:S04]  /*5cf30*/  LDL.LU R8, [R1+0x3090] ;  /* 0x0030900001087983 */ /* 0x000f280000300800 */
        /* <DEDUP_REMOVED lines=9> */
[----:B------:R0:W-:Y:S03]  /*5cfd0*/  STL.64 [R1+0x3080], R12 ;  /* 0x0030800c01007387 */ /* 0x0001e60000100a00 */
[----:B0-----:R-:W2:Y:S01]  /*5cfe0*/  LDL.LU R12, [R1+0xc70] ;  /* 0x000c7000010c7983 */ /* 0x001ea20000300800 */
[----:B------:R-:W2:Y:S02]  /*5cff0*/  LDL.LU R13, [R1+0xc74] ;  /* 0x000c7400010d7983 */ /* 0x000ea40000300800 */
[----:B------:R-:W2:Y:S02]  /*5d000*/  LDL.LU R14, [R1+0xc78] ;  /* 0x000c7800010e7983 */ /* 0x000ea40000300800 */
[----:B----4-:R-:W-:-:S02]  /*5d010*/  IMAD.MOV.U32 R15, RZ, RZ, R8 ;  /* 0x000000ffff0f7224 */ /* 0x010fc400078e0008 */
[----:B------:R-:W0:Y:S04]  /*5d020*/  LDSM.16.M88.4 R8, [R9+0x1e080] ;  /* 0x01e080000908783b */ /* 0x000e280000000200 */
[----:B0-----:R0:W-:Y:S01]  /*5d030*/  STL [R1+0x2694], R10 ;  /* 0x0026940a01007387 */ /* 0x0011e20000100800 */
[----:B------:R1:W-:Y:S02]  /*5d040*/  STL [R1+0x2690], R11 ;  /* 0x0026900b01007387 */ /* 0x0003e40000100800 */
[----:B0-----:R-:W-:Y:S02]  /*5d050*/  IMAD.MOV.U32 R10, RZ, RZ, R7 ;  /* 0x000000ffff0a7224 */ /* 0x001fe400078e0007 */
[----:B-1----:R-:W-:Y:S02]  /*5d060*/  IMAD.MOV.U32 R11, RZ, RZ, R6 ;  /* 0x000000ffff0b7224 */ /* 0x002fe400078e0006 */
[----:B------:R-:W0:Y:S04]  /*5d070*/  LDSM.16.MT88.4 R4, [R28+0x2c080] ;  /* 0x02c080001c04783b */ /* 0x000e280000004200 */
[----:B------:R1:W-:Y:S01]  /*5d080*/  STL.64 [R1+0x2f78], R8 ;  /* 0x002f780801007387 */ /* 0x0003e20000100a00 */
[----:B------:R3:W-:Y:S03]  /*5d090*/  STL.64 [R1+0x2ff8], R10 ;  /* 0x002ff80a01007387 */ /* 0x0007e60000100a00 */
[----:B-1----:R-:W4:Y:S01]  /*5d0a0*/  LDL.LU R8, [R1+0xc00] ;  /* 0x000c000001087983 */ /* 0x002f220000300800 */
[----:B------:R-:W4:Y:S02]  /*5d0b0*/  LDL.LU R9, [R1+0xc04] ;  /* 0x000c040001097983 */ /* 0x000f240000300800 */
[----:B---3--:R-:W4:Y:S02]  /*5d0c0*/  LDL.LU R10, [R1+0xc08] ;  /* 0x000c0800010a7983 */ /* 0x008f240000300800 */
[----:B------:R-:W4:Y:S01]  /*5d0d0*/  LDL.LU R11, [R1+0xc0c] ;  /* 0x000c0c00010b7983 */ /* 0x000f220000300800 */
[----:B0-----:R0:W-:Y:S01]  /*5d0e0*/  STL.64 [R1+0x2ef8], R6 ;  /* 0x002ef80601007387 */ /* 0x0011e20000100a00 */
[----:B------:R-:W-:Y:S03]  /*5d0f0*/  STL.64 [R1+0x2ef0], R4 ;  /* 0x002ef00401007387 */ /* 0x000fe60000100a00 */
        /* <DEDUP_REMOVED lines=37> */
[----:B------:R-:W3:Y:S02]  /*5d350*/  LDL.LU.64 R16, [R1+0x3010] ;  /* 0x0030100001107983 */ /* 0x000ee40000300a00 */
[C---:B---3--:R-:W-:Y:S01]  /*5d360*/  HMMA.16816.F32 R4, R24.reuse, R6, R16 ;  /* 0x000000061804723c */ /* 0x048fe20000001810 */
[----:B------:R-:W2:Y:S11]  /*5d370*/  LDL.LU.64 R18, [R1+0x3008] ;  /* 0x0030080001127983 */ /* 0x000eb60000300a00 */
[----:B------:R-:W-:Y:S11]  /*5d380*/  @!UPT UIADD3 URZ, URZ, URZ, URZ ;  /* 0x0000003f3f3ff290 */ /* 0x000ff6000fffe03f */
[----:B------:R0:W-:Y:S01]  /*5d390*/  STL.64 [R1+0x100], R4 ;  /* 0x0001000401007387 */ /* 0x0001e20000100a00 */
[----:B------:R-:W-:Y:S02]  /*5d3a0*/  STL.64 [R1+0x108], R6 ;  /* 0x0001080601007387 */ /* 0x000fe40000100a00 */
[----:B0-----:R-:W-:Y:S02]  /*5d3b0*/  IMAD.MOV.U32 R4, RZ, RZ, R0 ;  /* 0x000000ffff047224 */ /* 0x001fe400078e0000 */
[----:B------:R-:W-:Y:S01]  /*5d3c0*/  IMAD.MOV.U32 R5, RZ, RZ, R2 ;  /* 0x000000ffff057224 */ /* 0x000fe200078e0002 */
[----:B------:R-:W3:Y:S01]  /*5d3d0*/  LDL.LU R0, [R1+0x3004] ;  /* 0x0030040001007983 */ /* 0x000ee20000300800 */
[----:B--2---:R-:W-:Y:S11]  /*5d3e0*/  HMMA.16816.F32 R12, R24, R18, R12 ;  /* 0x00000012180c723c */ /* 0x004ff6000000180c */
[----:B------:R-:W-:Y:S11]  /*5d3f0*/  @!UPT UIADD3 URZ, URZ, URZ, URZ ;  /* 0x0000003f3f3ff290 */ /* 0x000ff6000fffe03f */
[----:B------:R-:W-:Y:S01]  /*5d400*/  @!UPT UIADD3 URZ, URZ, URZ, URZ ;  /* 0x0000003f3f3ff290 */ /* 0x000fe2000fffe03f */
[----:B------:R0:W-:Y:S01]  /*5d410*/  STL.64 [R1+0x5b0], R12 ;  /* 0x0005b00c01007387 */ /* 0x0001e20000100a00 */
[----:B------:R1:W-:Y:S02]  /*5d420*/  STL.64 [R1+0x5b8], R14 ;  /* 0x0005b80e01007387 */ /* 0x0003e40000100a00 */
[----:B------:R-:W2:Y:S02]  /*5d430*/  LDL.LU R2, [R1+0x3000] ;  /* 0x0030000001027983 */ /* 0x000ea40000300800 */
[----:B------:R-:W-:Y:S01]  /*5d440*/  STL.64 [R1+0x2fc8], R4 ;  /* 0x002fc80401007387 */ /* 0x000fe20000100a00 */
[----:B0-----:R-:W2:Y:S01]  /*5d450*/  LDL.LU R12, [R1+0x880] ;  /* 0x00088000010c7983 */ /* 0x001ea20000300800 */
[----:B------:R-:W2:Y:S02]  /*5d460*/  LDL.LU R13, [R1+0x884] ;  /* 0x00088400010d7983 */ /* 0x000ea40000300800 */
[----:B-1----:R-:W2:Y:S02]  /*5d470*/  LDL.LU R14, [R1+0x888] ;  /* 0x00088800010e7983 */ /* 0x002ea40000300800 */
[----:B------:R-:W2:Y:S02]  /*5d480*/  LDL.LU R15, [R1+0x88c] ;  /* 0x00088c00010f7983 */ /* 0x000ea40000300800 */
[----:B--2---:R-:W-:Y:S01]  /*5d490*/  STL.64 [R1+0x2fd8], R14 ;  /* 0x002fd80e01007387 */ /* 0x004fe20000100a00 */
[----:B------:R0:W-:Y:S03]  /*5d4a0*/  STL.64 [R1+0x2fd0], R12 ;  /* 0x002fd00c01007387 */ /* 0x0001e60000100a00 */
[----:B0-----:R-:W2:Y:S01]  /*5d4b0*/  LDL.LU R12, [R1+0x8a0] ;  /* 0x0008a000010c7983 */ /* 0x001ea20000300800 */
[----:B------:R-:W2:Y:S02]  /*5d4c0*/  LDL.LU R13, [R1+0x8a4] ;  /* 0x0008a400010d7983 */ /* 0x000ea40000300800 */
[----:B------:R-:W2:Y:S02]  /*5d4d0*/  LDL.LU R14, [R1+0x8a8] ;  /* 0x0008a800010e7983 */ /* 0x000ea40000300800 */
[----:B------:R-:W2:Y:S01]  /*5d4e0*/  LDL.LU R15, [R1+0x8ac] ;  /* 0x0008ac00010f7983 */ /* 0x000ea20000300800 */
[----:B------:R-:W2:Y:S01]  /*5d4f0*/  LDL.64 R16, [R1+0x90] ;  /* 0x0000900001107983 */ /* 0x000ea20000100a00 */
[----:B------:R-:W-:-:S02]  /*5d500*/  IMAD.MOV.U32 R4, RZ, RZ, R21 ;  /* 0x000000ffff047224 */ /* 0x000fc400078e0015 */
[----:B------:R-:W-:Y:S02]  /*5d510*/  IMAD.MOV.U32 R5, RZ, RZ, R20 ;  /* 0x000000ffff057224 */ /* 0x000fe400078e0014 */
[C---:B----4-:R-:W-:Y:S01]  /*5d520*/  HMMA.16816.F32 R20, R24.reuse, R22, R8 ;  /* 0x000000161814723c */ /* 0x050fe20000001808 */
[----:B--2---:R0:W-:Y:S04]  /*5d530*/  STL.64 [R1+0x2fa8], R16 ;  /* 0x002fa81001007387 */ /* 0x0041e80000100a00 */
[----:B0-----:R-:W2:Y:S01]  /*5d540*/  LDL.LU R16, [R1+0x8b0] ;  /* 0x0008b00001107983 */ /* 0x001ea20000300800 */
[----:B------:R-:W2:Y:S02]  /*5d550*/  LDL.LU R17, [R1+0x8b4] ;  /* 0x0008b40001117983 */ /* 0x000ea40000300800 */
[----:B------:R-:W2:Y:S02]  /*5d560*/  LDL.LU R18, [R1+0x8b8] ;  /* 0x0008b80001127983 */ /* 0x000ea40000300800 */
[----:B------:R-:W2:Y:S01]  /*5d570*/  LDL.LU R19, [R1+0x8bc] ;  /* 0x0008bc0001137983 */ /* 0x000ea20000300800 */
[----:B------:R-:W2:Y:S11]  /*5d580*/  LDL.LU.64 R10, [R1+0x2ff8] ;  /* 0x002ff800010a7983 */ /* 0x000eb60000300a00 */
[----:B------:R-:W-:Y:S01]  /*5d590*/  @!UPT UIADD3 URZ, URZ, URZ, URZ ;  /* 0x0000003f3f3ff290 */ /* 0x000fe2000fffe03f */
[----:B------:R-:W-:Y:S02]  /*5d5a0*/  STL.64 [R1+0x5a0], R20 ;  /* 0x0005a01401007387 */ /* 0x000fe40000100a00 */
[----:B------:R0:W-:Y:S02]  /*5d5b0*/  STL.64 [R1+0x5a8], R22 ;  /* 0x0005a81601007387 */ /* 0x0001e40000100a00 */
[----:B0-----:R-:W4:Y:S01]  /*5d5c0*/  LDL.LU.64 R22, [R1+0x2ff0] ;  /* 0x002ff00001167983 */ /* 0x001f220000300a00 */
[----:B------:R-:W4:Y:S01]  /*5d5d0*/  LDL.LU.64 R20, [R1+0x2fe8] ;  /* 0x002fe80001147983 */ /* 0x000f220000300a00 */
[----:B--2---:R-:W-:Y:S02]  /*5d5e0*/  HMMA.16816.F32 R8, R24, R10, R16 ;  /* 0x0000000a1808723c */ /* 0x004fe40000001810 */
[----:B------:R-:W2:Y:S11]  /*5d5f0*/  LDL.LU R16, [R1+0x870] ;  /* 0x0008700001107983 */ /* 0x000eb60000300800 */
[----:B------:R-:W-:Y:S10]  /*5d600*/  @!UPT UIADD3 URZ, URZ, URZ, URZ ;  /* 0x0000003f3f3ff290 */ /* 0x000ff4000fffe03f */
[----:B------:R0:W-:Y:S01]  /*5d610*/  STL.64 [R1+0xd0], R8 ;  /* 0x0000d00801007387 */ /* 0x0001e20000100a00 */
[----:B------:R1:W-:Y:S02]  /*5d620*/  STL.64 [R1+0xd8], R10 ;  /* 0x0000d80a01007387 */ /* 0x0003e40000100a00 */
[----:B------:R-:W2:Y:S02]  /*5d630*/  LDL.LU R17, [R1+0x874] ;  /* 0x0008740001117983 */ /* 0x000ea40000300800 */
[----:B------:R-:W2:Y:S01]  /*5d640*/  LDL.LU R18, [R1+0x878] ;  /* 0x0008780001127983 */ /* 0x000ea20000300800 */
[----:B------:R-:W2:Y:S04]  /*5d650*/  LDL.LU R19, [R1+0x87c] ;  /* 0x00087c0001137983 */ /* 0x000ea80000300800 */
[----:B0-----:R-:W2:Y:S01]  /*5d660*/  LDL.LU R8, [R1+0x840] ;  /* 0x0008400001087983 */ /* 0x001ea20000300800 */
[----:B------:R-:W2:Y:S02]  /*5d670*/  LDL.LU R9, [R1+0x844] ;  /* 0x0008440001097983 */ /* 0x000ea40000300800 */
[----:B-1----:R-:W2:Y:S02]  /*5d680*/  LDL.LU R10, [R1+0x848] ;  /* 0x00084800010a7983 */ /* 0x002ea40000300800 */
[----:B------:R-:W2:Y:S02]  /*5d690*/  LDL.LU R11, [R1+0x84c] ;  /* 0x00084c00010b7983 */ /* 0x000ea40000300800 */
[----:B--2---:R-:W-:Y:S01]  /*5d6a0*/  STL.64 [R1+0x2f88], R10 ;  /* 0x002f880a01007387 */ /* 0x004fe20000100a00 */
[----:B------:R0:W-:Y:S02]  /*5d6b0*/  STL.64 [R1+0x2f80], R8 ;  /* 0x002f800801007387 */ /* 0x0001e40000100a00 */
[----:B0-----:R-:W-:-:S02]  /*5d6c0*/  IMAD.MOV.U32 R8, RZ, RZ, R3 ;  /* 0x000000ffff087224 */ /* 0x001fc400078e0003 */
[----:B------:R-:W-:Y:S01]  /*5d6d0*/  IMAD.MOV.U32 R9, RZ, RZ, R29 ;  /* 0x000000ffff097224 */ /* 0x000fe200078e001d */
[----:B------:R-:W2:Y:S01]  /*5d6e0*/  LDL.LU R3, [R1+0x2fe4] ;  /* 0x002fe40001037983 */ /* 0x000ea20000300800 */
[----:B------:R-:W2:Y:S03]  /*5d6f0*/  LDL.LU R29, [R1+0x2fe0] ;  /* 0x002fe000011d7983 */ /* 0x000ea60000300800 */
[----:B------:R0:W-:Y:S04]  /*5d700*/  STL.64 [R1+0x2fa0], R8 ;  /* 0x002fa00801007387 */ /* 0x0001e80000100a00 */
[----:B0-----:R-:W2:Y:S01]  /*5d710*/  LDL.LU R8, [R1+0x860] ;  /* 0x0008600001087983 */ /* 0x001ea20000300800 */
[----:B------:R-:W2:Y:S02]  /*5d720*/  LDL.LU R9, [R1+0x864] ;  /* 0x0008640001097983 */ /* 0x000ea40000300800 */
[----:B------:R-:W2:Y:S02]  /*5d730*/  LDL.LU R10, [R1+0x868] ;  /* 0x00086800010a7983 */ /* 0x000ea40000300800 */
[----:B------:R-:W2:Y:S01]  /*5d740*/  LDL.LU R11, [R1+0x86c] ;  /* 0x00086c00010b7983 */ /* 0x000ea20000300800 */
[C---:B----4-:R-:W-:Y:S01]  /*5d750*/  HMMA.16816.F32 R4, R20.reuse, R4, R12 ;  /* 0x000000041404723c */ /* 0x050fe2000000180c */
[----:B--2---:R-:W-:Y:S01]  /*5d760*/  STL.64 [R1+0x2fb8], R10 ;  /* 0x002fb80a01007387 */ /* 0x004fe20000100a00 */
[----:B------:R0:W-:Y:S02]  /*5d770*/  STL.64 [R1+0x2fb0], R8 ;  /* 0x002fb00801007387 */ /* 0x0001e40000100a00 */
[----:B------:R-:W2:Y:S01]  /*5d780*/  LDL.64 R24, [R1+0x70] ;  /* 0x0000700001187983 */ /* 0x000ea20000100a00 */
[----:B0-----:R-:W4:Y:S04]  /*5d790*/  LDL.64 R8, [R1+0xa0] ;  /* 0x0000a00001087983 */ /* 0x001f280000100a00 */
[----:B--2---:R-:W-:Y:S01]  /*5d7a0*/  STL.64 [R1+0x2f90], R24 ;  /* 0x002f901801007387 */ /* 0x004fe20000100a00 */
[----:B------:R-:W2:Y:S02]  /*5d7b0*/  LDL.LU.64 R14, [R1+0x2fd8] ;  /* 0x002fd800010e7983 */ /* 0x000ea40000300a00 */
[----:B------:R-:W2:Y:S11]  /*5d7c0*/  LDL.LU.64 R12, [R1+0x2fd0] ;  /* 0x002fd000010c7983 */ /* 0x000eb60000300a00 */
[----:B------:R0:W-:Y:S01]  /*5d7d0*/  STL.64 [R1+0x590], R4 ;  /* 0x0005900401007387 */ /* 0x0001e20000100a00 */
[----:B------:R2:W-:Y:S04]  /*5d7e0*/  STL.64 [R1+0x598], R6 ;  /* 0x0005980601007387 */ /* 0x0005e80000100a00 */
[----:B0-----:R-:W2:Y:S01]  /*5d7f0*/  LDL.LU.64 R4, [R1+0x2fc8] ;  /* 0x002fc80001047983 */ /* 0x001ea20000300a00 */
[----:B----4-:R-:W-:Y:S01]  /*5d800*/  HMMA.16816.F32 R16, R20, R8, R16 ;  /* 0x000000081410723c */ /* 0x010fe20000001810 */
[----:B---3--:R-:W-:-:S02]  /*5d810*/  IMAD.MOV.U32 R27, RZ, RZ, R0 ;  /* 0x000000ffff1b7224 */ /* 0x008fc400078e0000 */
[----:B------:R-:W-:Y:S02]  /*5d820*/  IMAD.MOV.U32 R26, RZ, RZ, R2 ;  /* 0x000000ffff1a7224 */ /* 0x000fe400078e0002 */
[----:B------:R-:W-:-:S03]  /*5d830*/  IMAD.MOV.U32 R25, RZ, RZ, R3 ;  /* 0x000000ffff197224 */ /* 0x000fc600078e0003 */
[----:B--2---:R-:W-:Y:S01]  /*5d840*/  HMMA.16816.F32 R4, R20, R4, R12 ;  /* 0x000000041404723c */ /* 0x004fe2000000180c */
[----:B------:R-:W2:Y:S06]  /*5d850*/  LDL.LU R12, [R1+0x2fc0] ;  /* 0x002fc000010c7983 */ /* 0x000eac0000300800 */
[----:B------:R-:W-:Y:S02]  /*5d860*/  IMAD.MOV.U32 R15, RZ, RZ, R8 ;  /* 0x000000ffff0f7224 */ /* 0x000fe400078e0008 */
[----:B------:R-:W-:Y:S11]  /*5d870*/  IMAD.MOV.U32 R14, RZ, RZ, R9 ;  /* 0x000000ffff0e7224 */ /* 0x000ff600078e0009 */
[----:B------:R-:W-:Y:S04]  /*5d880*/  @!UPT UIADD3 URZ, URZ, URZ, URZ ;  /* 0x0000003f3f3ff290 */ /* 0x000fe8000fffe03f */
[----:B------:R-:W-:Y:S02]  /*5d890*/  IMAD.MOV.U32 R0, RZ, RZ, R7 ;  /* 0x000000ffff007224 */ /* 0x000fe400078e0007 */
[----:B------:R-:W-:Y:S02]  /*5d8a0*/  IMAD.MOV.U32 R2, RZ, RZ, R6 ;  /* 0x000000ffff027224 */ /* 0x000fe400078e0006 */
[----:B------:R-:W-:Y:S01]  /*5d8b0*/  IMAD.MOV.U32 R3, RZ, RZ, R5 ;  /* 0x000000ffff037224 */ /* 0x000fe200078e0005 */
[----:B------:R0:W-:Y:S04]  /*5d8c0*/  STL [R1+0x580], R4 ;  /* 0x0005800401007387 */ /* 0x0001e80000100800 */
[----:B0-----:R-:W3:Y:S01]  /*5d8d0*/  LDL.64 R4, [R1+0x60] ;  /* 0x0000600001047983 */ /* 0x001ee20000100a00 */
[----:B------:R-:W-:Y:S02]  /*5d8e0*/  STL [R1+0x2714], R0 ;  /* 0x0027140001007387 */ /* 0x000fe40000100800 */
[----:B------:R-:W-:Y:S02]  /*5d8f0*/  STL [R1+0x2710], R2 ;  /* 0x0027100201007387 */ /* 0x000fe40000100800 */
[----:B------:R-:W-:Y:S01]  /*5d900*/  STL [R1+0x270c], R3 ;  /* 0x00270c0301007387 */ /* 0x000fe20000100800 */
[----:B------:R-:W4:Y:S01]  /*5d910*/  LDL.LU.64 R10, [R1+0x2fb8] ;  /* 0x002fb800010a7983 */ /* 0x000f220000300a00 */
[----:B------:R-:W4:Y:S02]  /*5d920*/  LDL.LU.64 R8, [R1+0x2fb0] ;  /* 0x002fb00001087983 */ /* 0x000f240000300a00 */
[----:B------:R0:W-:Y:S02]  /*5d930*/  STL.64 [R1+0x570], R16 ;  /* 0x0005701001007387 */ /* 0x0001e40000100a00 */
[----:B------:R-:W-:Y:S01]  /*5d940*/  STL [R1+0x578], R18 ;  /* 0x0005781201007387 */ /* 0x000fe20000100800 */
[----:B0-----:R-:W4:Y:S01]  /*5d950*/  LDL.LU.64 R16, [R1+0x2fa8] ;  /* 0x002fa80001107983 */ /* 0x001f220000300a00 */
[----:B------:R-:W-:-:S02]  /*5d960*/  IMAD.MOV.U32 R24, RZ, RZ, R29 ;  /* 0x000000ffff187224 */ /* 0x000fc400078e001d */
[----:B------:R-:W-:-:S05]  /*5d970*/  IMAD.MOV.U32 R29, RZ, RZ, R19 ;  /* 0x000000ffff1d7224 */ /* 0x000fca00078e0013 */
[----:B------:R-:W-:Y:S01]  /*5d980*/  STL [R1+0x2708], R29 ;  /* 0x0027081d01007387 */ /* 0x000fe20000100800 */
[C---:B----4-:R-:W-:Y:S11]  /*5d990*/  HMMA.16816.F32 R8, R20.reuse, R16, R8 ;  /* 0x000000101408723c */ /* 0x050ff60000001808 */
[----:B------:R-:W-:Y:S11]  /*5d9a0*/  @!UPT UIADD3 URZ, URZ, URZ, URZ ;  /* 0x0000003f3f3ff290 */ /* 0x000ff6000fffe03f */
[----:B------:R-:W-:Y:S01]  /*5d9b0*/  @!UPT UIADD3 URZ, URZ, URZ, URZ ;  /* 0x0000003f3f3ff290 */ /* 0x000fe2000fffe03f */
[----:B------:R0:W-:Y:S01]  /*5d9c0*/  STL.64 [R1+0x560], R8 ;  /* 0x0005600801007387 */ /* 0x0001e20000100a00 */
[----:B------:R-:W-:Y:S03]  /*5d9d0*/  STL.64 [R1+0x568], R10 ;  /* 0x0005680a01007387 */ /* 0x000fe60000100a00 */
[----:B0-----:R-:W4:Y:S01]  /*5d9e0*/  LDL.LU.64 R8, [R1+0x2fa0] ;  /* 0x002fa00001087983 */ /* 0x001f220000300a00 */
[----:B------:R-:W-:Y:S02]  /*5d9f0*/  IMAD.MOV.U32 R13, RZ, RZ, R16 ;  /* 0x000000ffff0d7224 */ /* 0x000fe400078e0010 */
[----:B------:R-:W-:Y:S02]  /*5da00*/  IMAD.MOV.U32 R18, RZ, RZ, R17 ;  /* 0x000000ffff127224 */ /* 0x000fe400078e0011 */
[----:B------:R-:W3:Y:S01]  /*5da10*/  LDL.LU.64 R16, [R1+0x2f98] ;  /* 0x002f980001107983 */ /* 0x000ee20000300a00 */
[----:B------:R-:W-:Y:S02]  /*5da20*/  STL.64 [R1+0x2f20], R14 ;  /* 0x002f200e01007387 */ /* 0x000fe40000100a00 */
[----:B--2---:R0:W-:Y:S02]  /*5da30*/  STL.64 [R1+0x2f18], R12 ;  /* 0x002f180c01007387 */ /* 0x0041e40000100a00 */
[----:B0-----:R-:W3:Y:S01]  /*5da40*/  LDL.LU R12, [R1+0x8e0] ;  /* 0x0008e000010c7983 */ /* 0x001ee20000300800 */
[----:B------:R-:W3:Y:S02]  /*5da50*/  LDL.LU R13, [R1+0x8e4] ;  /* 0x0008e400010d7983 */ /* 0x000ee40000300800 */
[----:B------:R-:W3:Y:S02]  /*5da60*/  LDL.LU R14, [R1+0x8e8] ;  /* 0x0008e800010e7983 */ /* 0x000ee40000300800 */
[----:B------:R-:W3:Y:S01]  /*5da70*/  LDL.LU R15, [R1+0x8ec] ;  /* 0x0008ec00010f7983 */ /* 0x000ee20000300800 */
[C---:B----4-:R-:W-:Y:S01]  /*5da80*/  HMMA.16816.F32 R8, R20.reuse, R8, R24 ;  /* 0x000000081408723c */ /* 0x050fe20000001818 */
[----:B------:R-:W2:Y:S11]  /*5da90*/  LDL.LU.64 R24, [R1+0x2f90] ;  /* 0x002f900001187983 */ /* 0x000eb60000300a00 */
[----:B------:R-:W-:Y:S11]  /*5daa0*/  @!UPT UIADD3 URZ, URZ, URZ, URZ ;  /* 0x0000003f3f3ff290 */ /* 0x000ff6000fffe03f */
[----:B------:R0:W-:Y:S01]  /*5dab0*/  STL [R1+0x550], R8 ;  /* 0x0005500801007387 */ /* 0x0001e20000100800 */
[----:B------:R-:W-:Y:S02]  /*5dac0*/  IMAD.MOV.U32 R2, RZ, RZ, R10 ;  /* 0x000000ffff027224 */ /* 0x000fe400078e000a */
[----:B------:R-:W-:Y:S02]  /*5dad0*/  IMAD.MOV.U32 R3, RZ, RZ, R11 ;  /* 0x000000ffff037224 */ /* 0x000fe400078e000b */
[----:B------:R-:W-:Y:S01]  /*5dae0*/  IMAD.MOV.U32 R0, RZ, RZ, R9 ;  /* 0x000000ffff007224 */ /* 0x000fe200078e0009 */
[----:B------:R-:W4:Y:S04]  /*5daf0*/  LDL.LU.64 R10, [R1+0x2f88] ;  /* 0x002f8800010a7983 */ /* 0x000f280000300a00 */
[----:B0-----:R-:W4:Y:S01]  /*5db00*/  LDL.LU.64 R8, [R1+0x2f80] ;  /* 0x002f800001087983 */ /* 0x001f220000300a00 */
[----:B------:R-:W-:Y:S02]  /*5db10*/  STL [R1+0x2888], R3 ;  /* 0x0028880301007387 */ /* 0x000fe40000100800 */
[----:B------:R2:W-:Y:S02]  /*5db20*/  STL [R1+0x2884], R2 ;  /* 0x0028840201007387 */ /* 0x0005e40000100800 */
[----:B------:R0:W-:Y:S01]  /*5db30*/  STL [R1+0x2880], R0 ;  /* 0x0028800001007387 */ /* 0x0001e20000100800 */
[----:B---3--:R-:W-:Y:S01]  /*5db40*/  HMMA.16816.F32 R12, R20, R4, R12 ;  /* 0x00000004140c723c */ /* 0x008fe2000000180c */
[----:B--2---:R-:W-:-:S02]  /*5db50*/  IMAD.MOV.U32 R2, RZ, RZ, R24 ;  /* 0x000000ffff027224 */ /* 0x004fc400078e0018 */
[----:B0-----:R-:W-:-:S05]  /*5db60*/  IMAD.MOV.U32 R0, RZ, RZ, R25 ;  /* 0x000000ffff007224 */ /* 0x001fca00078e0019 */
[----:B----4-:R-:W-:Y:S01]  /*5db70*/  HMMA.16816.F32 R8, R20, R24, R8 ;  /* 0x000000181408723c */ /* 0x010fe20000001808 */
[----:B------:R-:W0:Y:S11]  /*5db80*/  LDSM.16.MT88.4 R24, [R28+0x2c100] ;  /* 0x02c100001c18783b */ /* 0x000e360000004200 */
[----:B------:R-:W-:Y:S11]  /*5db90*/  @!UPT UIADD3 URZ, URZ, URZ, URZ ;  /* 0x0000003f3f3ff290 */ /* 0x000ff6000fffe03f */
[----:B------:R-:W-:Y:S01]  /*5dba0*/  @!UPT UIADD3 URZ, URZ, URZ, URZ ;  /* 0x0000003f3f3ff290 */ /* 0x000fe2000fffe03f */
[----:B------:R-:W-:Y:S01]  /*5dbb0*/  IMAD.MOV.U32 R29, RZ, RZ, R11 ;  /* 0x000000ffff1d7224 */ /* 0x000fe200078e000b */
[----:B------:R1:W-:Y:S01]  /*5dbc0*/  STL.64 [R1+0x540], R8 ;  /* 0x0005400801007387 */ /* 0x0003e20000100a00 */
[----:B------:R-:W-:Y:S03]  /*5dbd0*/  STL [R1+0x548], R10 ;  /* 0x0005480a01007387 */ /* 0x000fe60000100800 */
[----:B-1----:R-:W2:Y:S01]  /*5dbe0*/  LDL.64 R8, [R1+0x50] ;  /* 0x0000500001087983 */ /* 0x002ea20000100a00 */
[----:B------:R-:W-:Y:S02]  /*5dbf0*/  STL [R1+0x288c], R29 ;  /* 0x00288c1d01007387 */ /* 0x000fe40000100800 */
[----:B------:R-:W-:Y:S01]  /*5dc00*/  STL [R1+0x2e68], R28 ;  /* 0x002e681c01007387 */ /* 0x000fe20000100800 */
[----:B0-----:R-:W-:Y:S01]  /*5dc10*/  STL.64 [R1+0x2da8], R26 ;  /* 0x002da81a01007387 */ /* 0x001fe20000100a00 */
[----:B------:R0:W-:Y:S03]  /*5dc20*/  STL.64 [R1+0x2da0], R24 ;  /* 0x002da01801007387 */ /* 0x0001e60000100a00 */
[----:B0-----:R-:W2:Y:S01]  /*5dc30*/  LDL.LU R24, [R1+0x8d0] ;  /* 0x0008d00001187983 */ /* 0x001ea20000300800 */
[----:B------:R-:W2:Y:S02]  /*5dc40*/  LDL.LU R25, [R1+0x8d4] ;  /* 0x0008d40001197983 */ /* 0x000ea40000300800 */
[----:B------:R-:W2:Y:S02]  /*5dc50*/  LDL.LU R26, [R1+0x8d8] ;  /* 0x0008d800011a7983 */ /* 0x000ea40000300800 */
[----:B------:R-:W2:Y:S01]  /*5dc60*/  LDL.LU R27, [R1+0x8dc] ;  /* 0x0008dc00011b7983 */ /* 0x000ea20000300800 */
[----:B------:R0:W-:Y:S01]  /*5dc70*/  STL.64 [R1+0x8e0], R12 ;  /* 0x0008e00c01007387 */ /* 0x0001e20000100a00 */
[----:B------:R1:W-:Y:S03]  /*5dc80*/  STL.64 [R1+0x8e8], R14 ;  /* 0x0008e80e01007387 */ /* 0x0003e60000100a00 */
[----:B0-----:R-:W3:Y:S01]  /*5dc90*/  LDL.LU R12, [R1+0xbc0] ;  /* 0x000bc000010c7983 */ /* 0x001ee20000300800 */
[----:B------:R-:W3:Y:S02]  /*5dca0*/  LDL.LU R13, [R1+0xbc4] ;  /* 0x000bc400010d7983 */ /* 0x000ee40000300800 */
[----:B-1----:R-:W4:Y:S02]  /*5dcb0*/  LDL.LU R14, [R1+0xbc8] ;  /* 0x000bc800010e7983 */ /* 0x002f240000300800 */
        /* <DEDUP_REMOVED lines=17> */
[----:B0-----:R-:W3:Y:S01]  /*5ddd0*/  LDL.64 R12, [R1+0x40] ;  /* 0x00004000010c7983 */ /* 0x001ee20000100a00 */
[----:B------:R-:W-:-:S02]  /*5dde0*/  IMAD.MOV.U32 R29, RZ, RZ, R4 ;  /* 0x000000ffff1d7224 */ /* 0x000fc400078e0004 */
[----:B------:R-:W-:Y:S01]  /*5ddf0*/  IMAD.MOV.U32 R19, RZ, RZ, R5 ;  /* 0x000000ffff137224 */ /* 0x000fe200078e0005 */
[----:B---3--:R2:W-:Y:S01]  /*5de00*/  STL.64 [R1+0x2f70], R12 ;  /* 0x002f700c01007387 */ /* 0x0085e20000100a00 */
[----:B------:R-:W3:Y:S01]  /*5de10*/  LDL.64 R4, [R1] ;  /* 0x0000000001047983 */ /* 0x000ee20000100a00 */
[----:B--2---:R-:W-:Y:S02]  /*5de20*/  HMMA.16816.F32 R12, R20, R8, R24 ;  /* 0x00000008140c723c */ /* 0x004fe40000001818 */
[----:B---3--:R0:W-:Y:S04]  /*5de30*/  STL.64 [R1+0x2f38], R4 ;  /* 0x002f380401007387 */ /* 0x0081e80000100a00 */
[----:B0-----:R-:W2:Y:S01]  /*5de40*/  LDL.64 R4, [R1+0x10] ;  /* 0x0000100001047983 */ /* 0x001ea20000100a00 */
[----:B------:R-:W-:-:S02]  /*5de50*/  IMAD.MOV.U32 R24, RZ, RZ, R9 ;  /* 0x000000ffff187224 */ /* 0x000fc400078e0009 */
[----:B------:R-:W-:Y:S01]  /*5de60*/  IMAD.MOV.U32 R25, RZ, RZ, R8 ;  /* 0x000000ffff197224 */ /* 0x000fe200078e0008 */
[----:B--2---:R0:W-:Y:S04]  /*5de70*/  STL.64 [R1+0x2f58], R4 ;  /* 0x002f580401007387 */ /* 0x0041e80000100a00 */
[----:B0-----:R-:W2:Y:S01]  /*5de80*/  LDL.64 R4, [R1+0x30] ;  /* 0x0000300001047983 */ /* 0x001ea20000100a00 */
[----:B------:R-:W-:Y:S02]  /*5de90*/  STL [R1+0x2e70], R19 ;  /* 0x002e701301007387 */ /* 0x000fe40000100800 */
[----:B------:R-:W-:Y:S02]  /*5dea0*/  STL [R1+0x2e6c], R29 ;  /* 0x002e6c1d01007387 */ /* 0x000fe40000100800 */
[----:B------:R-:W3:Y:S04]  /*5deb0*/  LDL.LU.64 R8, [R1+0x2f78] ;  /* 0x002f780001087983 */ /* 0x000ee80000300a00 */
[----:B------:R0:W-:Y:S04]  /*5dec0*/  STL.64 [R1+0x8d0], R12 ;  /* 0x0008d00c01007387 */ /* 0x0001e80000100a00 */
[----:B0-----:R-:W4:Y:S01]  /*5ded0*/  LDL.LU.64 R12, [R1+0x2f70] ;  /* 0x002f7000010c7983 */ /* 0x001f220000300a00 */
[----:B------:R0:W-:Y:S02]  /*5dee0*/  STL [R1+0x2e78], R24 ;  /* 0x002e781801007387 */ /* 0x0001e40000100800 */
[----:B------:R1:W-:Y:S01]  /*5def0*/  STL [R1+0x2e74], R25 ;  /* 0x002e741901007387 */ /* 0x0003e20000100800 */
[----:B0-----:R-:W4:Y:S01]  /*5df00*/  LDL.LU R24, [R1+0x8c0] ;  /* 0x0008c00001187983 */ /* 0x001f220000300800 */
[----:B-1----:R-:W4:Y:S02]  /*5df10*/  LDL.LU R25, [R1+0x8c4] ;  /* 0x0008c40001197983 */ /* 0x002f240000300800 */
[----:B------:R-:W4:Y:S02]  /*5df20*/  LDL.LU R26, [R1+0x8c8] ;  /* 0x0008c800011a7983 */ /* 0x000f240000300800 */
[----:B------:R-:W4:Y:S02]  /*5df30*/  LDL.LU R27, [R1+0x8cc] ;  /* 0x0008cc00011b7983 */ /* 0x000f240000300800 */
[----:B------:R-:W-:-:S02]  /*5df40*/  IMAD.MOV.U32 R11, RZ, RZ, R15 ;  /* 0x000000ffff0b7224 */ /* 0x000fc400078e000f */
[----:B------:R-:W-:-:S03]  /*5df50*/  IMAD.MOV.U32 R10, RZ, RZ, R14 ;  /* 0x000000ffff0a7224 */ /* 0x000fc600078e000e */
[----:B------:R-:W-:Y:S02]  /*5df60*/  STL [R1+0x269c], R11 ;  /* 0x00269c0b01007387 */ /* 0x000fe40000100800 */
[----:B------:R-:W-:Y:S01]  /*5df70*/  STL [R1+0x2698], R10 ;  /* 0x0026980a01007387 */ /* 0x000fe20000100800 */
[----:B----4-:R-:W-:Y:S11]  /*5df80*/  HMMA.16816.F32 R24, R20, R12, R24 ;  /* 0x0000000c1418723c */ /* 0x010ff60000001818 */
[----:B------:R-:W-:Y:S11]  /*5df90*/  @!UPT UIADD3 URZ, URZ, URZ, URZ ;  /* 0x0000003f3f3ff290 */ /* 0x000ff6000fffe03f */
[----:B------:R-:W-:Y:S01]  /*5dfa0*/  @!UPT UIADD3 URZ, URZ, URZ, URZ ;  /* 0x0000003f3f3ff290 */ /* 0x000fe2000fffe03f */
[----:B------:R-:W-:Y:S01]  /*5dfb0*/  STL.64 [R1+0x8c0], R24 ;  /* 0x0008c01801007387 */ /* 0x000fe20000100a00 */
[----:B------:R0:W-:Y:S02]  /*5dfc0*/  STL.64 [R1+0x8c8], R26 ;  /* 0x0008c81a01007387 */ /* 0x0001e40000100a00 */
[----:B------:R-:W4:Y:S02]  /*5dfd0*/  LDL.LU.64 R14, [R1+0x2f68] ;  /* 0x002f6800010e7983 */ /* 0x000f240000300a00 */
[----:B0-----:R-:W-:Y:S02]  /*5dfe0*/  IMAD.MOV.U32 R27, RZ, RZ, R12 ;  /* 0x000000ffff1b7224 */ /* 0x001fe400078e000c */
[----:B------:R-:W-:Y:S02]  /*5dff0*/  IMAD.MOV.U32 R26, RZ, RZ, R13 ;  /* 0x000000ffff1a7224 */ /* 0x000fe400078e000d */
[----:B------:R-:W4:Y:S03]  /*5e000*/  LDL.LU.64 R12, [R1+0x2f60] ;  /* 0x002f6000010c7983 */ /* 0x000f260000300a00 */
[----:B------:R0:W-:Y:S02]  /*5e010*/  STL [R1+0x2e80], R26 ;  /* 0x002e801a01007387 */ /* 0x0001e40000100800 */
[----:B------:R1:W-:Y:S02]  /*5e020*/  STL [R1+0x2e7c], R27 ;  /* 0x002e7c1b01007387 */ /* 0x0003e40000100800 */
[----:B------:R-:W3:Y:S01]  /*5e030*/  LDL.LU R24, [R1+0xbe0] ;  /* 0x000be00001187983 */ /* 0x000ee20000300800 */
[----:B------:R-:W3:Y:S01]  /*5e040*/  LDL.LU R25, [R1+0xbe4] ;  /* 0x000be40001197983 */ /* 0x000ee20000300800 */
[----:B--2---:R-:W-:-:S02]  /*5e050*/  IMAD.MOV.U32 R29, RZ, RZ, R4 ;  /* 0x000000ffff1d7224 */ /* 0x004fc400078e0004 */
[----:B------:R-:W-:Y:S01]  /*5e060*/  IMAD.MOV.U32 R28, RZ, RZ, R5 ;  /* 0x000000ffff1c7224 */ /* 0x000fe200078e0005 */
[----:B0-----:R-:W3:Y:S01]  /*5e070*/  LDL.LU R26, [R1+0xbe8] ;  /* 0x000be800011a7983 */ /* 0x001ee20000300800 */
[----:B-1----:R-:W3:Y:S01]  /*5e080*/  LDL.LU R27, [R1+0xbec] ;  /* 0x000bec00011b7983 */ /* 0x002ee20000300800 */
[C---:B----4-:R-:W-:Y:S02]  /*5e090*/  HMMA.16816.F32 R12, R20.reuse, R4, R12 ;  /* 0x00000004140c723c */ /* 0x050fe4000000180c */
[----:B------:R-:W2:Y:S11]  /*5e0a0*/  LDL.LU.64 R4, [R1+0x2f58] ;  /* 0x002f580001047983 */ /* 0x000eb60000300a00 */
[----:B------:R-:W-:Y:S10]  /*5e0b0*/  @!UPT UIADD3 URZ, URZ, URZ, URZ ;  /* 0x0000003f3f3ff290 */ /* 0x000ff4000fffe03f */
[----:B------:R0:W-:Y:S04]  /*5e0c0*/  STL.64 [R1+0x8b0], R12 ;  /* 0x0008b00c01007387 */ /* 0x0001e80000100a00 */
[----:B0-----:R-:W3:Y:S01]  /*5e0d0*/  LDL.LU.64 R12, [R1+0x2f50] ;  /* 0x002f5000010c7983 */ /* 0x001ee20000300a00 */
[----:B------:R-:W-:Y:S02]  /*5e0e0*/  IMAD.MOV.U32 R10, RZ, RZ, R15 ;  /* 0x000000ffff0a7224 */ /* 0x000fe400078e000f */
[----:B------:R-:W-:Y:S02]  /*5e0f0*/  IMAD.MOV.U32 R11, RZ, RZ, R14 ;  /* 0x000000ffff0b7224 */ /* 0x000fe400078e000e */
[----:B------:R-:W-:Y:S01]  /*5e100*/  STL [R1+0x2e84], R29 ;  /* 0x002e841d01007387 */ /* 0x000fe20000100800 */
[----:B------:R-:W-:Y:S02]  /*5e110*/  STL [R1+0x26a4], R10 ;  /* 0x0026a40a01007387 */ /* 0x000fe40000100800 */
[----:B------:R-:W-:Y:S01]  /*5e120*/  STL [R1+0x26a0], R11 ;  /* 0x0026a00b01007387 */ /* 0x000fe20000100800 */
[C---:B---3--:R-:W-:Y:S01]  /*5e130*/  HMMA.16816.F32 R24, R20.reuse, R12, R24 ;  /* 0x0000000c1418723c */ /* 0x048fe20000001818 */
[----:B------:R-:W-:Y:S11]  /*5e140*/  IMAD.MOV.U32 R19, RZ, RZ, R13 ;  /* 0x000000ffff137224 */ /* 0x000ff600078e000d */
[----:B------:R-:W-:Y:S11]  /*5e150*/  @!UPT UIADD3 URZ, URZ, URZ, URZ ;  /* 0x0000003f3f3ff290 */ /* 0x000ff6000fffe03f */
[----:B------:R0:W-:Y:S01]  /*5e160*/  STL.64 [R1+0x8a0], R24 ;  /* 0x0008a01801007387 */ /* 0x0001e20000100a00 */
[----:B------:R2:W-:Y:S02]  /*5e170*/  STL.64 [R1+0x8a8], R26 ;  /* 0x0008a81a01007387 */ /* 0x0005e40000100a00 */
[----:B------:R-:W3:Y:S02]  /*5e180*/  LDL.LU.64 R14, [R1+0x2f48] ;  /* 0x002f4800010e7983 */ /* 0x000ee40000300a00 */
[----:B0-----:R-:W-:Y:S02]  /*5e190*/  IMAD.MOV.U32 R25, RZ, RZ, R12 ;  /* 0x000000ffff197224 */ /* 0x001fe400078e000c */
[----:B------:R-:W3:Y:S01]  /*5e1a0*/  LDL.LU.64 R12, [R1+0x2f40] ;  /* 0x002f4000010c7983 */ /* 0x000ee20000300a00 */
[----:B--2---:R-:W-:Y:S02]  /*5e1b0*/  IMAD.MOV.U32 R27, RZ, RZ, R4 ;  /* 0x000000ffff1b7224 */ /* 0x004fe400078e0004 */
[----:B------:R-:W-:Y:S01]  /*5e1c0*/  IMAD.MOV.U32 R24, RZ, RZ, R5 ;  /* 0x000000ffff187224 */ /* 0x000fe200078e0005 */
[----:B---3--:R-:W-:Y:S01]  /*5e1d0*/  HMMA.16816.F32 R12, R20, R4, R12 ;  /* 0x00000004140c723c */ /* 0x008fe2000000180c */
[----:B------:R-:W2:Y:S11]  /*5e1e0*/  LDL.LU.64 R4, [R1+0x2f38] ;  /* 0x002f380001047983 */ /* 0x000eb60000300a00 */
[----:B------:R-:W-:Y:S11]  /*5e1f0*/  @!UPT UIADD3 URZ, URZ, URZ, URZ ;  /* 0x0000003f3f3ff290 */ /* 0x000ff6000fffe03f */
[----:B------:R0:W-:Y:S01]  /*5e200*/  STL.64 [R1+0x890], R12 ;  /* 0x0008900c01007387 */ /* 0x0001e20000100a00 */
[----:B------:R-:W-:Y:S02]  /*5e210*/  IMAD.MOV.U32 R10, RZ, RZ, R14 ;  /* 0x000000ffff0a7224 */ /* 0x000fe400078e000e */
[----:B------:R-:W-:Y:S02]  /*5e220*/  IMAD.MOV.U32 R11, RZ, RZ, R15 ;  /* 0x000000ffff0b7224 */ /* 0x000fe400078e000f */
[----:B------:R-:W3:Y:S04]  /*5e230*/  LDL.LU.64 R14, [R1+0x2f30] ;  /* 0x002f3000010e7983 */ /* 0x000ee80000300a00 */
[----:B0-----:R-:W3:Y:S01]  /*5e240*/  LDL.LU.64 R12, [R1+0x2f28] ;  /* 0x002f2800010c7983 */ /* 0x001ee20000300a00 */
[----:B------:R-:W-:Y:S02]  /*5e250*/  STL [R1+0x26ac], R10 ;  /* 0x0026ac0a01007387 */ /* 0x000fe40000100800 */
[----:B------:R-:W-:Y:S02]  /*5e260*/  STL [R1+0x26a8], R11 ;  /* 0x0026a80b01007387 */ /* 0x000fe40000100800 */
[----:B--2---:R-:W-:-:S02]  /*5e270*/  IMAD.MOV.U32 R29, RZ, RZ, R4 ;  /* 0x000000ffff1d7224 */ /* 0x004fc400078e0004 */
[----:B------:R-:W-:Y:S01]  /*5e280*/  IMAD.MOV.U32 R26, RZ, RZ, R5 ;  /* 0x000000ffff1a7224 */ /* 0x000fe200078e0005 */
[C---:B---3--:R-:W-:Y:S11]  /*5e290*/  HMMA.16816.F32 R12, R20.reuse, R4, R12 ;  /* 0x00000004140c723c */ /* 0x048ff6000000180c */
[----:B------:R-:W-:Y:S11]  /*5e2a0*/  @!UPT UIADD3 URZ, URZ, URZ, URZ ;  /* 0x0000003f3f3ff290 */ /* 0x000ff6000fffe03f */
[----:B------:R-:W-:Y:S01]  /*5e2b0*/  @!UPT UIADD3 URZ, URZ, URZ, URZ ;  /* 0x0000003f3f3ff290 */ /* 0x000fe2000fffe03f */
[----:B------:R-:W-:Y:S01]  /*5e2c0*/  STL.64 [R1+0x880], R12 ;  /* 0x0008800c01007387 */ /* 0x000fe20000100a00 */
[----:B------:R0:W-:Y:S03]  /*5e2d0*/  STL.64 [R1+0x888], R14 ;  /* 0x0008880e01007387 */ /* 0x0001e60000100a00 */
[----:B0-----:R-:W2:Y:S01]  /*5e2e0*/  LDL.LU.64 R14, [R1+0x2f20] ;  /* 0x002f2000010e7983 */ /* 0x001ea20000300a00 */
[----:B------:R-:W3:Y:S02]  /*5e2f0*/  LDL.LU.64 R12, [R1+0x2f18] ;  /* 0x002f1800010c7983 */ /* 0x000ee40000300a00 */
[----:B------:R-:W4:Y:S02]  /*5e300*/  LDL.LU R4, [R1+0x7b0] ;  /* 0x0007b00001047983 */ /* 0x000f240000300800 */
[----:B------:R-:W4:Y:S01]  /*5e310*/  LDL.LU R5, [R1+0x7b4] ;  /* 0x0007b40001057983 */ /* 0x000f220000300800 */
[----:B------:R-:W2:Y:S01]  /*5e320*/  LDL.LU R6, [R1+0x7b8] ;  /* 0x0007b80001067983 */ /* 0x000ea20000300800 */
[----:B------:R-:W2:Y:S03]  /*5e330*/  LDL.LU R7, [R1+0x7bc] ;  /* 0x0007bc0001077983 */ /* 0x000ea60000300800 */
        /* <DEDUP_REMOVED lines=16> */
[----:B------:R-:W-:Y:S02]  /*5e440*/  IMAD.MOV.U32 R10, RZ, RZ, R26 ;  /* 0x000000ffff0a7224 */ /* 0x000fe400078e001a */
[----:B------:R-:W-:Y:S01]  /*5e450*/  IMAD.MOV.U32 R11, RZ, RZ, R27 ;  /* 0x000000ffff0b7224 */ /* 0x000fe200078e001b */
[----:B0-----:R-:W4:Y:S01]  /*5e460*/  LDL.LU R24, [R1+0x4b0] ;  /* 0x0004b00001187983 */ /* 0x001f220000300800 */
[----:B------:R-:W4:Y:S02]  /*5e470*/  LDL.LU R25, [R1+0x4b4] ;  /* 0x0004b40001197983 */ /* 0x000f240000300800 */
[----:B------:R-:W2:Y:S02]  /*5e480*/  LDL.LU R26, [R1+0x4b8] ;  /* 0x0004b800011a7983 */ /* 0x000ea40000300800 */
[----:B------:R-:W2:Y:S02]  /*5e490*/  LDL.LU R27, [R1+0x4bc] ;  /* 0x0004bc00011b7983 */ /* 0x000ea40000300800 */
[----:B--2---:R-:W-:Y:S01]  /*5e4a0*/  STL.64 [R1+0x2ea0], R26 ;  /* 0x002ea01a01007387 */ /* 0x004fe20000100a00 */
[----:B----4-:R3:W-:Y:S02]  /*5e4b0*/  STL.64 [R1+0x2e98], R24 ;  /* 0x002e981801007387 */ /* 0x0107e40000100a00 */
[----:B---3--:R-:W-:-:S02]  /*5e4c0*/  IMAD.MOV.U32 R24, RZ, RZ, R13 ;  /* 0x000000ffff187224 */ /* 0x008fc400078e000d */
[----:B------:R-:W-:Y:S01]  /*5e4d0*/  IMAD.MOV.U32 R25, RZ, RZ, R18 ;  /* 0x000000ffff197224 */ /* 0x000fe200078e0012 */
[----:B------:R-:W2:Y:S04]  /*5e4e0*/  LDL.LU R13, [R1+0x2f10] ;  /* 0x002f1000010d7983 */ /* 0x000ea80000300800 */
[----:B------:R0:W-:Y:S02]  /*5e4f0*/  STL.64 [R1+0x2eb0], R24 ;  /* 0x002eb01801007387 */ /* 0x0001e40000100a00 */
[----:B0-----:R-:W-:Y:S02]  /*5e500*/  IMAD.MOV.U32 R24, RZ, RZ, R15 ;  /* 0x000000ffff187224 */ /* 0x001fe400078e000f */
[----:B------:R-:W-:-:S05]  /*5e510*/  IMAD.MOV.U32 R25, RZ, RZ, R14 ;  /* 0x000000ffff197224 */ /* 0x000fca00078e000e */
[----:B------:R0:W-:Y:S04]  /*5e520*/  STL.64 [R1+0x2ec8], R24 ;  /* 0x002ec81801007387 */ /* 0x0001e80000100a00 */
[----:B0-----:R-:W3:Y:S01]  /*5e530*/  LDL.LU R24, [R1+0x490] ;  /* 0x0004900001187983 */ /* 0x001ee20000300800 */
[----:B------:R-:W3:Y:S02]  /*5e540*/  LDL.LU R25, [R1+0x494] ;  /* 0x0004940001197983 */ /* 0x000ee40000300800 */
[----:B------:R-:W4:Y:S02]  /*5e550*/  LDL.LU R26, [R1+0x498] ;  /* 0x00049800011a7983 */ /* 0x000f240000300800 */
[----:B------:R-:W4:Y:S01]  /*5e560*/  LDL.LU R27, [R1+0x49c] ;  /* 0x00049c00011b7983 */ /* 0x000f220000300800 */
[C---:B--2---:R-:W-:Y:S01]  /*5e570*/  HMMA.16816.F32 R4, R20.reuse, R12, R4 ;  /* 0x0000000c1404723c */ /* 0x044fe20000001804 */
[----:B----4-:R-:W-:Y:S01]  /*5e580*/  STL.64 [R1+0x2ee0], R26 ;  /* 0x002ee01a01007387 */ /* 0x010fe20000100a00 */
[----:B---3--:R0:W-:Y:S03]  /*5e590*/  STL.64 [R1+0x2ed8], R24 ;  /* 0x002ed81801007387 */ /* 0x0081e60000100a00 */
[----:B0-----:R-:W2:Y:S01]  /*5e5a0*/  LDL.64 R24, [R1+0xc0] ;  /* 0x0000c00001187983 */ /* 0x001ea20000100a00 */
[----:B------:R0:W-:Y:S02]  /*5e5b0*/  STL.64 [R1+0x2dd0], R16 ;  /* 0x002dd01001007387 */ /* 0x0001e40000100a00 */
[----:B------:R1:W-:Y:S01]  /*5e5c0*/  STL [R1+0x2ee8], R19 ;  /* 0x002ee81301007387 */ /* 0x0003e20000100800 */
[----:B0-----:R-:W3:Y:S01]  /*5e5d0*/  LDL.LU R16, [R1+0x4a0] ;  /* 0x0004a00001107983 */ /* 0x001ee20000300800 */
[----:B------:R-:W3:Y:S02]  /*5e5e0*/  LDL.LU R17, [R1+0x4a4] ;  /* 0x0004a40001117983 */ /* 0x000ee40000300800 */
[----:B------:R-:W3:Y:S02]  /*5e5f0*/  LDL.LU R18, [R1+0x4a8] ;  /* 0x0004a80001127983 */ /* 0x000ee40000300800 */
[----:B-1----:R-:W3:Y:S09]  /*5e600*/  LDL.LU R19, [R1+0x4ac] ;  /* 0x0004ac0001137983 */ /* 0x002ef20000300800 */
[----:B------:R-:W-:Y:S01]  /*5e610*/  STL.64 [R1+0x860], R4 ;  /* 0x0008600401007387 */ /* 0x000fe20000100a00 */
[----:B------:R0:W-:Y:S03]  /*5e620*/  STL.64 [R1+0x868], R6 ;  /* 0x0008680601007387 */ /* 0x0001e60000100a00 */
[----:B0-----:R-:W4:Y:S01]  /*5e630*/  LDL.LU.64 R6, [R1+0x2f08] ;  /* 0x002f080001067983 */ /* 0x001f220000300a00 */
[----:B------:R-:W4:Y:S02]  /*5e640*/  LDL.LU.64 R4, [R1+0x2f00] ;  /* 0x002f000001047983 */ /* 0x000f240000300a00 */
[----:B------:R0:W-:Y:S02]  /*5e650*/  STL.64 [R1+0x2ed0], R12 ;  /* 0x002ed00c01007387 */ /* 0x0001e40000100a00 */
[----:B0-----:R-:W2:Y:S01]  /*5e660*/  LDL.64 R12, [R1+0xb0] ;  /* 0x0000b000010c7983 */ /* 0x001ea20000100a00 */
[----:B----4-:R-:W-:Y:S03]  /*5e670*/  HMMA.16816.F32 R20, R20, R8, R4 ;  /* 0x000000081414723c */ /* 0x010fe60000001804 */
[----:B------:R-:W3:Y:S01]  /*5e680*/  LDL.LU.64 R6, [R1+0x2ef8] ;  /* 0x002ef80001067983 */ /* 0x000ee20000300a00 */
[----:B------:R-:W3:Y:S11]  /*5e690*/  LDL.LU.64 R4, [R1+0x2ef0] ;  /* 0x002ef00001047983 */ /* 0x000ef60000300a00 */
[----:B------:R-:W-:Y:S08]  /*5e6a0*/  @!UPT UIADD3 URZ, URZ, URZ, URZ ;  /* 0x0000003f3f3ff290 */ /* 0x000ff0000fffe03f */
[----:B------:R0:W-:Y:S01]  /*5e6b0*/  STL.64 [R1+0x530], R20 ;  /* 0x0005301401007387 */ /* 0x0001e20000100a00 */
[----:B------:R-:W-:Y:S02]  /*5e6c0*/  STL.64 [R1+0x538], R22 ;  /* 0x0005381601007387 */ /* 0x000fe40000100a00 */
[----:B0-----:R-:W-:Y:S02]  /*5e6d0*/  IMAD.MOV.U32 R20, RZ, RZ, R2 ;  /* 0x000000ffff147224 */ /* 0x001fe400078e0002 */
[----:B------:R-:W-:-:S05]  /*5e6e0*/  IMAD.MOV.U32 R21, RZ, RZ, R0 ;  /* 0x000000ffff157224 */ /* 0x000fca00078e0000 */
[----:B------:R0:W-:Y:S04]  /*5e6f0*/  STL.64 [R1+0x2ea8], R20 ;  /* 0x002ea81401007387 */ /* 0x0001e80000100a00 */
[----:B0-----:R-:W4:Y:S01]  /*5e700*/  LDL.LU R20, [R1+0x4c0] ;  /* 0x0004c00001147983 */ /* 0x001f220000300800 */
[----:B------:R-:W4:Y:S02]  /*5e710*/  LDL.LU R21, [R1+0x4c4] ;  /* 0x0004c40001157983 */ /* 0x000f240000300800 */
[----:B------:R-:W4:Y:S02]  /*5e720*/  LDL.LU R22, [R1+0x4c8] ;  /* 0x0004c80001167983 */ /* 0x000f240000300800 */
[----:B------:R-:W4:Y:S02]  /*5e730*/  LDL.LU R23, [R1+0x4cc] ;  /* 0x0004cc0001177983 */ /* 0x000f240000300800 */
[----:B--2---:R-:W-:Y:S01]  /*5e740*/  IMAD.MOV.U32 R3, RZ, RZ, R25 ;  /* 0x000000ffff037224 */ /* 0x004fe200078e0019 */
[----:B---3--:R-:W-:Y:S01]  /*5e750*/  HMMA.16816.F32 R16, R4, R24, R16 ;  /* 0x000000180410723c */ /* 0x008fe20000001810 */
[----:B----4-:R-:W-:Y:S01]  /*5e760*/  STL.64 [R1+0x2ec0], R22 ;  /* 0x002ec01601007387 */ /* 0x010fe20000100a00 */
[----:B------:R0:W-:Y:S03]  /*5e770*/  STL.64 [R1+0x2eb8], R20 ;  /* 0x002eb81401007387 */ /* 0x0001e60000100a00 */
        /* <DEDUP_REMOVED lines=8> */
[----:B------:R-:W3:Y:S02]  /*5e800*/  LDL.LU R10, [R1+0x408] ;  /* 0x00040800010a7983 */ /* 0x000ee40000300800 */
[----:B------:R-:W3:Y:S03]  /*5e810*/  LDL.LU R11, [R1+0x40c] ;  /* 0x00040c00010b7983 */ /* 0x000ee60000300800 */
[----:B------:R-:W-:Y:S01]  /*5e820*/  STL.64 [R1+0x4a0], R16 ;  /* 0x0004a01001007387 */ /* 0x000fe20000100a00 */
[----:B------:R0:W-:Y:S03]  /*5e830*/  STL.64 [R1+0x4a8], R18 ;  /* 0x0004a81201007387 */ /* 0x0001e60000100a00 */
[----:B0-----:R-:W4:Y:S01]  /*5e840*/  LDL.LU R19, [R1+0x2ee8] ;  /* 0x002ee80001137983 */ /* 0x001f220000300800 */
[----:B------:R-:W-:-:S02]  /*5e850*/  IMAD.MOV.U32 R18, RZ, RZ, R24 ;  /* 0x000000ffff127224 */ /* 0x000fc400078e0018 */
[----:B------:R-:W2:Y:S02]  /*5e860*/  LDL.LU.64 R26, [R1+0x2ee0] ;  /* 0x002ee000011a7983 */ /* 0x000ea40000300a00 */
[----:B------:R-:W2:Y:S02]  /*5e870*/  LDL.LU.64 R24, [R1+0x2ed8] ;  /* 0x002ed80001187983 */ /* 0x000ea40000300a00 */
[----:B------:R-:W-:Y:S02]  /*5e880*/  IMAD.MOV.U32 R2, RZ, RZ, R12 ;  /* 0x000000ffff027224 */ /* 0x000fe400078e000c */
[----:B------:R-:W-:Y:S01]  /*5e890*/  IMAD.MOV.U32 R0, RZ, RZ, R13 ;  /* 0x000000ffff007224 */ /* 0x000fe200078e000d */
[----:B--2---:R-:W-:Y:S01]  /*5e8a0*/  HMMA.16816.F32 R24, R4, R12, R24 ;  /* 0x0000000c0418723c */ /* 0x004fe20000001818 */
[----:B------:R-:W2:Y:S11]  /*5e8b0*/  LDL.LU.64 R12, [R1+0x2ed0] ;  /* 0x002ed000010c7983 */ /* 0x000eb60000300a00 */
[----:B------:R-:W-:Y:S11]  /*5e8c0*/  @!UPT UIADD3 URZ, URZ, URZ, URZ ;  /* 0x0000003f3f3ff290 */ /* 0x000ff6000fffe03f */
[----:B------:R0:W-:Y:S04]  /*5e8d0*/  STL.64 [R1+0x490], R24 ;  /* 0x0004901801007387 */ /* 0x0001e80000100a00 */
[----:B0-----:R-:W2:Y:S01]  /*5e8e0*/  LDL.LU.64 R24, [R1+0x2ec8] ;  /* 0x002ec80001187983 */ /* 0x001ea20000300a00 */
[----:B------:R-:W-:Y:S02]  /*5e8f0*/  IMAD.MOV.U32 R14, RZ, RZ, R26 ;  /* 0x000000ffff0e7224 */ /* 0x000fe400078e001a */
[----:B------:R-:W-:-:S05]  /*5e900*/  IMAD.MOV.U32 R15, RZ, RZ, R27 ;  /* 0x000000ffff0f7224 */ /* 0x000fca00078e001b */
        /* <DEDUP_REMOVED lines=10> */
[----:B------:R-:W3:Y:S11]  /*5e9b0*/  LDL.LU.64 R20, [R1+0x2ea8] ;  /* 0x002ea80001147983 */ /* 0x000ef60000300a00 */
[----:B------:R-:W-:Y:S11]  /*5e9c0*/  @!UPT UIADD3 URZ, URZ, URZ, URZ ;  /* 0x0000003f3f3ff290 */ /* 0x000ff6000fffe03f */
[----:B------:R-:W-:Y:S02]  /*5e9d0*/  IMAD.MOV.U32 R14, RZ, RZ, R27 ;  /* 0x000000ffff0e7224 */ /* 0x000fe400078e001b */
[----:B------:R-:W-:Y:S01]  /*5e9e0*/  IMAD.MOV.U32 R15, RZ, RZ, R26 ;  /* 0x000000ffff0f7224 */ /* 0x000fe200078e001a */
[----:B------:R0:W-:Y:S01]  /*5e9f0*/  STL.64 [R1+0x470], R24 ;  /* 0x0004701801007387 */ /* 0x0001e20000100a00 */
[----:B------:R-:W2:Y:S03]  /*5ea00*/  LDL.LU.64 R26, [R1+0x2ea0] ;  /* 0x002ea000011a7983 */ /* 0x000ea60000300a00 */
[----:B0-----:R-:W2:Y:S01]  /*5ea10*/  LDL.LU.64 R24, [R1+0x2e98] ;  /* 0x002e980001187983 */ /* 0x001ea20000300a00 */
[----:B------:R-:W-:Y:S02]  /*5ea20*/  STL [R1+0x25bc], R14 ;  /* 0x0025bc0e01007387 */ /* 0x000fe40000100800 */
[----:B------:R-:W-:Y:S02]  /*5ea30*/  STL [R1+0x25b8], R15 ;  /* 0x0025b80f01007387 */ /* 0x000fe40000100800 */
[----:B------:R0:W-:Y:S02]  /*5ea40*/  STL.64 [R1+0x2e60], R12 ;  /* 0x002e600c01007387 */ /* 0x0001e40000100a00 */
[----:B0-----:R-:W2:Y:S04]  /*5ea50*/  LDL R12, [R1+0x80] ;  /* 0x00008000010c7983 */ /* 0x001ea80000100800 */
[----:B------:R-:W2:Y:S02]  /*5ea60*/  LDL R13, [R1+0x84] ;  /* 0x00008400010d7983 */ /* 0x000ea40000100800 */
[C---:B--2---:R-:W-:Y:S02]  /*5ea70*/  HMMA.16816.F32 R12, R4.reuse, R12, R24 ;  /* 0x0000000c040c723c */ /* 0x044fe40000001818 */
[----:B------:R-:W2:Y:S01]  /*5ea80*/  LDL.LU.64 R26, [R1+0x2e90] ;  /* 0x002e9000011a7983 */ /* 0x000ea20000300a00 */
[----:B------:R-:W4:Y:S11]  /*5ea90*/  LDL.LU.64 R24, [R1+0x2e88] ;  /* 0x002e880001187983 */ /* 0x000f360000300a00 */
[----:B------:R-:W-:Y:S09]  /*5eaa0*/  @!UPT UIADD3 URZ, URZ, URZ, URZ ;  /* 0x0000003f3f3ff290 */ /* 0x000ff2000fffe03f */
[----:B------:R-:W-:Y:S01]  /*5eab0*/  STL.64 [R1+0x460], R12 ;  /* 0x0004600c01007387 */ /* 0x000fe20000100a00 */
[----:B------:R3:W-:Y:S02]  /*5eac0*/  STL.64 [R1+0x468], R14 ;  /* 0x0004680e01007387 */ /* 0x0007e40000100a00 */
[----:B---3--:R-:W-:Y:S01]  /*5ead0*/  HMMA.16816.F32 R12, R4, R20, R8 ;  /* 0x00000014040c723c */ /* 0x008fe20000001808 */
[----:B------:R-:W3:Y:S11]  /*5eae0*/  LDL.LU R8, [R1+0xac0] ;  /* 0x000ac00001087983 */ /* 0x000ef60000300800 */
[----:B------:R-:W-:Y:S11]  /*5eaf0*/  @!UPT UIADD3 URZ, URZ, URZ, URZ ;  /* 0x0000003f3f3ff290 */ /* 0x000ff6000fffe03f */
[----:B------:R-:W-:Y:S01]  /*5eb00*/  STL.64 [R1+0x450], R12 ;  /* 0x0004500c01007387 */ /* 0x000fe20000100a00 */
[----:B------:R-:W-:Y:S02]  /*5eb10*/  STL.64 [R1+0x458], R14 ;  /* 0x0004580e01007387 */ /* 0x000fe40000100a00 */
[----:B------:R-:W3:Y:S02]  /*5eb20*/  LDL.LU R9, [R1+0xac4] ;  /* 0x000ac40001097983 */ /* 0x000ee40000300800 */
[----:B------:R-:W3:Y:S01]  /*5eb30*/  LDL.LU R10, [R1+0xac8] ;  /* 0x000ac800010a7983 */ /* 0x000ee20000300800 */
[----:B------:R-:W3:Y:S01]  /*5eb40*/  LDL.LU R11, [R1+0xacc] ;  /* 0x000acc00010b7983 */ /* 0x000ee20000300800 */
[----:B------:R-:W-:Y:S02]  /*5eb50*/  IMAD.MOV.U32 R16, RZ, RZ, R29 ;  /* 0x000000ffff107224 */ /* 0x000fe400078e001d */
[----:B------:R-:W3:Y:S02]  /*5eb60*/  LDL.LU R29, [R1+0x2e84] ;  /* 0x002e8400011d7983 */ /* 0x000ee40000300800 */
[----:B--2---:R-:W-:-:S02]  /*5eb70*/  IMAD.MOV.U32 R17, RZ, RZ, R26 ;  /* 0x000000ffff117224 */ /* 0x004fc400078e001a */
[----:B------:R-:W2:Y:S03]  /*5eb80*/  LDL.LU R26, [R1+0x2e80] ;  /* 0x002e8000011a7983 */ /* 0x000ea60000300800 */
[----:B------:R0:W-:Y:S02]  /*5eb90*/  STL.64 [R1+0x2de8], R16 ;  /* 0x002de81001007387 */ /* 0x0001e40000100a00 */
[----:B0-----:R-:W-:Y:S02]  /*5eba0*/  IMAD.MOV.U32 R16, RZ, RZ, R27 ;  /* 0x000000ffff107224 */ /* 0x001fe400078e001b */
[----:B----4-:R-:W-:Y:S01]  /*5ebb0*/  IMAD.MOV.U32 R17, RZ, RZ, R24 ;  /* 0x000000ffff117224 */ /* 0x010fe200078e0018 */
[----:B------:R-:W4:Y:S01]  /*5ebc0*/  LDL.LU R27, [R1+0x2e7c] ;  /* 0x002e7c00011b7983 */ /* 0x000f220000300800 */
[----:B------:R-:W2:Y:S03]  /*5ebd0*/  LDL.LU R24, [R1+0x2e78] ;  /* 0x002e780001187983 */ /* 0x000ea60000300800 */
[----:B------:R-:W-:Y:S04]  /*5ebe0*/  STL.64 [R1+0x2e00], R16 ;  /* 0x002e001001007387 */ /* 0x000fe80000100a00 */
[----:B---3--:R-:W-:Y:S01]  /*5ebf0*/  STL.64 [R1+0x2dc8], R10 ;  /* 0x002dc80a01007387 */ /* 0x008fe20000100a00 */
[----:B------:R0:W-:Y:S03]  /*5ec00*/  STL.64 [R1+0x2dc0], R8 ;  /* 0x002dc00801007387 */ /* 0x0001e60000100a00 */
[----:B0-----:R-:W3:Y:S01]  /*5ec10*/  LDL.LU R8, [R1+0xad0] ;  /* 0x000ad00001087983 */ /* 0x001ee20000300800 */
[----:B------:R-:W3:Y:S02]  /*5ec20*/  LDL.LU R9, [R1+0xad4] ;  /* 0x000ad40001097983 */ /* 0x000ee40000300800 */
[----:B------:R-:W2:Y:S02]  /*5ec30*/  LDL.LU R10, [R1+0xad8] ;  /* 0x000ad800010a7983 */ /* 0x000ea40000300800 */
[----:B------:R-:W2:Y:S02]  /*5ec40*/  LDL.LU R11, [R1+0xadc] ;  /* 0x000adc00010b7983 */ /* 0x000ea40000300800 */
[----:B------:R-:W-:-:S02]  /*5ec50*/  IMAD.MOV.U32 R16, RZ, RZ, R25 ;  /* 0x000000ffff107224 */ /* 0x000fc400078e0019 */
[----:B------:R-:W-:Y:S01]  /*5ec60*/  IMAD.MOV.U32 R17, RZ, RZ, R19 ;  /* 0x000000ffff117224 */ /* 0x000fe200078e0013 */
[----:B------:R-:W4:Y:S01]  /*5ec70*/  LDL.LU R25, [R1+0x2e74] ;  /* 0x002e740001197983 */ /* 0x000f220000300800 */
[----:B------:R-:W4:Y:S03]  /*5ec80*/  LDL.LU R19, [R1+0x2e70] ;  /* 0x002e700001137983 */ /* 0x000f260000300800 */
[----:B------:R-:W-:Y:S04]  /*5ec90*/  STL.64 [R1+0x2e18], R16 ;  /* 0x002e181001007387 */ /* 0x000fe80000100a00 */
        /* <DEDUP_REMOVED lines=8> */
[----:B------:R-:W2:Y:S01]  /*5ed20*/  LDL.LU R29, [R1+0x2e6c] ;  /* 0x002e6c00011d7983 */ /* 0x000ea20000300800 */
[----:B------:R-:W2:Y:S03]  /*5ed30*/  LDL.LU R28, [R1+0x2e68] ;  /* 0x002e6800011c7983 */ /* 0x000ea60000300800 */
[----:B------:R4:W-:Y:S02]  /*5ed40*/  STL.64 [R1+0x2e30], R16 ;  /* 0x002e301001007387 */ /* 0x0009e40000100a00 */
[----:B----4-:R-:W-:Y:S02]  /*5ed50*/  IMAD.MOV.U32 R16, RZ, RZ, R27 ;  /* 0x000000ffff107224 */ /* 0x010fe400078e001b */
[----:B------:R-:W-:-:S05]  /*5ed60*/  IMAD.MOV.U32 R17, RZ, RZ, R26 ;  /* 0x000000ffff117224 */ /* 0x000fca00078e001a */
[----:B------:R-:W-:Y:S04]  /*5ed70*/  STL.64 [R1+0x2e48], R16 ;  /* 0x002e481001007387 */ /* 0x000fe80000100a00 */
[----:B---3--:R-:W-:Y:S01]  /*5ed80*/  STL.64 [R1+0x2df8], R10 ;  /* 0x002df80a01007387 */ /* 0x008fe20000100a00 */
[----:B--2---:R0:W-:Y:S03]  /*5ed90*/  STL.64 [R1+0x2df0], R8 ;  /* 0x002df00801007387 */ /* 0x0041e60000100a00 */
[----:B------:R-:W1:Y:S04]  /*5eda0*/  LDSM.16.MT88.4 R20, [R28+0x2c180] ;  /* 0x02c180001c14783b */ /* 0x000e680000004200 */
        /* <DEDUP_REMOVED lines=38> */
[----:B-1----:R-:W-:Y:S01]  /*5f010*/  STL [R1+0x2cbc], R22 ;  /* 0x002cbc1601007387 */ /* 0x002fe20000100800 */
[----:B------:R-:W-:Y:S02]  /*5f020*/  STL [R1+0x2cb8], R23 ;  /* 0x002cb81701007387 */ /* 0x000fe40000100800 */
[----:B------:R0:W-:Y:S02]  /*5f030*/  STL.64 [R1+0x2d90], R20 ;  /* 0x002d901401007387 */ /* 0x0001e40000100a00 */
[----:B0-----:R-:W-:-:S02]  /*5f040*/  IMAD.MOV.U32 R20, RZ, RZ, R29 ;  /* 0x000000ffff147224 */ /* 0x001fc400078e001d */
[----:B------:R-:W-:-:S07]  /*5f050*/  IMAD.MOV.U32 R21, RZ, RZ, R19 ;  /* 0x000000ffff157224 */ /* 0x000fce00078e0013 */
[----:B----4-:R-:W-:Y:S01]  /*5f060*/  HMMA.16816.F32 R20, R4, R20, R12 ;  /* 0x000000140414723c */ /* 0x010fe2000000180c */
[----:B------:R-:W4:Y:S11]  /*5f070*/  LDL.LU.64 R12, [R1+0x2e60] ;  /* 0x002e6000010c7983 */ /* 0x000f360000300a00 */
[----:B------:R-:W-:Y:S11]  /*5f080*/  @!UPT UIADD3 URZ, URZ, URZ, URZ ;  /* 0x0000003f3f3ff290 */ /* 0x000ff6000fffe03f */
[----:B------:R0:W-:Y:S02]  /*5f090*/  STL.64 [R1+0x7d0], R20 ;  /* 0x0007d01401007387 */ /* 0x0001e40000100a00 */
[----:B0-----:R-:W-:Y:S02]  /*5f0a0*/  IMAD.MOV.U32 R20, RZ, RZ, R18 ;  /* 0x000000ffff147224 */ /* 0x001fe400078e0012 */
[----:B------:R-:W-:Y:S02]  /*5f0b0*/  IMAD.MOV.U32 R15, RZ, RZ, R23 ;  /* 0x000000ffff0f7224 */ /* 0x000fe400078e0017 */
[----:B------:R-:W-:-:S03]  /*5f0c0*/  IMAD.MOV.U32 R14, RZ, RZ, R22 ;  /* 0x000000ffff0e7224 */ /* 0x000fc600078e0016 */
[----:B------:R-:W-:Y:S02]  /*5f0d0*/  STL [R1+0x25c4], R15 ;  /* 0x0025c40f01007387 */ /* 0x000fe40000100800 */
        /* <DEDUP_REMOVED lines=53> */
[----:B------:R0:W-:Y:S02]  /*5f430*/  STL.64 [R1+0x2d48], R16 ;  /* 0x002d481001007387 */ /* 0x0001e40000100a00 */
[----:B0-----:R-:W2:Y:S01]  /*5f440*/  LDL.64 R16, [R1+0xa0] ;  /* 0x0000a00001107983 */ /* 0x001ea20000100a00 */
[C---:B----4-:R-:W-:Y:S03]  /*5f450*/  HMMA.16816.F32 R8, R4.reuse, R12, R8 ;  /* 0x0000000c0408723c */ /* 0x050fe60000001808 */
[----:B--2---:R0:W-:Y:S04]  /*5f460*/  STL.64 [R1+0x2d98], R16 ;  /* 0x002d981001007387 */ /* 0x0041e80000100a00 */
[----:B0-----:R-:W2:Y:S01]  /*5f470*/  LDL.LU R16, [R1+0x3e0] ;  /* 0x0003e00001107983 */ /* 0x001ea20000300800 */
[----:B------:R-:W2:Y:S02]  /*5f480*/  LDL.LU R17, [R1+0x3e4] ;  /* 0x0003e40001117983 */ /* 0x000ea40000300800 */
[----:B------:R-:W2:Y:S02]  /*5f490*/  LDL.LU R18, [R1+0x3e8] ;  /* 0x0003e80001127983 */ /* 0x000ea40000300800 */
[----:B------:R-:W2:Y:S11]  /*5f4a0*/  LDL.LU R19, [R1+0x3ec] ;  /* 0x0003ec0001137983 */ /* 0x000eb60000300800 */
[----:B------:R-:W-:Y:S01]  /*5f4b0*/  STL.64 [R1+0x750], R8 ;  /* 0x0007500801007387 */ /* 0x000fe20000100a00 */
[----:B------:R0:W-:Y:S03]  /*5f4c0*/  STL.64 [R1+0x758], R10 ;  /* 0x0007580a01007387 */ /* 0x0001e60000100a00 */
[----:B0-----:R-:W4:Y:S01]  /*5f4d0*/  LDL.LU.64 R10, [R1+0x2db8] ;  /* 0x002db800010a7983 */ /* 0x001f220000300a00 */
[----:B------:R-:W3:Y:S02]  /*5f4e0*/  LDL.LU.64 R8, [R1+0x2db0] ;  /* 0x002db00001087983 */ /* 0x000ee40000300a00 */
[----:B------:R0:W-:Y:S02]  /*5f4f0*/  STL.64 [R1+0x2d78], R12 ;  /* 0x002d780c01007387 */ /* 0x0001e40000100a00 */
[----:B0-----:R-:W2:Y:S01]  /*5f500*/  LDL.LU R12, [R1+0x3c0] ;  /* 0x0003c000010c7983 */ /* 0x001ea20000300800 */
[----:B------:R-:W2:Y:S02]  /*5f510*/  LDL.LU R13, [R1+0x3c4] ;  /* 0x0003c400010d7983 */ /* 0x000ea40000300800 */
[----:B------:R-:W2:Y:S02]  /*5f520*/  LDL.LU R14, [R1+0x3c8] ;  /* 0x0003c800010e7983 */ /* 0x000ea40000300800 */
[----:B------:R-:W2:Y:S01]  /*5f530*/  LDL.LU R15, [R1+0x3cc] ;  /* 0x0003cc00010f7983 */ /* 0x000ea20000300800 */
[----:B---3--:R-:W-:Y:S01]  /*5f540*/  HMMA.16816.F32 R4, R4, R8, R24 ;  /* 0x000000080404723c */ /* 0x008fe20000001818 */
[----:B------:R-:W2:Y:S01]  /*5f550*/  LDL.LU.64 R26, [R1+0x2da8] ;  /* 0x002da800011a7983 */ /* 0x000ea20000300a00 */
[----:B------:R-:W2:Y:S02]  /*5f560*/  LDL.LU.64 R24, [R1+0x2da0] ;  /* 0x002da00001187983 */ /* 0x000ea40000300a00 */
[----:B------:R-:W-:Y:S11]  /*5f570*/  IMAD.MOV.U32 R21, RZ, RZ, R3 ;  /* 0x000000ffff157224 */ /* 0x000ff600078e0003 */
[----:B------:R-:W-:Y:S08]  /*5f580*/  @!UPT UIADD3 URZ, URZ, URZ, URZ ;  /* 0x0000003f3f3ff290 */ /* 0x000ff0000fffe03f */
[----:B------:R-:W-:Y:S01]  /*5f590*/  STL.64 [R1+0x440], R4 ;  /* 0x0004400401007387 */ /* 0x000fe20000100a00 */
[----:B------:R-:W-:Y:S02]  /*5f5a0*/  STL.64 [R1+0x448], R6 ;  /* 0x0004480601007387 */ /* 0x000fe40000100a00 */
[----:B----4-:R-:W-:Y:S02]  /*5f5b0*/  STL.64 [R1+0x2cd8], R10 ;  /* 0x002cd80a01007387 */ /* 0x010fe40000100a00 */
[----:B------:R0:W-:Y:S02]  /*5f5c0*/  STL.64 [R1+0x2cd0], R8 ;  /* 0x002cd00801007387 */ /* 0x0001e40000100a00 */
[----:B0-----:R-:W3:Y:S01]  /*5f5d0*/  LDL.LU R8, [R1+0x3d0] ;  /* 0x0003d00001087983 */ /* 0x001ee20000300800 */
[----:B------:R-:W3:Y:S02]  /*5f5e0*/  LDL.LU R9, [R1+0x3d4] ;  /* 0x0003d40001097983 */ /* 0x000ee40000300800 */
[----:B------:R-:W3:Y:S02]  /*5f5f0*/  LDL.LU R10, [R1+0x3d8] ;  /* 0x0003d800010a7983 */ /* 0x000ee40000300800 */
[----:B------:R-:W3:Y:S01]  /*5f600*/  LDL.LU R11, [R1+0x3dc] ;  /* 0x0003dc00010b7983 */ /* 0x000ee20000300800 */
[----:B--2---:R-:W-:Y:S01]  /*5f610*/  HMMA.16816.F32 R20, R24, R20, R16 ;  /* 0x000000141814723c */ /* 0x004fe20000001810 */
[----:B------:R-:W2:Y:S01]  /*5f620*/  LDL.LU.64 R16, [R1+0x2d98] ;  /* 0x002d980001107983 */ /* 0x000ea20000300a00 */
[----:B------:R-:W-:-:S02]  /*5f630*/  IMAD.MOV.U32 R4, RZ, RZ, R2 ;  /* 0x000000ffff047224 */ /* 0x000fc400078e0002 */
[----:B------:R-:W-:-:S07]  /*5f640*/  IMAD.MOV.U32 R5, RZ, RZ, R0 ;  /* 0x000000ffff057224 */ /* 0x000fce00078e0000 */
[C---:B---3--:R-:W-:Y:S11]  /*5f650*/  HMMA.16816.F32 R8, R24.reuse, R4, R8 ;  /* 0x000000041808723c */ /* 0x048ff60000001808 */
[----:B------:R-:W-:Y:S01]  /*5f660*/  @!UPT UIADD3 URZ, URZ, URZ, URZ ;  /* 0x0000003f3f3ff290 */ /* 0x000fe2000fffe03f */
[----:B------:R0:W-:Y:S01]  /*5f670*/  STL.64 [R1+0x420], R20 ;  /* 0x0004201401007387 */ /* 0x0001e20000100a00 */
[----:B------:R-:W-:Y:S03]  /*5f680*/  STL.64 [R1+0x428], R22 ;  /* 0x0004281601007387 */ /* 0x000fe60000100a00 */
[----:B0-----:R-:W3:Y:S07]  /*5f690*/  LDL.LU.64 R20, [R1+0x2d90] ;  /* 0x002d900001147983 */ /* 0x001eee0000300a00 */
[----:B------:R-:W-:Y:S01]  /*5f6a0*/  STL.64 [R1+0x410], R8 ;  /* 0x0004100801007387 */ /* 0x000fe20000100a00 */
[----:B------:R-:W-:Y:S01]  /*5f6b0*/  STL.64 [R1+0x418], R10 ;  /* 0x0004180a01007387 */ /* 0x000fe20000100a00 */
[----:B--2---:R-:W-:Y:S11]  /*5f6c0*/  HMMA.16816.F32 R4, R24, R16, R12 ;  /* 0x000000101804723c */ /* 0x004ff6000000180c */
[----:B------:R-:W-:Y:S11]  /*5f6d0*/  @!UPT UIADD3 URZ, URZ, URZ, URZ ;  /* 0x0000003f3f3ff290 */ /* 0x000ff6000fffe03f */
[----:B------:R-:W-:Y:S01]  /*5f6e0*/  @!UPT UIADD3 URZ, URZ, URZ, URZ ;  /* 0x0000003f3f3ff290 */ /* 0x000fe2000fffe03f */
[----:B------:R-:W-:Y:S01]  /*5f6f0*/  STL.64 [R1+0x400], R4 ;  /* 0x0004000401007387 */ /* 0x000fe20000100a00 */
[----:B------:R-:W-:Y:S02]  /*5f700*/  STL.64 [R1+0x408], R6 ;  /* 0x0004080601007387 */ /* 0x000fe40000100a00 */
        /* <DEDUP_REMOVED lines=8> */
[----:B------:R-:W2:Y:S02]  /*5f790*/  LDL.LU R14, [R1+0x3b8] ;  /* 0x0003b800010e7983 */ /* 0x000ea40000300800 */
[----:B------:R-:W2:Y:S01]  /*5f7a0*/  LDL.LU R15, [R1+0x3bc] ;  /* 0x0003bc00010f7983 */ /* 0x000ea20000300800 */
[----:B------:R-:W4:Y:S01]  /*5f7b0*/  LDL.64 R4, [R1+0x70] ;  /* 0x0000700001047983 */ /* 0x000f220000100a00 */
[----:B------:R-:W-:-:S02]  /*5f7c0*/  IMAD.MOV.U32 R22, RZ, RZ, R16 ;  /* 0x000000ffff167224 */ /* 0x000fc400078e0010 */
[----:B------:R-:W-:Y:S01]  /*5f7d0*/  IMAD.MOV.U32 R23, RZ, RZ, R17 ;  /* 0x000000ffff177224 */ /* 0x000fe200078e0011 */
        /* <DEDUP_REMOVED lines=8> */
[----:B0-----:R-:W2:Y:S04]  /*5f860*/  LDL.64 R16, [R1+0x60] ;  /* 0x0000600001107983 */ /* 0x001ea80000100a00 */
[----:B--2---:R0:W-:Y:S04]  /*5f870*/  STL.64 [R1+0x2d68], R16 ;  /* 0x002d681001007387 */ /* 0x0041e80000100a00 */
[----:B0-----:R-:W2:Y:S01]  /*5f880*/  LDL.LU R16, [R1+0x380] ;  /* 0x0003800001107983 */ /* 0x001ea20000300800 */
[----:B------:R-:W2:Y:S02]  /*5f890*/  LDL.LU R17, [R1+0x384] ;  /* 0x0003840001117983 */ /* 0x000ea40000300800 */
[----:B------:R-:W2:Y:S02]  /*5f8a0*/  LDL.LU R18, [R1+0x388] ;  /* 0x0003880001127983 */ /* 0x000ea40000300800 */
[----:B------:R-:W2:Y:S01]  /*5f8b0*/  LDL.LU R19, [R1+0x38c] ;  /* 0x00038c0001137983 */ /* 0x000ea20000300800 */
[----:B------:R-:W2:Y:S04]  /*5f8c0*/  LDL.64 R8, [R1+0x50] ;  /* 0x0000500001087983 */ /* 0x000ea80000100a00 */
[----:B--2---:R0:W-:Y:S04]  /*5f8d0*/  STL.64 [R1+0x2d60], R8 ;  /* 0x002d600801007387 */ /* 0x0041e80000100a00 */
[----:B0-----:R-:W2:Y:S01]  /*5f8e0*/  LDL.LU R8, [R1+0xa20] ;  /* 0x000a200001087983 */ /* 0x001ea20000300800 */
[----:B------:R-:W2:Y:S02]  /*5f8f0*/  LDL.LU R9, [R1+0xa24] ;  /* 0x000a240001097983 */ /* 0x000ea40000300800 */
[----:B------:R-:W2:Y:S02]  /*5f900*/  LDL.LU R10, [R1+0xa28] ;  /* 0x000a2800010a7983 */ /* 0x000ea40000300800 */
[----:B------:R-:W2:Y:S01]  /*5f910*/  LDL.LU R11, [R1+0xa2c] ;  /* 0x000a2c00010b7983 */ /* 0x000ea20000300800 */
[----:B------:R-:W-:Y:S01]  /*5f920*/  STL.64 [R1+0x2cc8], R22 ;  /* 0x002cc81601007387 */ /* 0x000fe20000100a00 */
[----:B---3--:R0:W-:Y:S03]  /*5f930*/  STL.64 [R1+0x2cc0], R20 ;  /* 0x002cc01401007387 */ /* 0x0081e60000100a00 */
[----:B0-----:R-:W3:Y:S01]  /*5f940*/  LDL.64 R20, [R1+0x90] ;  /* 0x0000900001147983 */ /* 0x001ee20000100a00 */
[----:B------:R-:W-:Y:S01]  /*5f950*/  STL [R1+0x2ab0], R28 ;  /* 0x002ab01c01007387 */ /* 0x000fe20000100800 */
[C---:B---3--:R-:W-:Y:S11]  /*5f960*/  HMMA.16816.F32 R12, R24.reuse, R20, R12 ;  /* 0x00000014180c723c */ /* 0x048ff6000000180c */
[----:B------:R-:W-:Y:S11]  /*5f970*/  @!UPT UIADD3 URZ, URZ, URZ, URZ ;  /* 0x0000003f3f3ff290 */ /* 0x000ff6000fffe03f */
[----:B------:R-:W-:Y:S01]  /*5f980*/  @!UPT UIADD3 URZ, URZ, URZ, URZ ;  /* 0x0000003f3f3ff290 */ /* 0x000fe2000fffe03f */
[----:B------:R-:W-:Y:S01]  /*5f990*/  STL.64 [R1+0x3f0], R12 ;  /* 0x0003f00c01007387 */ /* 0x000fe20000100a00 */
[----:B------:R0:W-:Y:S03]  /*5f9a0*/  STL.64 [R1+0x3f8], R14 ;  /* 0x0003f80e01007387 */ /* 0x0001e60000100a00 */
[----:B0-----:R-:W4:Y:S01]  /*5f9b0*/  LDL.LU.64 R14, [R1+0x2d88] ;  /* 0x002d8800010e7983 */ /* 0x001f220000300a00 */
[----:B------:R-:W4:Y:S02]  /*5f9c0*/  LDL.LU.64 R12, [R1+0x2d80] ;  /* 0x002d8000010c7983 */ /* 0x000f240000300a00 */
[----:B------:R-:W-:Y:S02]  /*5f9d0*/  IMAD.MOV.U32 R0, RZ, RZ, R21 ;  /* 0x000000ffff007224 */ /* 0x000fe400078e0015 */
[----:B------:R-:W-:Y:S02]  /*5f9e0*/  IMAD.MOV.U32 R2, RZ, RZ, R20 ;  /* 0x000000ffff027224 */ /* 0x000fe400078e0014 */
[----:B------:R-:W3:Y:S01]  /*5f9f0*/  LDL.64 R20, [R1+0x40] ;  /* 0x0000400001147983 */ /* 0x000ee20000100a00 */
[----:B------:R-:W-:Y:S02]  /*5fa00*/  STL [R1+0x2c7c], R0 ;  /* 0x002c7c0001007387 */ /* 0x000fe40000100800 */
        /* <DEDUP_REMOVED lines=12> */
[C---:B--2---:R-:W-:Y:S01]  /*5fad0*/  HMMA.16816.F32 R16, R24.reuse, R4, R16 ;  /* 0x000000041810723c */ /* 0x044fe20000001810 */
[----:B----4-:R0:W-:Y:S04]  /*5fae0*/  STL.64 [R1+0x2d40], R12 ;  /* 0x002d400c01007387 */ /* 0x0101e80000100a00 */
[----:B0-----:R-:W3:Y:S01]  /*5faf0*/  LDL.LU R12, [R1+0xa00] ;  /* 0x000a0000010c7983 */ /* 0x001ee20000300800 */
[----:B------:R-:W3:Y:S02]  /*5fb00*/  LDL.LU R13, [R1+0xa04] ;  /* 0x000a0400010d7983 */ /* 0x000ee40000300800 */
[----:B------:R-:W3:Y:S02]  /*5fb10*/  LDL.LU R14, [R1+0xa08] ;  /* 0x000a0800010e7983 */ /* 0x000ee40000300800 */
[----:B------:R-:W3:Y:S11]  /*5fb20*/  LDL.LU R15, [R1+0xa0c] ;  /* 0x000a0c00010f7983 */ /* 0x000ef60000300800 */
[----:B------:R-:W-:Y:S02]  /*5fb30*/  @!UPT UIADD3 URZ, URZ, URZ, URZ ;  /* 0x0000003f3f3ff290 */ /* 0x000fe4000fffe03f */
[----:B------:R0:W-:Y:S01]  /*5fb40*/  STL.64 [R1+0x3d0], R16 ;  /* 0x0003d01001007387 */ /* 0x0001e20000100a00 */
[----:B------:R-:W-:Y:S03]  /*5fb50*/  STL.64 [R1+0x3d8], R18 ;  /* 0x0003d81201007387 */ /* 0x000fe60000100a00 */
[----:B0-----:R-:W2:Y:S01]  /*5fb60*/  LDL.LU.64 R16, [R1+0x2d68] ;  /* 0x002d680001107983 */ /* 0x001ea20000300a00 */
[----:B------:R-:W-:Y:S01]  /*5fb70*/  LOP3.LUT R3, R28, 0x40, RZ, 0x3c, !PT ;  /* 0x000000401c037812 */ /* 0x000fe200078e3cff */
[----:B------:R-:W-:Y:S02]  /*5fb80*/  IMAD.MOV.U32 R29, RZ, RZ, R4 ;  /* 0x000000ffff1d7224 */ /* 0x000fe400078e0004 */
[----:B------:R-:W-:Y:S02]  /*5fb90*/  IMAD.MOV.U32 R28, RZ, RZ, R5 ;  /* 0x000000ffff1c7224 */ /* 0x000fe400078e0005 */
[----:B------:R-:W0:Y:S04]  /*5fba0*/  LDSM.16.MT88.4 R4, [R3+0x2c000] ;  /* 0x02c000000304783b */ /* 0x000e280000004200 */
[----:B0-----:R-:W-:Y:S01]  /*5fbb0*/  STL.64 [R1+0x2ba8], R6 ;  /* 0x002ba80601007387 */ /* 0x001fe20000100a00 */
[----:B------:R0:W-:Y:S03]  /*5fbc0*/  STL.64 [R1+0x2ba0], R4 ;  /* 0x002ba00401007387 */ /* 0x0001e60000100a00 */
[----:B0-----:R-:W4:Y:S04]  /*5fbd0*/  LDL R4, [R1+0x30] ;  /* 0x0000300001047983 */ /* 0x001f280000100800 */
[----:B------:R-:W4:Y:S01]  /*5fbe0*/  LDL R5, [R1+0x34] ;  /* 0x0000340001057983 */ /* 0x000f220000100800 */
        /* <DEDUP_REMOVED lines=14> */
[----:B0-----:R-:W2:Y:S01]  /*5fcd0*/  LDL.LU.64 R16, [R1+0x2d48] ;  /* 0x002d480001107983 */ /* 0x001ea20000300a00 */
[----:B-1----:R-:W-:Y:S02]  /*5fce0*/  IMAD.MOV.U32 R19, RZ, RZ, R8 ;  /* 0x000000ffff137224 */ /* 0x002fe400078e0008 */
[----:B------:R-:W-:Y:S02]  /*5fcf0*/  IMAD.MOV.U32 R18, RZ, RZ, R9 ;  /* 0x000000ffff127224 */ /* 0x000fe400078e0009 */
[----:B------:R-:W4:Y:S01]  /*5fd00*/  LDL.LU R8, [R1+0x9f0] ;  /* 0x0009f00001087983 */ /* 0x000f220000300800 */
[----:B------:R-:W4:Y:S01]  /*5fd10*/  LDL.LU R9, [R1+0x9f4] ;  /* 0x0009f40001097983 */ /* 0x000f220000300800 */
[----:B------:R-:W4:Y:S02]  /*5fd20*/  LDL.LU R10, [R1+0x9f8] ;  /* 0x0009f800010a7983 */ /* 0x000f240000300800 */
[----:B------:R-:W4:Y:S02]  /*5fd30*/  LDL.LU R11, [R1+0x9fc] ;  /* 0x0009fc00010b7983 */ /* 0x000f240000300800 */
[----:B------:R-:W-:Y:S01]  /*5fd40*/  STL.64 [R1+0x2cf8], R18 ;  /* 0x002cf81201007387 */ /* 0x000fe20000100a00 */
[----:B--2---:R0:W-:Y:S04]  /*5fd50*/  STL.64 [R1+0x2cf0], R16 ;  /* 0x002cf01001007387 */ /* 0x0041e80000100a00 */
[----:B0-----:R-:W2:Y:S01]  /*5fd60*/  LDL.64 R16, [R1] ;  /* 0x0000000001107983 */ /* 0x001ea20000100a00 */
[----:B---3--:R-:W-:Y:S03]  /*5fd70*/  HMMA.16816.F32 R12, R24, R20, R12 ;  /* 0x00000014180c723c */ /* 0x008fe6000000180c */
[----:B--2---:R0:W-:Y:S04]  /*5fd80*/  STL.64 [R1+0x2d10], R16 ;  /* 0x002d101001007387 */ /* 0x0041e80000100a00 */
[----:B0-----:R-:W2:Y:S04]  /*5fd90*/  LDL.64 R16, [R1+0x10] ;  /* 0x0000100001107983 */ /* 0x001ea80000100a00 */
[----:B--2---:R0:W-:Y:S04]  /*5fda0*/  STL.64 [R1+0x2d28], R16 ;  /* 0x002d281001007387 */ /* 0x0041e80000100a00 */
[----:B0-----:R-:W2:Y:S04]  /*5fdb0*/  LDL R16, [R1+0x20] ;  /* 0x0000200001107983 */ /* 0x001ea80000100800 */
[----:B------:R-:W2:Y:S04]  /*5fdc0*/  LDL R17, [R1+0x24] ;  /* 0x0000240001117983 */ /* 0x000ea80000100800 */
[----:B------:R0:W-:Y:S02]  /*5fdd0*/  STL.64 [R1+0x630], R12 ;  /* 0x0006300c01007387 */ /* 0x0001e40000100a00 */
[----:B------:R1:W-:Y:S01]  /*5fde0*/  STL.64 [R1+0x638], R14 ;  /* 0x0006380e01007387 */ /* 0x0003e20000100a00 */
[----:B0-----:R-:W3:Y:S01]  /*5fdf0*/  LDL.LU.64 R12, [R1+0x2d40] ;  /* 0x002d4000010c7983 */ /* 0x001ee20000300a00 */
[----:B-1----:R-:W-:-:S02]  /*5fe00*/  IMAD.MOV.U32 R14, RZ, RZ, R20 ;  /* 0x000000ffff0e7224 */ /* 0x002fc400078e0014 */
[----:B------:R-:W-:-:S05]  /*5fe10*/  IMAD.MOV.U32 R15, RZ, RZ, R21 ;  /* 0x000000ffff0f7224 */ /* 0x000fca00078e0015 */
[----:B------:R-:W-:Y:S04]  /*5fe20*/  STL.64 [R1+0x2ce8], R14 ;  /* 0x002ce80e01007387 */ /* 0x000fe80000100a00 */
[----:B---3--:R0:W-:Y:S04]  /*5fe30*/  STL.64 [R1+0x2ce0], R12 ;  /* 0x002ce00c01007387 */ /* 0x0081e80000100a00 */
        /* <DEDUP_REMOVED lines=23> */
[----:B------:R-:W3:Y:S11]  /*5ffb0*/  LDL.LU R8, [R1+0x810] ;  /* 0x0008100001087983 */ /* 0x000ef60000300800 */
[----:B------:R-:W-:Y:S01]  /*5ffc0*/  @!UPT UIADD3 URZ, URZ, URZ, URZ ;  /* 0x0000003f3f3ff290 */ /* 0x000fe2000fffe03f */
[----:B------:R0:W-:Y:S02]  /*5ffd0*/  STL.64 [R1+0x620], R20 ;  /* 0x0006201401007387 */ /* 0x0001e40000100a00 */
[----:B------:R1:W-:Y:S02]  /*5ffe0*/  STL.64 [R1+0x628], R22 ;  /* 0x0006281601007387 */ /* 0x0003e40000100a00 */
[----:B------:R-:W3:Y:S01]  /*5fff0*/  LDL.LU R9, [R1+0x814] ;  /* 0x0008140001097983 */ /* 0x000ee20000300800 */
[----:B------:R-:W3:Y:S01]  /*60000*/  LDL.LU R10, [R1+0x818] ;  /* 0x00081800010a7983 */ /* 0x000ee20000300800 */
[----:B------:R-:W3:Y:S03]  /*60010*/  LDL.LU R11, [R1+0x81c] ;  /* 0x00081c00010b7983 */ /* 0x000ee60000300800 */
[----:B0-----:R-:W4:Y:S01]  /*60020*/  LDL.LU R20, [R1+0x370] ;  /* 0x0003700001147983 */ /* 0x001f220000300800 */
[----:B------:R-:W4:Y:S02]  /*60030*/  LDL.LU R21, [R1+0x374] ;  /* 0x0003740001157983 */ /* 0x000f240000300800 */
[----:B-1----:R-:W4:Y:S02]  /*60040*/  LDL.LU R22, [R1+0x378] ;  /* 0x0003780001167983 */ /* 0x002f240000300800 */
[----:B------:R-:W4:Y:S01]  /*60050*/  LDL.LU R23, [R1+0x37c] ;  /* 0x00037c0001177983 */ /* 0x000f220000300800 */
[----:B------:R-:W-:Y:S01]  /*60060*/  STL.64 [R1+0x2c00], R4 ;  /* 0x002c000401007387 */ /* 0x000fe20000100a00 */
[C---:B--2---:R-:W-:Y:S03]  /*60070*/  HMMA.16816.F32 R16, R24.reuse, R16, R12 ;  /* 0x000000101810723c */ /* 0x044fe6000000180c */
[----:B------:R-:W2:Y:S01]  /*60080*/  LDL.LU.64 R14, [R1+0x2d38] ;  /* 0x002d3800010e7983 */ /* 0x000ea20000300a00 */
[----:B------:R-:W2:Y:S11]  /*60090*/  LDL.LU.64 R12, [R1+0x2d30] ;  /* 0x002d3000010c7983 */ /* 0x000eb60000300a00 */
[----:B------:R-:W-:Y:S08]  /*600a0*/  @!UPT UIADD3 URZ, URZ, URZ, URZ ;  /* 0x0000003f3f3ff290 */ /* 0x000ff0000fffe03f */
        /* <DEDUP_REMOVED lines=22> */
[----:B------:R-:W-:Y:S01]  /*60210*/  STL.64 [R1+0x2c90], R6 ;  /* 0x002c900601007387 */ /* 0x000fe20000100a00 */
[----:B------:R0:W-:Y:S03]  /*60220*/  STL.64 [R1+0x2c88], R4 ;  /* 0x002c880401007387 */ /* 0x0001e60000100a00 */
[----:B0-----:R-:W3:Y:S04]  /*60230*/  LDL R4, [R1+0xb0] ;  /* 0x0000b00001047983 */ /* 0x001ee80000100800 */
[----:B------:R-:W3:Y:S01]  /*60240*/  LDL R5, [R1+0xb4] ;  /* 0x0000b40001057983 */ /* 0x000ee20000100800 */
[C---:B--2---:R-:W-:Y:S03]  /*60250*/  HMMA.16816.F32 R12, R24.reuse, R16, R12 ;  /* 0x00000010180c723c */ /* 0x044fe6000000180c */
[----:B---3--:R0:W-:Y:S04]  /*60260*/  STL.64 [R1+0x2ca0], R4 ;  /* 0x002ca00401007387 */ /* 0x0081e80000100a00 */
[----:B0-----:R-:W2:Y:S04]  /*60270*/  LDL R4, [R1+0xc0] ;  /* 0x0000c00001047983 */ /* 0x001ea80000100800 */
[----:B------:R-:W2:Y:S11]  /*60280*/  LDL R5, [R1+0xc4] ;  /* 0x0000c40001057983 */ /* 0x000eb60000100800 */
[----:B------:R-:W-:Y:S01]  /*60290*/  @!UPT UIADD3 URZ, URZ, URZ, URZ ;  /* 0x0000003f3f3ff290 */ /* 0x000fe2000fffe03f */
[----:B------:R-:W-:Y:S02]  /*602a0*/  STL.64 [R1+0x5e0], R12 ;  /* 0x0005e00c01007387 */ /* 0x000fe40000100a00 */
[----:B------:R0:W-:Y:S02]  /*602b0*/  STL.64 [R1+0x5e8], R14 ;  /* 0x0005e80e01007387 */ /* 0x0001e40000100a00 */
[----:B0-----:R-:W3:Y:S01]  /*602c0*/  LDL.LU.64 R14, [R1+0x2ce8] ;  /* 0x002ce800010e7983 */ /* 0x001ee20000300a00 */
[----:B------:R-:W2:Y:S02]  /*602d0*/  LDL.LU.64 R12, [R1+0x2ce0] ;  /* 0x002ce000010c7983 */ /* 0x000ea40000300a00 */
[----:B------:R0:W-:Y:S02]  /*602e0*/  STL.64 [R1+0x2bb8], R16 ;  /* 0x002bb81001007387 */ /* 0x0001e40000100a00 */
[----:B------:R1:W-:Y:S01]  /*602f0*/  STL.64 [R1+0x2c98], R18 ;  /* 0x002c981201007387 */ /* 0x0003e20000100a00 */
        /* <DEDUP_REMOVED lines=16> */
[----:B------:R-:W-:Y:S01]  /*60400*/  STL.64 [R1+0x2bb0], R12 ;  /* 0x002bb00c01007387 */ /* 0x000fe20000100a00 */
[----:B----4-:R-:W-:Y:S01]  /*60410*/  HMMA.16816.F32 R24, R24, R8, R20 ;  /* 0x000000081818723c */ /* 0x010fe20000001814 */
[----:B------:R-:W4:Y:S01]  /*60420*/  LDL.LU.64 R22, [R1+0x2cc8] ;  /* 0x002cc80001167983 */ /* 0x000f220000300a00 */
[----:B------:R-:W2:Y:S11]  /*60430*/  LDL.LU.64 R20, [R1+0x2cc0] ;  /* 0x002cc00001147983 */ /* 0x000eb60000300a00 */
[----:B------:R-:W-:Y:S10]  /*60440*/  @!UPT UIADD3 URZ, URZ, URZ, URZ ;  /* 0x0000003f3f3ff290 */ /* 0x000ff4000fffe03f */
[----:B------:R4:W-:Y:S01]  /*60450*/  STL.64 [R1+0x3c0], R24 ;  /* 0x0003c01801007387 */ /* 0x0009e20000100a00 */
[----:B------:R-:W-:Y:S02]  /*60460*/  STL.64 [R1+0x3c8], R26 ;  /* 0x0003c81a01007387 */ /* 0x000fe40000100a00 */
[----:B----4-:R-:W-:Y:S02]  /*60470*/  IMAD.MOV.U32 R24, RZ, RZ, R22 ;  /* 0x000000ffff187224 */ /* 0x010fe400078e0016 */
[----:B------:R-:W-:Y:S01]  /*60480*/  IMAD.MOV.U32 R25, RZ, RZ, R23 ;  /* 0x000000ffff197224 */ /* 0x000fe200078e0017 */
[----:B------:R-:W2:Y:S01]  /*60490*/  LDL.LU R22, [R1+0x2cbc] ;  /* 0x002cbc0001167983 */ /* 0x000ea20000300800 */
[----:B------:R-:W2:Y:S02]  /*604a0*/  LDL.LU R23, [R1+0x2cb8] ;  /* 0x002cb80001177983 */ /* 0x000ea40000300800 */
[----:B---3--:R-:W-:Y:S02]  /*604b0*/  STL.64 [R1+0x2bc8], R10 ;  /* 0x002bc80a01007387 */ /* 0x008fe40000100a00 */
[----:B------:R0:W-:Y:S02]  /*604c0*/  STL.64 [R1+0x2bc0], R8 ;  /* 0x002bc00801007387 */ /* 0x0001e40000100a00 */
[----:B0-----:R-:W3:Y:S01]  /*604d0*/  LDL.LU R8, [R1+0x220] ;  /* 0x0002200001087983 */ /* 0x001ee20000300800 */
[----:B------:R-:W3:Y:S02]  /*604e0*/  LDL.LU R9, [R1+0x224] ;  /* 0x0002240001097983 */ /* 0x000ee40000300800 */
[----:B------:R-:W3:Y:S02]  /*604f0*/  LDL.LU R10, [R1+0x228] ;  /* 0x00022800010a7983 */ /* 0x000ee40000300800 */
        /* <DEDUP_REMOVED lines=13> */
[----:B0-----:R-:W4:Y:S01]  /*605d0*/  LDL.LU.64 R6, [R1+0x2c90] ;  /* 0x002c900001067983 */ /* 0x001f220000300a00 */
[----:B------:R-:W2:Y:S01]  /*605e0*/  LDL.LU.64 R4, [R1+0x2c88] ;  /* 0x002c880001047983 */ /* 0x000ea20000300a00 */
[----:B---3--:R-:W-:Y:S11]  /*605f0*/  HMMA.16816.F32 R8, R20, R24, R8 ;  /* 0x000000181408723c */ /* 0x008ff60000001808 */
[----:B------:R-:W-:Y:S11]  /*60600*/  @!UPT UIADD3 URZ, URZ, URZ, URZ ;  /* 0x0000003f3f3ff290 */ /* 0x000ff6000fffe03f */
[----:B------:R-:W-:Y:S01]  /*60610*/  @!UPT UIADD3 URZ, URZ, URZ, URZ ;  /* 0x0000003f3f3ff290 */ /* 0x000fe2000fffe03f */
[----:B------:R0:W-:Y:S01]  /*60620*/  STL.64 [R1+0x2a0], R8 ;  /* 0x0002a00801007387 */ /* 0x0001e20000100a00 */
[----:B------:R1:W-:Y:S02]  /*60630*/  STL.64 [R1+0x2a8], R10 ;  /* 0x0002a80a01007387 */ /* 0x0003e40000100a00 */
[----:B--2---:R-:W-:Y:S02]  /*60640*/  IMAD.MOV.U32 R16, RZ, RZ, R5 ;  /* 0x000000ffff107224 */ /* 0x004fe400078e0005 */
[----:B------:R-:W-:-:S05]  /*60650*/  IMAD.MOV.U32 R17, RZ, RZ, R4 ;  /* 0x000000ffff117224 */ /* 0x000fca00078e0004 */
[----:B------:R2:W-:Y:S01]  /*60660*/  STL.64 [R1+0x2bd0], R16 ;  /* 0x002bd01001007387 */ /* 0x0005e20000100a00 */
[----:B0-----:R-:W3:Y:S02]  /*60670*/  LDL.LU R8, [R1+0x6f0] ;  /* 0x0006f00001087983 */ /* 0x001ee40000300800 */
[----:B------:R-:W3:Y:S02]  /*60680*/  LDL.LU R9, [R1+0x6f4] ;  /* 0x0006f40001097983 */ /* 0x000ee40000300800 */
[----:B-1----:R-:W3:Y:S01]  /*60690*/  LDL.LU R10, [R1+0x6f8] ;  /* 0x0006f800010a7983 */ /* 0x002ee20000300800 */
[----:B------:R-:W3:Y:S01]  /*606a0*/  LDL.LU R11, [R1+0x6fc] ;  /* 0x0006fc00010b7983 */ /* 0x000ee20000300800 */
[----:B------:R-:W-:Y:S02]  /*606b0*/  IMAD.MOV.U32 R4, RZ, RZ, R14 ;  /* 0x000000ffff047224 */ /* 0x000fe400078e000e */
[----:B------:R-:W-:Y:S02]  /*606c0*/  IMAD.MOV.U32 R5, RZ, RZ, R15 ;  /* 0x000000ffff057224 */ /* 0x000fe400078e000f */
[----:B------:R-:W4:Y:S01]  /*606d0*/  LDL.LU R14, [R1+0x2c84] ;  /* 0x002c8400010e7983 */ /* 0x000f220000300800 */
[----:B------:R-:W4:Y:S02]  /*606e0*/  LDL.LU R15, [R1+0x2c80] ;  /* 0x002c8000010f7983 */ /* 0x000f240000300800 */
[----:B------:R0:W-:Y:S02]  /*606f0*/  STL.64 [R1+0x2c10], R4 ;  /* 0x002c100401007387 */ /* 0x0001e40000100a00 */
[----:B--2---:R-:W-:-:S02]  /*60700*/  IMAD.MOV.U32 R16, RZ, RZ, R0 ;  /* 0x000000ffff107224 */ /* 0x004fc400078e0000 */
[----:B------:R-:W-:Y:S02]  /*60710*/  IMAD.MOV.U32 R17, RZ, RZ, R2 ;  /* 0x000000ffff117224 */ /* 0x000fe400078e0002 */
[----:B0-----:R-:W-:Y:S02]  /*60720*/  IMAD.MOV.U32 R4, RZ, RZ, R19 ;  /* 0x000000ffff047224 */ /* 0x001fe400078e0013 */
[----:B------:R-:W-:Y:S01]  /*60730*/  IMAD.MOV.U32 R5, RZ, RZ, R18 ;  /* 0x000000ffff057224 */ /* 0x000fe200078e0012 */
[----:B---3--:R-:W-:Y:S01]  /*60740*/  STL.64 [R1+0x2be0], R10 ;  /* 0x002be00a01007387 */ /* 0x008fe20000100a00 */
[----:B------:R-:W-:Y:S02]  /*60750*/  STL.64 [R1+0x2bd8], R8 ;  /* 0x002bd80801007387 */ /* 0x000fe40000100a00 */
[----:B------:R-:W2:Y:S02]  /*60760*/  LDL.LU R0, [R1+0x2c7c] ;  /* 0x002c7c0001007983 */ /* 0x000ea40000300800 */
[----:B------:R-:W3:Y:S01]  /*60770*/  LDL.LU R2, [R1+0x2c78] ;  /* 0x002c780001027983 */ /* 0x000ee20000300800 */
[----:B------:R-:W-:Y:S01]  /*60780*/  STL.64 [R1+0x2c28], R4 ;  /* 0x002c280401007387 */ /* 0x000fe20000100a00 */
[----:B------:R0:W-:Y:S03]  /*60790*/  STL.64 [R1+0x2be8], R16 ;  /* 0x002be81001007387 */ /* 0x0001e60000100a00 */
[----:B0-----:R-:W2:Y:S01]  /*607a0*/  LDL.64 R16, [R1+0x20] ;  /* 0x0000200001107983 */ /* 0x001ea20000100a00 */
[----:B------:R-:W-:-:S02]  /*607b0*/  IMAD.MOV.U32 R24, RZ, RZ, R29 ;  /* 0x000000ffff187224 */ /* 0x000fc400078e001d */
[----:B------:R-:W-:Y:S02]  /*607c0*/  IMAD.MOV.U32 R25, RZ, RZ, R28 ;  /* 0x000000ffff197224 */ /* 0x000fe400078e001c */
[----:B----4-:R-:W-:Y:S02]  /*607d0*/  IMAD.MOV.U32 R4, RZ, RZ, R7 ;  /* 0x000000ffff047224 */ /* 0x010fe400078e0007 */
[----:B------:R-:W-:Y:S01]  /*607e0*/  IMAD.MOV.U32 R5, RZ, RZ, R6 ;  /* 0x000000ffff057224 */ /* 0x000fe200078e0006 */
[----:B--2---:R0:W-:Y:S04]  /*607f0*/  STL.64 [R1+0x2c08], R16 ;  /* 0x002c081001007387 */ /* 0x0041e80000100a00 */
[----:B0-----:R-:W2:Y:S01]  /*60800*/  LDL.LU R16, [R1+0x7e0] ;  /* 0x0007e00001107983 */ /* 0x001ea20000300800 */
[----:B------:R-:W2:Y:S02]  /*60810*/  LDL.LU R17, [R1+0x7e4] ;  /* 0x0007e40001117983 */ /* 0x000ea40000300800 */
[----:B------:R-:W4:Y:S02]  /*60820*/  LDL.LU R18, [R1+0x7e8] ;  /* 0x0007e80001127983 */ /* 0x000f240000300800 */
[----:B------:R-:W4:Y:S01]  /*60830*/  LDL.LU R19, [R1+0x7ec] ;  /* 0x0007ec0001137983 */ /* 0x000f220000300800 */
[----:B------:R0:W-:Y:S02]  /*60840*/  STL.64 [R1+0x2c48], R24 ;  /* 0x002c481801007387 */ /* 0x0001e40000100a00 */
[----:B0-----:R-:W-:-:S02]  /*60850*/  IMAD.MOV.U32 R24, RZ, RZ, R15 ;  /* 0x000000ffff187224 */ /* 0x001fc400078e000f */
[----:B------:R-:W-:-:S05]  /*60860*/  IMAD.MOV.U32 R25, RZ, RZ, R14 ;  /* 0x000000ffff197224 */ /* 0x000fca00078e000e */
        /* <DEDUP_REMOVED lines=24> */
[----:B---3--:R-:W-:-:S02]  /*609f0*/  IMAD.MOV.U32 R24, RZ, RZ, R2 ;  /* 0x000000ffff187224 */ /* 0x008fc400078e0002 */
[----:B------:R-:W-:Y:S01]  /*60a00*/  IMAD.MOV.U32 R25, RZ, RZ, R0 ;  /* 0x000000ffff197224 */ /* 0x000fe200078e0000 */
[----:B--2---:R-:W-:Y:S01]  /*60a10*/  STL.64 [R1+0x2c38], R18 ;  /* 0x002c381201007387 */ /* 0x004fe20000100a00 */
[----:B----4-:R0:W-:Y:S03]  /*60a20*/  STL.64 [R1+0x2c30], R16 ;  /* 0x002c301001007387 */ /* 0x0101e60000100a00 */
[----:B0-----:R-:W2:Y:S01]  /*60a30*/  LDL.LU R16, [R1+0x800] ;  /* 0x0008000001107983 */ /* 0x001ea20000300800 */
[----:B------:R-:W2:Y:S02]  /*60a40*/  LDL.LU R17, [R1+0x804] ;  /* 0x0008040001117983 */ /* 0x000ea40000300800 */
[----:B------:R-:W2:Y:S02]  /*60a50*/  LDL.LU R18, [R1+0x808] ;  /* 0x0008080001127983 */ /* 0x000ea40000300800 */
[----:B------:R-:W2:Y:S01]  /*60a60*/  LDL.LU R19, [R1+0x80c] ;  /* 0x00080c0001137983 */ /* 0x000ea20000300800 */
[----:B------:R-:W3:Y:S01]  /*60a70*/  LDL.LU R8, [R1+0x700] ;  /* 0x0007000001087983 */ /* 0x000ee20000300800 */
        /* <DEDUP_REMOVED lines=14> */
[----:B------:R-:W2:Y:S01]  /*60b60*/  LDL.LU.64 R6, [R1+0x2c70] ;  /* 0x002c700001067983 */ /* 0x000ea20000300a00 */
[----:B------:R-:W2:Y:S05]  /*60b70*/  LDL.LU.64 R4, [R1+0x2c68] ;  /* 0x002c680001047983 */ /* 0x000eaa0000300a00 */
[----:B------:R0:W-:Y:S02]  /*60b80*/  STL.64 [R1+0x290], R24 ;  /* 0x0002901801007387 */ /* 0x0001e40000100a00 */
[----:B------:R2:W-:Y:S01]  /*60b90*/  STL.64 [R1+0x298], R26 ;  /* 0x0002981a01007387 */ /* 0x0005e20000100a00 */
        /* <DEDUP_REMOVED lines=12> */
[----:B------:R-:W-:Y:S02]  /*60c60*/  STL.64 [R1+0x278], R26 ;  /* 0x0002781a01007387 */ /* 0x000fe40000100a00 */
[----:B------:R-:W0:Y:S02]  /*60c70*/  LDSM.16.MT88.4 R24, [R3+0x2c080] ;  /* 0x02c080000318783b */ /* 0x000e240000004200 */
[----:B0-----:R-:W-:Y:S02]  /*60c80*/  STL.64 [R1+0x2a98], R26 ;  /* 0x002a981a01007387 */ /* 0x001fe40000100a00 */
        /* <DEDUP_REMOVED lines=24> */
[----:B0-----:R-:W3:Y:S02]  /*60e10*/  LDL.LU.64 R4, [R1+0x2c00] ;  /* 0x002c000001047983 */ /* 0x001ee40000300a00 */
[C---:B---3--:R-:W-:Y:S02]  /*60e20*/  HMMA.16816.F32 R24, R20.reuse, R4, R24 ;  /* 0x000000041418723c */ /* 0x048fe40000001818 */
[----:B------:R-:W3:Y:S11]  /*60e30*/  LDL.LU R4, [R1+0x320] ;  /* 0x0003200001047983 */ /* 0x000ef60000300800 */
[----:B------:R-:W-:Y:S10]  /*60e40*/  @!UPT UIADD3 URZ, URZ, URZ, URZ ;  /* 0x0000003f3f3ff290 */ /* 0x000ff4000fffe03f */
[----:B------:R0:W-:Y:S01]  /*60e50*/  STL.64 [R1+0x230], R24 ;  /* 0x0002301801007387 */ /* 0x0001e20000100a00 */
[----:B------:R2:W-:Y:S02]  /*60e60*/  STL.64 [R1+0x238], R26 ;  /* 0x0002381a01007387 */ /* 0x0005e40000100a00 */
[----:B------:R-:W3:Y:S02]  /*60e70*/  LDL.LU R5, [R1+0x324] ;  /* 0x0003240001057983 */ /* 0x000ee40000300800 */
[----:B-1----:R-:W3:Y:S01]  /*60e80*/  LDL.LU R6, [R1+0x328] ;  /* 0x0003280001067983 */ /* 0x002ee20000300800 */
[----:B------:R-:W3:Y:S04]  /*60e90*/  LDL.LU R7, [R1+0x32c] ;  /* 0x00032c0001077983 */ /* 0x000ee80000300800 */
[----:B0-----:R-:W3:Y:S01]  /*60ea0*/  LDL.LU R24, [R1+0x4f0] ;  /* 0x0004f00001187983 */ /* 0x001ee20000300800 */
[----:B------:R-:W3:Y:S02]  /*60eb0*/  LDL.LU R25, [R1+0x4f4] ;  /* 0x0004f40001197983 */ /* 0x000ee40000300800 */
[----:B--2---:R-:W2:Y:S02]  /*60ec0*/  LDL.LU R26, [R1+0x4f8] ;  /* 0x0004f800011a7983 */ /* 0x004ea40000300800 */
[----:B------:R-:W2:Y:S02]  /*60ed0*/  LDL.LU R27, [R1+0x4fc] ;  /* 0x0004fc00011b7983 */ /* 0x000ea40000300800 */
[----:B--2---:R-:W-:Y:S01]  /*60ee0*/  STL.64 [R1+0x2b80], R26 ;  /* 0x002b801a01007387 */ /* 0x004fe20000100a00 */
[----:B---3--:R0:W-:Y:S03]  /*60ef0*/  STL.64 [R1+0x2b78], R24 ;  /* 0x002b781801007387 */ /* 0x0081e60000100a00 */
[----:B0-----:R-:W2:Y:S01]  /*60f00*/  LDL.64 R24, [R1+0xa0] ;  /* 0x0000a00001187983 */ /* 0x001ea20000100a00 */
[----:B------:R-:W-:Y:S03]  /*60f10*/  HMMA.16816.F32 R8, R20, R16, R8 ;  /* 0x000000101408723c */ /* 0x000fe60000001808 */
[----:B--2---:R0:W-:Y:S04]  /*60f20*/  STL.64 [R1+0x2b90], R24 ;  /* 0x002b901801007387 */ /* 0x0041e80000100a00 */
[----:B0-----:R-:W2:Y:S01]  /*60f30*/  LDL.64 R24, [R1+0xb0] ;  /* 0x0000b00001187983 */ /* 0x001ea20000100a00 */
[----:B------:R-:W-:-:S02]  /*60f40*/  IMAD.MOV.U32 R29, RZ, RZ, R16 ;  /* 0x000000ffff1d7224 */ /* 0x000fc400078e0010 */
[----:B------:R-:W-:Y:S01]  /*60f50*/  IMAD.MOV.U32 R28, RZ, RZ, R17 ;  /* 0x000000ffff1c7224 */ /* 0x000fe200078e0011 */
[----:B--2---:R0:W-:Y:S04]  /*60f60*/  STL.64 [R1+0x2b98], R24 ;  /* 0x002b981801007387 */ /* 0x0041e80000100a00 */
[----:B0-----:R-:W2:Y:S08]  /*60f70*/  LDL.64 R24, [R1+0xc0] ;  /* 0x0000c00001187983 */ /* 0x001eb00000100a00 */
[----:B------:R-:W-:Y:S02]  /*60f80*/  STL.64 [R1+0x220], R8 ;  /* 0x0002200801007387 */ /* 0x000fe40000100a00 */
[----:B------:R0:W-:Y:S02]  /*60f90*/  STL.64 [R1+0x228], R10 ;  /* 0x0002280a01007387 */ /* 0x0001e40000100a00 */
[----:B0-----:R-:W3:Y:S01]  /*60fa0*/  LDL.LU.64 R10, [R1+0x2bf8] ;  /* 0x002bf800010a7983 */ /* 0x001ee20000300a00 */
[----:B------:R-:W3:Y:S02]  /*60fb0*/  LDL.LU.64 R8, [R1+0x2bf0] ;  /* 0x002bf00001087983 */ /* 0x000ee40000300a00 */
[----:B------:R-:W3:Y:S02]  /*60fc0*/  LDL.LU.64 R16, [R1+0x2be8] ;  /* 0x002be80001107983 */ /* 0x000ee40000300a00 */
        /* <DEDUP_REMOVED lines=9> */
[----:B------:R-:W2:Y:S11]  /*61060*/  LDL.LU.64 R8, [R1+0x2bc0] ;  /* 0x002bc00001087983 */ /* 0x000eb60000300a00 */
        /* <DEDUP_REMOVED lines=8> */
[----:B------:R-:W-:Y:S03]  /*610f0*/  STL.64 [R1+0x1f8], R14 ;  /* 0x0001f80e01007387 */ /* 0x000fe60000100a00 */
[----:B0-----:R-:W4:Y:S01]  /*61100*/  LDL.LU.64 R12, [R1+0x2bb0] ;  /* 0x002bb000010c7983 */ /* 0x001f220000300a00 */
[----:B------:R0:W-:Y:S03]  /*61110*/  STL.64 [R1+0x2b28], R16 ;  /* 0x002b281001007387 */ /* 0x0001e60000100a00 */
        /* <DEDUP_REMOVED lines=8> */
[----:B------:R-:W-:Y:S03]  /*611a0*/  STL.64 [R1+0x5c8], R18 ;  /* 0x0005c81201007387 */ /* 0x000fe60000100a00 */
[----:B0-----:R-:W4:Y:S01]  /*611b0*/  LDL.64 R16, [R1+0x80] ;  /* 0x0000800001107983 */ /* 0x001f220000100a00 */
[----:B--2---:R-:W-:Y:S03]  /*611c0*/  HMMA.16816.F32 R20, R20, R8, R4 ;  /* 0x000000081414723c */ /* 0x004fe60000001804 */
[----:B----4-:R0:W-:Y:S04]  /*611d0*/  STL.64 [R1+0x2b88], R16 ;  /* 0x002b881001007387 */ /* 0x0101e80000100a00 */
[----:B0-----:R-:W2:Y:S01]  /*611e0*/  LDL.LU R16, [R1+0x500] ;  /* 0x0005000001107983 */ /* 0x001ea20000300800 */
[----:B------:R-:W2:Y:S02]  /*611f0*/  LDL.LU R17, [R1+0x504] ;  /* 0x0005040001117983 */ /* 0x000ea40000300800 */
[----:B------:R-:W2:Y:S02]  /*61200*/  LDL.LU R18, [R1+0x508] ;  /* 0x0005080001127983 */ /* 0x000ea40000300800 */
[----:B------:R-:W2:Y:S01]  /*61210*/  LDL.LU R19, [R1+0x50c] ;  /* 0x00050c0001137983 */ /* 0x000ea20000300800 */
[----:B------:R0:W-:Y:S01]  /*61220*/  STL [R1+0x2ab8], R12 ;  /* 0x002ab80c01007387 */ /* 0x0001e20000100800 */
[----:B------:R1:W-:Y:S03]  /*61230*/  STL [R1+0x2ab4], R13 ;  /* 0x002ab40d01007387 */ /* 0x0003e60000100800 */
[----:B0-----:R-:W4:Y:S01]  /*61240*/  LDL.LU R12, [R1+0x520] ;  /* 0x00052000010c7983 */ /* 0x001f220000300800 */
[----:B-1----:R-:W4:Y:S02]  /*61250*/  LDL.LU R13, [R1+0x524] ;  /* 0x00052400010d7983 */ /* 0x002f240000300800 */
[----:B------:R-:W4:Y:S02]  /*61260*/  LDL.LU R14, [R1+0x528] ;  /* 0x00052800010e7983 */ /* 0x000f240000300800 */
[----:B------:R-:W4:Y:S01]  /*61270*/  LDL.LU R15, [R1+0x52c] ;  /* 0x00052c00010f7983 */ /* 0x000f220000300800 */
[----:B------:R-:W4:Y:S01]  /*61280*/  LDL.LU.64 R6, [R1+0x2ba8] ;  /* 0x002ba80001067983 */ /* 0x000f220000300a00 */
[----:B------:R-:W4:Y:S02]  /*61290*/  LDL.LU.64 R4, [R1+0x2ba0] ;  /* 0x002ba00001047983 */ /* 0x000f240000300a00 */
[----:B------:R0:W-:Y:S02]  /*612a0*/  STL.64 [R1+0x1e0], R20 ;  /* 0x0001e01401007387 */ /* 0x0001e40000100a00 */
[----:B------:R1:W-:Y:S01]  /*612b0*/  STL.64 [R1+0x1e8], R22 ;  /* 0x0001e81601007387 */ /* 0x0003e20000100a00 */
[----:B0-----:R-:W2:Y:S01]  /*612c0*/  LDL.LU R20, [R1+0x4e0] ;  /* 0x0004e00001147983 */ /* 0x001ea20000300800 */
[----:B------:R-:W2:Y:S02]  /*612d0*/  LDL.LU R21, [R1+0x4e4] ;  /* 0x0004e40001157983 */ /* 0x000ea40000300800 */
[----:B-1----:R-:W2:Y:S02]  /*612e0*/  LDL.LU R22, [R1+0x4e8] ;  /* 0x0004e80001167983 */ /* 0x002ea40000300800 */
[----:B------:R-:W2:Y:S01]  /*612f0*/  LDL.LU R23, [R1+0x4ec] ;  /* 0x0004ec0001177983 */ /* 0x000ea20000300800 */
[----:B---3--:R-:W-:Y:S01]  /*61300*/  STL.64 [R1+0x2aa8], R10 ;  /* 0x002aa80a01007387 */ /* 0x008fe20000100a00 */
[----:B------:R0:W-:Y:S03]  /*61310*/  STL.64 [R1+0x2aa0], R8 ;  /* 0x002aa00801007387 */ /* 0x0001e60000100a00 */
        /* <DEDUP_REMOVED lines=12> */
[----:B------:R-:W-:Y:S02]  /*613e0*/  STL [R1+0x2ac0], R14 ;  /* 0x002ac00e01007387 */ /* 0x000fe40000100800 */
[----:B------:R-:W-:Y:S02]  /*613f0*/  STL [R1+0x2abc], R15 ;  /* 0x002abc0f01007387 */ /* 0x000fe40000100800 */
[----:B------:R-:W4:Y:S01]  /*61400*/  LDL.64 R12, [R1+0x90] ;  /* 0x00009000010c7983 */ /* 0x000f220000100a00 */
        /* <DEDUP_REMOVED lines=12> */
[----:B------:R0:W-:Y:S01]  /*614d0*/  STL.64 [R1+0x500], R16 ;  /* 0x0005001001007387 */ /* 0x0001e20000100a00 */
[----:B------:R-:W-:Y:S03]  /*614e0*/  STL.64 [R1+0x508], R18 ;  /* 0x0005081201007387 */ /* 0x000fe60000100a00 */
[----:B0-----:R-:W2:Y:S01]  /*614f0*/  LDL.LU.64 R16, [R1+0x2b88] ;  /* 0x002b880001107983 */ /* 0x001ea20000300a00 */
[----:B------:R-:W4:Y:S02]  /*61500*/  LDL.LU.64 R26, [R1+0x2b80] ;  /* 0x002b8000011a7983 */ /* 0x000f240000300a00 */
[----:B------:R-:W4:Y:S02]  /*61510*/  LDL.LU.64 R24, [R1+0x2b78] ;  /* 0x002b780001187983 */ /* 0x000f240000300a00 */
[----:B------:R-:W-:Y:S01]  /*61520*/  STL.64 [R1+0x2ad0], R10 ;  /* 0x002ad00a01007387 */ /* 0x000fe20000100a00 */
[----:B------:R4:W-:Y:S02]  /*61530*/  STL.64 [R1+0x2ac8], R8 ;  /* 0x002ac80801007387 */ /* 0x0009e40000100a00 */
[----:B----4-:R-:W-:Y:S11]  /*61540*/  HMMA.16816.F32 R8, R4, R12, R24 ;  /* 0x0000000c0408723c */ /* 0x010ff60000001818 */
[----:B------:R-:W-:Y:S11]  /*61550*/  @!UPT UIADD3 URZ, URZ, URZ, URZ ;  /* 0x0000003f3f3ff290 */ /* 0x000ff6000fffe03f */
[----:B------:R-:W-:Y:S01]  /*61560*/  @!UPT UIADD3 URZ, URZ, URZ, URZ ;  /* 0x0000003f3f3ff290 */ /* 0x000fe2000fffe03f */
        /* <DEDUP_REMOVED lines=8> */
[----:B0-----:R-:W3:Y:S04]  /*615f0*/  LDL.64 R8, [R1] ;  /* 0x0000000001087983 */ /* 0x001ee80000100a00 */
[----:B---3--:R0:W-:Y:S04]  /*61600*/  STL.64 [R1+0x2af8], R8 ;  /* 0x002af80801007387 */ /* 0x0081e80000100a00 */
[----:B0-----:R-:W3:Y:S01]  /*61610*/  LDL.64 R8, [R1+0x10] ;  /* 0x0000100001087983 */ /* 0x001ee20000100a00 */
[----:B--2---:R-:W-:-:S02]  /*61620*/  IMAD.MOV.U32 R27, RZ, RZ, R16 ;  /* 0x000000ffff1b7224 */ /* 0x004fc400078e0010 */
[----:B------:R-:W-:Y:S02]  /*61630*/  IMAD.MOV.U32 R26, RZ, RZ, R17 ;  /* 0x000000ffff1a7224 */ /* 0x000fe400078e0011 */
[----:B------:R-:W-:Y:S02]  /*61640*/  IMAD.MOV.U32 R25, RZ, RZ, R12 ;  /* 0x000000ffff197224 */ /* 0x000fe400078e000c */
[----:B------:R-:W-:Y:S01]  /*61650*/  IMAD.MOV.U32 R24, RZ, RZ, R13 ;  /* 0x000000ffff187224 */ /* 0x000fe200078e000d */
[----:B---3--:R0:W-:Y:S02]  /*61660*/  STL.64 [R1+0x2b10], R8 ;  /* 0x002b100801007387 */ /* 0x0081e40000100a00 */
[C---:B0-----:R-:W-:Y:S11]  /*61670*/  HMMA.16816.F32 R8, R4.reuse, R16, R20 ;  /* 0x000000100408723c */ /* 0x041ff60000001814 */
[----:B------:R-:W-:Y:S11]  /*61680*/  @!UPT UIADD3 URZ, URZ, URZ, URZ ;  /* 0x0000003f3f3ff290 */ /* 0x000ff6000fffe03f */
[----:B------:R-:W-:Y:S01]  /*61690*/  @!UPT UIADD3 URZ, URZ, URZ, URZ ;  /* 0x0000003f3f3ff290 */ /* 0x000fe2000fffe03f */
[----:B------:R0:W-:Y:S01]  /*616a0*/  STL.64 [R1+0x4e0], R8 ;  /* 0x0004e00801007387 */ /* 0x0001e20000100a00 */
[----:B------:R1:W-:Y:S03]  /*616b0*/  STL.64 [R1+0x4e8], R10 ;  /* 0x0004e80a01007387 */ /* 0x0003e60000100a00 */
[----:B0-----:R-:W2:Y:S01]  /*616c0*/  LDL.LU R8, [R1+0xb50] ;  /* 0x000b500001087983 */ /* 0x001ea20000300800 */
[----:B------:R-:W2:Y:S02]  /*616d0*/  LDL.LU R9, [R1+0xb54] ;  /* 0x000b540001097983 */ /* 0x000ea40000300800 */
[----:B-1----:R-:W3:Y:S02]  /*616e0*/  LDL.LU R10, [R1+0xb58] ;  /* 0x000b5800010a7983 */ /* 0x002ee40000300800 */
[----:B------:R-:W3:Y:S01]  /*616f0*/  LDL.LU R11, [R1+0xb5c] ;  /* 0x000b5c00010b7983 */ /* 0x000ee20000300800 */
[----:B------:R-:W4:Y:S01]  /*61700*/  LDL.LU R16, [R1+0xb60] ;  /* 0x000b600001107983 */ /* 0x000f220000300800 */
[----:B------:R-:W4:Y:S02]  /*61710*/  LDL.LU R17, [R1+0xb64] ;  /* 0x000b640001117983 */ /* 0x000f240000300800 */
[----:B------:R-:W2:Y:S02]  /*61720*/  LDL.LU R18, [R1+0xb68] ;  /* 0x000b680001127983 */ /* 0x000ea40000300800 */
[----:B------:R-:W2:Y:S01]  /*61730*/  LDL.LU R19, [R1+0xb6c] ;  /* 0x000b6c0001137983 */ /* 0x000ea20000300800 */
[----:B------:R-:W2:Y:S01]  /*61740*/  LDL.LU R12, [R1+0xb70] ;  /* 0x000b7000010c7983 */ /* 0x000ea20000300800 */
[----:B------:R-:W2:Y:S02]  /*61750*/  LDL.LU R13, [R1+0xb74] ;  /* 0x000b7400010d7983 */ /* 0x000ea40000300800 */
[----:B------:R-:W2:Y:S02]  /*61760*/  LDL.LU R14, [R1+0xb78] ;  /* 0x000b7800010e7983 */ /* 0x000ea40000300800 */
[----:B------:R-:W2:Y:S01]  /*61770*/  LDL.LU R15, [R1+0xb7c] ;  /* 0x000b7c00010f7983 */ /* 0x000ea20000300800 */
[----:B------:R-:W3:Y:S04]  /*61780*/  LDL.64 R20, [R1+0x70] ;  /* 0x0000700001147983 */ /* 0x000ee80000100a00 */
[----:B--2---:R-:W-:Y:S01]  /*61790*/  STL.64 [R1+0x2b48], R14 ;  /* 0x002b480e01007387 */ /* 0x004fe20000100a00 */
[----:B------:R0:W-:Y:S03]  /*617a0*/  STL.64 [R1+0x2b40], R12 ;  /* 0x002b400c01007387 */ /* 0x0001e60000100a00 */
[----:B0-----:R-:W2:Y:S04]  /*617b0*/  LDL.64 R12, [R1+0x50] ;  /* 0x00005000010c7983 */ /* 0x001ea80000100a00 */
[----:B--2---:R0:W-:Y:S04]  /*617c0*/  STL.64 [R1+0x2b58], R12 ;  /* 0x002b580c01007387 */ /* 0x0041e80000100a00 */
[----:B0-----:R-:W2:Y:S04]  /*617d0*/  LDL.64 R12, [R1+0x60] ;  /* 0x00006000010c7983 */ /* 0x001ea80000100a00 */
[----:B--2---:R0:W-:Y:S04]  /*617e0*/  STL.64 [R1+0x2b70], R12 ;  /* 0x002b700c01007387 */ /* 0x0041e80000100a00 */
[----:B0-----:R-:W3:Y:S01]  /*617f0*/  LDL.LU R12, [R1+0x6c0] ;  /* 0x0006c000010c7983 */ /* 0x001ee20000300800 */
[----:B------:R-:W3:Y:S02]  /*61800*/  LDL.LU R13, [R1+0x6c4] ;  /* 0x0006c400010d7983 */ /* 0x000ee40000300800 */
[----:B------:R-:W3:Y:S02]  /*61810*/  LDL.LU R14, [R1+0x6c8] ;  /* 0x0006c800010e7983 */ /* 0x000ee40000300800 */
[----:B------:R-:W3:Y:S01]  /*61820*/  LDL.LU R15, [R1+0x6cc] ;  /* 0x0006cc00010f7983 */ /* 0x000ee20000300800 */
[----:B------:R-:W-:Y:S01]  /*61830*/  STL.64 [R1+0x2b38], R18 ;  /* 0x002b381201007387 */ /* 0x000fe20000100a00 */
[----:B----4-:R0:W-:Y:S03]  /*61840*/  STL.64 [R1+0x2b30], R16 ;  /* 0x002b301001007387 */ /* 0x0101e60000100a00 */
[----:B0-----:R-:W2:Y:S04]  /*61850*/  LDL.64 R16, [R1+0x40] ;  /* 0x0000400001107983 */ /* 0x001ea80000100a00 */
[----:B--2---:R0:W-:Y:S04]  /*61860*/  STL.64 [R1+0x2b50], R16 ;  /* 0x002b501001007387 */ /* 0x0041e80000100a00 */
[----:B0-----:R-:W2:Y:S01]  /*61870*/  LDL.LU R16, [R1+0xb80] ;  /* 0x000b800001107983 */ /* 0x001ea20000300800 */
[----:B------:R-:W2:Y:S02]  /*61880*/  LDL.LU R17, [R1+0xb84] ;  /* 0x000b840001117983 */ /* 0x000ea40000300800 */
[----:B------:R-:W4:Y:S02]  /*61890*/  LDL.LU R18, [R1+0xb88] ;  /* 0x000b880001127983 */ /* 0x000f240000300800 */
[----:B------:R-:W4:Y:S01]  /*618a0*/  LDL.LU R19, [R1+0xb8c] ;  /* 0x000b8c0001137983 */ /* 0x000f220000300800 */
[----:B---3--:R-:W-:Y:S01]  /*618b0*/  HMMA.16816.F32 R12, R4, R20, R12 ;  /* 0x00000014040c723c */ /* 0x008fe2000000180c */
        /* <DEDUP_REMOVED lines=8> */
[----:B0-----:R-:W3:Y:S01]  /*61940*/  LDL.64 R8, [R1+0x30] ;  /* 0x0000300001087983 */ /* 0x001ee20000100a00 */
[----:B------:R-:W-:Y:S02]  /*61950*/  STL.64 [R1+0x2af0], R26 ;  /* 0x002af01a01007387 */ /* 0x000fe40000100a00 */
[----:B------:R0:W-:Y:S02]  /*61960*/  STL.64 [R1+0x2ae8], R24 ;  /* 0x002ae81801007387 */ /* 0x0001e40000100a00 */
[----:B0-----:R-:W4:Y:S01]  /*61970*/  LDL.LU R24, [R1+0xb30] ;  /* 0x000b300001187983 */ /* 0x001f220000300800 */
[----:B------:R-:W4:Y:S02]  /*61980*/  LDL.LU R25, [R1+0xb34] ;  /* 0x000b340001197983 */ /* 0x000f240000300800 */
[----:B------:R-:W2:Y:S02]  /*61990*/  LDL.LU R26, [R1+0xb38] ;  /* 0x000b3800011a7983 */ /* 0x000ea40000300800 */
[----:B------:R-:W2:Y:S02]  /*619a0*/  LDL.LU R27, [R1+0xb3c] ;  /* 0x000b3c00011b7983 */ /* 0x000ea40000300800 */
[----:B------:R-:W-:-:S02]  /*619b0*/  IMAD.MOV.U32 R2, RZ, RZ, R20 ;  /* 0x000000ffff027224 */ /* 0x000fc400078e0014 */
[----:B------:R-:W-:Y:S02]  /*619c0*/  IMAD.MOV.U32 R0, RZ, RZ, R21 ;  /* 0x000000ffff007224 */ /* 0x000fe400078e0015 */
[----:B------:R-:W0:Y:S04]  /*619d0*/  LDSM.16.MT88.4 R20, [R3+0x2c100] ;  /* 0x02c100000314783b */ /* 0x000e280000004200 */
[----:B--2---:R-:W-:Y:S01]  /*619e0*/  STL.64 [R1+0x2b08], R26 ;  /* 0x002b081a01007387 */ /* 0x004fe20000100a00 */
[----:B----4-:R1:W-:Y:S03]  /*619f0*/  STL.64 [R1+0x2b00], R24 ;  /* 0x002b001801007387 */ /* 0x0103e60000100a00 */
[----:B-1----:R-:W2:Y:S01]  /*61a00*/  LDL.LU R24, [R1+0xb40] ;  /* 0x000b400001187983 */ /* 0x002ea20000300800 */
[----:B------:R-:W2:Y:S02]  /*61a10*/  LDL.LU R25, [R1+0xb44] ;  /* 0x000b440001197983 */ /* 0x000ea40000300800 */
[----:B------:R-:W2:Y:S02]  /*61a20*/  LDL.LU R26, [R1+0xb48] ;  /* 0x000b4800011a7983 */ /* 0x000ea40000300800 */
[----:B------:R-:W2:Y:S01]  /*61a30*/  LDL.LU R27, [R1+0xb4c] ;  /* 0x000b4c00011b7983 */ /* 0x000ea20000300800 */
[----:B------:R1:W-:Y:S01]  /*61a40*/  STL.64 [R1+0x4d0], R12 ;  /* 0x0004d00c01007387 */ /* 0x0003e20000100a00 */
[----:B------:R-:W-:Y:S03]  /*61a50*/  STL.64 [R1+0x4d8], R14 ;  /* 0x0004d80e01007387 */ /* 0x000fe60000100a00 */
[----:B-1----:R-:W4:Y:S01]  /*61a60*/  LDL.LU.64 R12, [R1+0x2b70] ;  /* 0x002b7000010c7983 */ /* 0x002f220000300a00 */
[----:B0-----:R0:W-:Y:S02]  /*61a70*/  STL.64 [R1+0x2970], R22 ;  /* 0x0029701601007387 */ /* 0x0011e40000100a00 */
[----:B------:R-:W-:Y:S01]  /*61a80*/  STL.64 [R1+0x2968], R20 ;  /* 0x0029681401007387 */ /* 0x000fe20000100a00 */
[----:B----4-:R-:W-:Y:S01]  /*61a90*/  HMMA.16816.F32 R16, R4, R12, R16 ;  /* 0x0000000c0410723c */ /* 0x010fe20000001810 */
[----:B0-----:R-:W-:-:S02]  /*61aa0*/  IMAD.MOV.U32 R23, RZ, RZ, R12 ;  /* 0x000000ffff177224 */ /* 0x001fc400078e000c */
[----:B------:R-:W-:Y:S11]  /*61ab0*/  IMAD.MOV.U32 R22, RZ, RZ, R13 ;  /* 0x000000ffff167224 */ /* 0x000ff600078e000d */
[----:B------:R-:W-:Y:S09]  /*61ac0*/  @!UPT UIADD3 URZ, URZ, URZ, URZ ;  /* 0x0000003f3f3ff290 */ /* 0x000ff2000fffe03f */
[----:B------:R-:W-:Y:S01]  /*61ad0*/  STL.64 [R1+0x4c0], R16 ;  /* 0x0004c01001007387 */ /* 0x000fe20000100a00 */
[----:B------:R0:W-:Y:S03]  /*61ae0*/  STL.64 [R1+0x4c8], R18 ;  /* 0x0004c81201007387 */ /* 0x0001e60000100a00 */
[----:B0-----:R-:W4:Y:S01]  /*61af0*/  LDL.LU.64 R18, [R1+0x2b68] ;  /* 0x002b680001127983 */ /* 0x001f220000300a00 */
[----:B------:R-:W4:Y:S02]  /*61b00*/  LDL.LU.64 R16, [R1+0x2b60] ;  /* 0x002b600001107983 */ /* 0x000f240000300a00 */
[----:B------:R-:W4:Y:S02]  /*61b10*/  LDL.LU.64 R12, [R1+0x2b58] ;  /* 0x002b5800010c7983 */ /* 0x000f240000300a00 */
[----:B------:R-:W-:Y:S02]  /*61b20*/  IMAD.MOV.U32 R20, RZ, RZ, R29 ;  /* 0x000000ffff147224 */ /* 0x000fe400078e001d */
[----:B------:R-:W-:Y:S01]  /*61b30*/  IMAD.MOV.U32 R21, RZ, RZ, R28 ;  /* 0x000000ffff157224 */ /* 0x000fe200078e001c */
[----:B----4-:R-:W-:Y:S01]  /*61b40*/  HMMA.16816.F32 R16, R4, R12, R16 ;  /* 0x0000000c0410723c */ /* 0x010fe20000001810 */
[----:B------:R-:W-:-:S02]  /*61b50*/  IMAD.MOV.U32 R28, RZ, RZ, R12 ;  /* 0x000000ffff1c7224 */ /* 0x000fc400078e000c */
[----:B------:R-:W-:Y:S11]  /*61b60*/  IMAD.MOV.U32 R29, RZ, RZ, R13 ;  /* 0x000000ffff1d7224 */ /* 0x000ff600078e000d */
[----:B------:R-:W-:Y:S09]  /*61b70*/  @!UPT UIADD3 URZ, URZ, URZ, URZ ;  /* 0x0000003f3f3ff290 */ /* 0x000ff2000fffe03f */
[----:B------:R0:W-:Y:S01]  /*61b80*/  STL.64 [R1+0x850], R16 ;  /* 0x0008501001007387 */ /* 0x0001e20000100a00 */
        /* <DEDUP_REMOVED lines=8> */
[----:B------:R-:W-:Y:S02]  /*61c10*/  STL.64 [R1+0x848], R14 ;  /* 0x0008480e01007387 */ /* 0x000fe40000100a00 */
[----:B-1----:R-:W3:Y:S02]  /*61c20*/  LDL.LU.64 R18, [R1+0x2b38] ;  /* 0x002b380001127983 */ /* 0x002ee40000300a00 */
[----:B0-----:R-:W-:Y:S02]  /*61c30*/  IMAD.MOV.U32 R12, RZ, RZ, R16 ;  /* 0x000000ffff0c7224 */ /* 0x001fe400078e0010 */
[----:B------:R-:W-:Y:S02]  /*61c40*/  IMAD.MOV.U32 R13, RZ, RZ, R17 ;  /* 0x000000ffff0d7224 */ /* 0x000fe400078e0011 */
        /* <DEDUP_REMOVED lines=9> */
[----:B------:R-:W4:Y:S01]  /*61ce0*/  LDL.LU.64 R10, [R1+0x2b20] ;  /* 0x002b2000010a7983 */ /* 0x000f220000300a00 */
[----:B------:R-:W4:Y:S02]  /*61cf0*/  LDL.LU.64 R8, [R1+0x2b18] ;  /* 0x002b180001087983 */ /* 0x000f240000300a00 */
[C---:B----4-:R-:W-:Y:S11]  /*61d00*/  HMMA.16816.F32 R8, R4.reuse, R20, R8 ;  /* 0x000000140408723c */ /* 0x050ff60000001808 */
[----:B------:R-:W-:Y:S11]  /*61d10*/  @!UPT UIADD3 URZ, URZ, URZ, URZ ;  /* 0x0000003f3f3ff290 */ /* 0x000ff6000fffe03f */
[----:B------:R-:W-:Y:S01]  /*61d20*/  @!UPT UIADD3 URZ, URZ, URZ, URZ ;  /* 0x0000003f3f3ff290 */ /* 0x000fe2000fffe03f */
[----:B------:R0:W-:Y:S01]  /*61d30*/  STL.64 [R1+0x820], R8 ;  /* 0x0008200801007387 */ /* 0x0001e20000100a00 */
[----:B------:R-:W-:Y:S03]  /*61d40*/  STL.64 [R1+0x828], R10 ;  /* 0x0008280a01007387 */ /* 0x000fe60000100a00 */
[----:B0-----:R-:W2:Y:S01]  /*61d50*/  LDL.LU.64 R8, [R1+0x2b10] ;  /* 0x002b100001087983 */ /* 0x001ea20000300a00 */
        /* <DEDUP_REMOVED lines=18> */
[----:B------:R-:W3:Y:S02]  /*61e80*/  LDL.LU.64 R10, [R1+0x2ae0] ;  /* 0x002ae000010a7983 */ /* 0x000ee40000300a00 */
[----:B------:R-:W3:Y:S02]  /*61e90*/  LDL.LU.64 R8, [R1+0x2ad8] ;  /* 0x002ad80001087983 */ /* 0x000ee40000300a00 */
[----:B---3--:R-:W-:Y:S11]  /*61ea0*/  HMMA.16816.F32 R8, R4, R16, R8 ;  /* 0x000000100408723c */ /* 0x008ff60000001808 */
[----:B------:R-:W-:Y:S11]  /*61eb0*/  @!UPT UIADD3 URZ, URZ, URZ, URZ ;  /* 0x0000003f3f3ff290 */ /* 0x000ff6000fffe03f */
[----:B------:R-:W-:Y:S01]  /*61ec0*/  @!UPT UIADD3 URZ, URZ, URZ, URZ ;  /* 0x0000003f3f3ff290 */ /* 0x000fe2000fffe03f */
[----:B------:R-:W-:Y:S01]  /*61ed0*/  STL.64 [R1+0x7f0], R8 ;  /* 0x0007f00801007387 */ /* 0x000fe20000100a00 */
[----:B------:R0:W-:Y:S03]  /*61ee0*/  STL.64 [R1+0x7f8], R10 ;  /* 0x0007f80a01007387 */ /* 0x0001e60000100a00 */
[----:B0-----:R-:W3:Y:S01]  /*61ef0*/  LDL.LU.64 R10, [R1+0x2ad0] ;  /* 0x002ad000010a7983 */ /* 0x001ee20000300a00 */
[----:B------:R-:W2:Y:S02]  /*61f00*/  LDL.LU.64 R8, [R1+0x2ac8] ;  /* 0x002ac80001087983 */ /* 0x000ea40000300a00 */
[----:B------:R0:W-:Y:S02]  /*61f10*/  STL.64 [R1+0x2978], R16 ;  /* 0x0029781001007387 */ /* 0x0001e40000100a00 */
[----:B0-----:R-:W-:Y:S02]  /*61f20*/  IMAD.MOV.U32 R16, RZ, RZ, R14 ;  /* 0x000000ffff107224 */ /* 0x001fe400078e000e */
[----:B------:R-:W-:Y:S01]  /*61f30*/  IMAD.MOV.U32 R17, RZ, RZ, R15 ;  /* 0x000000ffff117224 */ /* 0x000fe200078e000f */
[----:B------:R-:W2:Y:S01]  /*61f40*/  LDL.LU R14, [R1+0x2ac0] ;  /* 0x002ac000010e7983 */ /* 0x000ea20000300800 */
[----:B------:R-:W2:Y:S03]  /*61f50*/  LDL.LU R15, [R1+0x2abc] ;  /* 0x002abc00010f7983 */ /* 0x000ea60000300800 */
[----:B------:R0:W-:Y:S02]  /*61f60*/  STL.64 [R1+0x2988], R16 ;  /* 0x0029881001007387 */ /* 0x0001e40000100a00 */
[----:B0-----:R-:W-:-:S02]  /*61f70*/  IMAD.MOV.U32 R16, RZ, RZ, R21 ;  /* 0x000000ffff107224 */ /* 0x001fc400078e0015 */
[----:B------:R-:W-:Y:S02]  /*61f80*/  IMAD.MOV.U32 R17, RZ, RZ, R20 ;  /* 0x000000ffff117224 */ /* 0x000fe400078e0014 */
[----:B------:R-:W-:Y:S02]  /*61f90*/  IMAD.MOV.U32 R20, RZ, RZ, R19 ;  /* 0x000000ffff147224 */ /* 0x000fe400078e0013 */
[----:B------:R-:W-:-:S05]  /*61fa0*/  IMAD.MOV.U32 R21, RZ, RZ, R18 ;  /* 0x000000ffff157224 */ /* 0x000fca00078e0012 */
[----:B------:R-:W-:Y:S01]  /*61fb0*/  STL.64 [R1+0x29c0], R20 ;  /* 0x0029c01401007387 */ /* 0x000fe20000100a00 */
        /* <DEDUP_REMOVED lines=18> */
[----:B------:R-:W3:Y:S04]  /*620e0*/  LDL.LU R28, [R1+0x2ab0] ;  /* 0x002ab000011c7983 */ /* 0x000ee80000300800 */
[----:B------:R0:W-:Y:S02]  /*620f0*/  STL.64 [R1+0x29f0], R20 ;  /* 0x0029f01401007387 */ /* 0x0001e40000100a00 */
[----:B0-----:R-:W-:Y:S02]  /*62100*/  IMAD.MOV.U32 R20, RZ, RZ, R23 ;  /* 0x000000ffff147224 */ /* 0x001fe400078e0017 */
[----:B------:R-:W-:Y:S01]  /*62110*/  IMAD.MOV.U32 R21, RZ, RZ, R22 ;  /* 0x000000ffff157224 */ /* 0x000fe200078e0016 */
[----:B--2---:R-:W-:Y:S01]  /*62120*/  STL.64 [R1+0x29d0], R18 ;  /* 0x0029d01201007387 */ /* 0x004fe20000100a00 */
[----:B------:R0:W-:Y:S03]  /*62130*/  STL.64 [R1+0x29c8], R16 ;  /* 0x0029c81001007387 */ /* 0x0001e60000100a00 */
[----:B0-----:R-:W2:Y:S01]  /*62140*/  LDL.LU R16, [R1+0xa90] ;  /* 0x000a900001107983 */ /* 0x001ea20000300800 */
[----:B------:R-:W2:Y:S02]  /*62150*/  LDL.LU R17, [R1+0xa94] ;  /* 0x000a940001117983 */ /* 0x000ea40000300800 */
[----:B------:R-:W2:Y:S02]  /*62160*/  LDL.LU R18, [R1+0xa98] ;  /* 0x000a980001127983 */ /* 0x000ea40000300800 */
[----:B------:R-:W2:Y:S01]  /*62170*/  LDL.LU R19, [R1+0xa9c] ;  /* 0x000a9c0001137983 */ /* 0x000ea20000300800 */
[----:B------:R0:W-:Y:S04]  /*62180*/  STL.64 [R1+0x2a08], R20 ;  /* 0x002a081401007387 */ /* 0x0001e80000100a00 */
[----:B0-----:R-:W2:Y:S01]  /*62190*/  LDL.LU R20, [R1+0x430] ;  /* 0x0004300001147983 */ /* 0x001ea20000300800 */
[----:B------:R-:W2:Y:S02]  /*621a0*/  LDL.LU R21, [R1+0x434] ;  /* 0x0004340001157983 */ /* 0x000ea40000300800 */
[----:B------:R-:W2:Y:S02]  /*621b0*/  LDL.LU R22, [R1+0x438] ;  /* 0x0004380001167983 */ /* 0x000ea40000300800 */
[----:B------:R-:W2:Y:S02]  /*621c0*/  LDL.LU R23, [R1+0x43c] ;  /* 0x00043c0001177983 */ /* 0x000ea40000300800 */
[----:B--2---:R-:W-:Y:S01]  /*621d0*/  STL.64 [R1+0x2a18], R22 ;  /* 0x002a181601007387 */ /* 0x004fe20000100a00 */
[----:B------:R0:W-:Y:S02]  /*621e0*/  STL.64 [R1+0x2a10], R20 ;  /* 0x002a101401007387 */ /* 0x0001e40000100a00 */
        /* <DEDUP_REMOVED lines=8> */
[----:B------:R-:W2:Y:S02]  /*62270*/  LDL.LU R19, [R1+0xaac] ;  /* 0x000aac0001137983 */ /* 0x000ea40000300800 */
[----:B----4-:R-:W-:-:S02]  /*62280*/  IMAD.MOV.U32 R20, RZ, RZ, R25 ;  /* 0x000000ffff147224 */ /* 0x010fc400078e0019 */
[----:B------:R-:W-:-:S05]  /*62290*/  IMAD.MOV.U32 R21, RZ, RZ, R24 ;  /* 0x000000ffff157224 */ /* 0x000fca00078e0018 */
        /* <DEDUP_REMOVED lines=54> */
[----:B------:R-:W-:Y:S01]  /*62600*/  STL.64 [R1+0x7e0], R8 ;  /* 0x0007e00801007387 */ /* 0x000fe20000100a00 */
[----:B------:R0:W-:Y:S03]  /*62610*/  STL.64 [R1+0x7e8], R10 ;  /* 0x0007e80a01007387 */ /* 0x0001e60000100a00 */
[----:B0-----:R-:W3:Y:S01]  /*62620*/  LDL.LU.64 R10, [R1+0x2aa8] ;  /* 0x002aa800010a7983 */ /* 0x001ee20000300a00 */
[----:B------:R-:W4:Y:S02]  /*62630*/  LDL.LU.64 R8, [R1+0x2aa0] ;  /* 0x002aa00001087983 */ /* 0x000f240000300a00 */
[----:B------:R0:W-:Y:S02]  /*62640*/  STL.64 [R1+0x2980], R12 ;  /* 0x0029800c01007387 */ /* 0x0001e40000100a00 */
        /* <DEDUP_REMOVED lines=14> */
[----:B------:R-:W-:Y:S01]  /*62730*/  STL.64 [R1+0x4b8], R6 ;  /* 0x0004b80601007387 */ /* 0x000fe20000100a00 */
[C---:B----4-:R-:W-:Y:S01]  /*62740*/  HMMA.16816.F32 R20, R24.reuse, R20, R16 ;  /* 0x000000141814723c */ /* 0x050fe20000001810 */
[----:B------:R-:W4:Y:S01]  /*62750*/  LDL.LU.64 R18, [R1+0x2a88] ;  /* 0x002a880001127983 */ /* 0x000f220000300a00 */
[----:B------:R-:W4:Y:S11]  /*62760*/  LDL.LU.64 R16, [R1+0x2a80] ;  /* 0x002a800001107983 */ /* 0x000f360000300a00 */
[----:B------:R-:W-:Y:S10]  /*62770*/  @!UPT UIADD3 URZ, URZ, URZ, URZ ;  /* 0x0000003f3f3ff290 */ /* 0x000ff4000fffe03f */
        /* <DEDUP_REMOVED lines=24> */
[----:B----4-:R-:W-:Y:S02]  /*62900*/  HMMA.16816.F32 R20, R24, R20, R16 ;  /* 0x000000141814723c */ /* 0x010fe40000001810 */
[----:B------:R-:W4:Y:S01]  /*62910*/  LDL.LU.64 R18, [R1+0x2a28] ;  /* 0x002a280001127983 */ /* 0x000f220000300a00 */
[----:B------:R-:W4:Y:S11]  /*62920*/  LDL.LU.64 R16, [R1+0x2a20] ;  /* 0x002a200001107983 */ /* 0x000f360000300a00 */
[----:B------:R-:W-:Y:S09]  /*62930*/  @!UPT UIADD3 URZ, URZ, URZ, URZ ;  /* 0x0000003f3f3ff290 */ /* 0x000ff2000fffe03f */
[----:B------:R-:W-:Y:S01]  /*62940*/  STL.64 [R1+0x700], R20 ;  /* 0x0007001401007387 */ /* 0x000fe20000100a00 */
[----:B------:R0:W-:Y:S03]  /*62950*/  STL.64 [R1+0x708], R22 ;  /* 0x0007081601007387 */ /* 0x0001e60000100a00 */
[----:B0-----:R-:W2:Y:S01]  /*62960*/  LDL.LU.64 R22, [R1+0x2a18] ;  /* 0x002a180001167983 */ /* 0x001ea20000300a00 */
[----:B------:R-:W2:Y:S02]  /*62970*/  LDL.LU.64 R20, [R1+0x2a10] ;  /* 0x002a100001147983 */ /* 0x000ea40000300a00 */
[----:B------:R-:W-:Y:S02]  /*62980*/  IMAD.MOV.U32 R4, RZ, RZ, R2 ;  /* 0x000000ffff047224 */ /* 0x000fe400078e0002 */
[----:B------:R-:W-:-:S07]  /*62990*/  IMAD.MOV.U32 R5, RZ, RZ, R0 ;  /* 0x000000ffff057224 */ /* 0x000fce00078e0000 */
[C---:B--2---:R-:W-:Y:S01]  /*629a0*/  HMMA.16816.F32 R4, R24.reuse, R4, R20 ;  /* 0x000000041804723c */ /* 0x044fe20000001814 */
[----:B------:R-:W4:Y:S11]  /*629b0*/  LDL.LU.64 R20, [R1+0x2a08] ;  /* 0x002a080001147983 */ /* 0x000f360000300a00 */
[----:B------:R-:W-:Y:S11]  /*629c0*/  @!UPT UIADD3 URZ, URZ, URZ, URZ ;  /* 0x0000003f3f3ff290 */ /* 0x000ff6000fffe03f */
[----:B------:R-:W-:Y:S01]  /*629d0*/  STL.64 [R1+0x6f0], R4 ;  /* 0x0006f00401007387 */ /* 0x000fe20000100a00 */
[----:B------:R-:W-:Y:S02]  /*629e0*/  STL.64 [R1+0x6f8], R6 ;  /* 0x0006f80601007387 */ /* 0x000fe40000100a00 */
[----:B------:R-:W0:Y:S02]  /*629f0*/  LDSM.16.MT88.4 R4, [R3+0x2c180] ;  /* 0x02c180000304783b */ /* 0x000e240000004200 */
[----:B0-----:R-:W-:Y:S02]  /*62a00*/  STL.64 [R1+0x2868], R6 ;  /* 0x0028680601007387 */ /* 0x001fe40000100a00 */
[----:B------:R0:W-:Y:S02]  /*62a10*/  STL.64 [R1+0x2860], R4 ;  /* 0x0028600401007387 */ /* 0x0001e40000100a00 */
[----:B0-----:R-:W2:Y:S01]  /*62a20*/  LDL.LU R4, [R1+0xa40] ;  /* 0x000a400001047983 */ /* 0x001ea20000300800 */
[----:B------:R-:W2:Y:S02]  /*62a30*/  LDL.LU R5, [R1+0xa44] ;  /* 0x000a440001057983 */ /* 0x000ea40000300800 */
[----:B------:R-:W2:Y:S02]  /*62a40*/  LDL.LU R6, [R1+0xa48] ;  /* 0x000a480001067983 */ /* 0x000ea40000300800 */
[----:B------:R-:W2:Y:S01]  /*62a50*/  LDL.LU R7, [R1+0xa4c] ;  /* 0x000a4c0001077983 */ /* 0x000ea20000300800 */
        /* <DEDUP_REMOVED lines=29> */
[----:B------:R-:W4:Y:S11]  /*62c30*/  LDL.LU.64 R16, [R1+0x29a0] ;  /* 0x0029a00001107983 */ /* 0x000f360000300a00 */
[----:B------:R-:W-:Y:S10]  /*62c40*/  @!UPT UIADD3 URZ, URZ, URZ, URZ ;  /* 0x0000003f3f3ff290 */ /* 0x000ff4000fffe03f */
[----:B------:R0:W-:Y:S01]  /*62c50*/  STL.64 [R1+0x6a0], R20 ;  /* 0x0006a01401007387 */ /* 0x0001e20000100a00 */
[----:B------:R1:W-:Y:S03]  /*62c60*/  STL.64 [R1+0x6a8], R22 ;  /* 0x0006a81601007387 */ /* 0x0003e60000100a00 */
[----:B0-----:R-:W2:Y:S01]  /*62c70*/  LDL.LU R20, [R1+0x390] ;  /* 0x0003900001147983 */ /* 0x001ea20000300800 */
[----:B------:R-:W2:Y:S02]  /*62c80*/  LDL.LU R21, [R1+0x394] ;  /* 0x0003940001157983 */ /* 0x000ea40000300800 */
[----:B-1----:R-:W2:Y:S02]  /*62c90*/  LDL.LU R22, [R1+0x398] ;  /* 0x0003980001167983 */ /* 0x002ea40000300800 */
        /* <DEDUP_REMOVED lines=9> */
[----:B------:R-:W4:Y:S11]  /*62d30*/  LDL.LU.64 R12, [R1+0x2980] ;  /* 0x00298000010c7983 */ /* 0x000f360000300a00 */
        /* <DEDUP_REMOVED lines=8> */
[----:B------:R1:W-:Y:S03]  /*62dc0*/  STL.64 [R1+0x678], R6 ;  /* 0x0006780601007387 */ /* 0x0003e60000100a00 */
[----:B0-----:R-:W2:Y:S01]  /*62dd0*/  LDL.LU R4, [R1+0x360] ;  /* 0x0003600001047983 */ /* 0x001ea20000300800 */
[----:B------:R-:W2:Y:S02]  /*62de0*/  LDL.LU R5, [R1+0x364] ;  /* 0x0003640001057983 */ /* 0x000ea40000300800 */
[----:B-1----:R-:W2:Y:S02]  /*62df0*/  LDL.LU R6, [R1+0x368] ;  /* 0x0003680001067983 */ /* 0x002ea40000300800 */
[----:B------:R-:W2:Y:S01]  /*62e00*/  LDL.LU R7, [R1+0x36c] ;  /* 0x00036c0001077983 */ /* 0x000ea20000300800 */
[----:B------:R0:W-:Y:S04]  /*62e10*/  STL.64 [R1+0x28e0], R16 ;  /* 0x0028e01001007387 */ /* 0x0001e80000100a00 */
[----:B0-----:R-:W2:Y:S04]  /*62e20*/  LDL.LU.64 R16, [R1+0x70] ;  /* 0x0000700001107983 */ /* 0x001ea80000300a00 */
[----:B--2---:R0:W-:Y:S04]  /*62e30*/  STL.64 [R1+0x2938], R16 ;  /* 0x0029381001007387 */ /* 0x0041e80000100a00 */
[----:B0-----:R-:W2:Y:S04]  /*62e40*/  LDL.LU.64 R16, [R1+0x90] ;  /* 0x0000900001107983 */ /* 0x001ea80000300a00 */
[----:B--2---:R0:W-:Y:S04]  /*62e50*/  STL.64 [R1+0x2950], R16 ;  /* 0x0029501001007387 */ /* 0x0041e80000100a00 */
        /* <DEDUP_REMOVED lines=9> */
[----:B0-----:R-:W2:Y:S04]  /*62ef0*/  LDL.LU.64 R16, [R1+0xa0] ;  /* 0x0000a00001107983 */ /* 0x001ea80000300a00 */
[----:B--2---:R0:W-:Y:S04]  /*62f00*/  STL.64 [R1+0x2958], R16 ;  /* 0x0029581001007387 */ /* 0x0041e80000100a00 */
[----:B0-----:R-:W2:Y:S04]  /*62f10*/  LDL.LU.64 R16, [R1+0xb0] ;  /* 0x0000b00001107983 */ /* 0x001ea80000300a00 */
[----:B--2---:R0:W-:Y:S04]  /*62f20*/  STL.64 [R1+0x2960], R16 ;  /* 0x0029601001007387 */ /* 0x0041e80000100a00 */
[----:B0-----:R-:W2:Y:S01]  /*62f30*/  LDL.LU.64 R16, [R1+0xc0] ;  /* 0x0000c00001107983 */ /* 0x001ea20000300a00 */
[----:B------:R0:W-:Y:S02]  /*62f40*/  STL [R1+0x2894], R12 ;  /* 0x0028940c01007387 */ /* 0x0001e40000100800 */
[----:B------:R1:W-:Y:S01]  /*62f50*/  STL [R1+0x2890], R13 ;  /* 0x0028900d01007387 */ /* 0x0003e20000100800 */
[----:B0-----:R-:W4:Y:S01]  /*62f60*/  LDL.LU R12, [R1+0x2e0] ;  /* 0x0002e000010c7983 */ /* 0x001f220000300800 */
[----:B-1----:R-:W4:Y:S02]  /*62f70*/  LDL.LU R13, [R1+0x2e4] ;  /* 0x0002e400010d7983 */ /* 0x002f240000300800 */
[----:B------:R-:W2:Y:S02]  /*62f80*/  LDL.LU R14, [R1+0x2e8] ;  /* 0x0002e800010e7983 */ /* 0x000ea40000300800 */
[----:B------:R-:W2:Y:S01]  /*62f90*/  LDL.LU R15, [R1+0x2ec] ;  /* 0x0002ec00010f7983 */ /* 0x000ea20000300800 */
[----:B------:R-:W-:Y:S01]  /*62fa0*/  HMMA.16816.F32 R24, R24, R8, R20 ;  /* 0x000000081818723c */ /* 0x000fe20000001814 */
[----:B--2---:R-:W-:Y:S01]  /*62fb0*/  STL.64 [R1+0x2948], R14 ;  /* 0x0029480e01007387 */ /* 0x004fe20000100a00 */
[----:B----4-:R0:W-:Y:S03]  /*62fc0*/  STL.64 [R1+0x2940], R12 ;  /* 0x0029400c01007387 */ /* 0x0101e60000100a00 */
[----:B0-----:R-:W2:Y:S01]  /*62fd0*/  LDL.LU R12, [R1+0x300] ;  /* 0x00030000010c7983 */ /* 0x001ea20000300800 */
[----:B------:R-:W2:Y:S02]  /*62fe0*/  LDL.LU R13, [R1+0x304] ;  /* 0x00030400010d7983 */ /* 0x000ea40000300800 */
[----:B------:R-:W2:Y:S02]  /*62ff0*/  LDL.LU R14, [R1+0x308] ;  /* 0x00030800010e7983 */ /* 0x000ea40000300800 */
[----:B------:R-:W2:Y:S01]  /*63000*/  LDL.LU R15, [R1+0x30c] ;  /* 0x00030c00010f7983 */ /* 0x000ea20000300800 */
[----:B------:R-:W4:Y:S01]  /*63010*/  LDL.LU.64 R22, [R1+0x2970] ;  /* 0x0029700001167983 */ /* 0x000f220000300a00 */
[----:B------:R-:W4:Y:S11]  /*63020*/  LDL.LU.64 R20, [R1+0x2968] ;  /* 0x0029680001147983 */ /* 0x000f360000300a00 */
[----:B------:R0:W-:Y:S02]  /*63030*/  STL.64 [R1+0x430], R24 ;  /* 0x0004301801007387 */ /* 0x0001e40000100a00 */
[----:B------:R-:W-:Y:S01]  /*63040*/  STL.64 [R1+0x438], R26 ;  /* 0x0004381a01007387 */ /* 0x000fe20000100a00 */
[----:B0-----:R-:W2:Y:S01]  /*63050*/  LDL.LU.64 R24, [R1+0x80] ;  /* 0x0000800001187983 */ /* 0x001ea20000300a00 */
[----:B---3--:R-:W-:Y:S02]  /*63060*/  STL.64 [R1+0x2878], R10 ;  /* 0x0028780a01007387 */ /* 0x008fe40000100a00 */
[----:B------:R0:W-:Y:S02]  /*63070*/  STL.64 [R1+0x2870], R8 ;  /* 0x0028700801007387 */ /* 0x0001e40000100a00 */
[----:B0-----:R-:W3:Y:S01]  /*63080*/  LDL.LU R8, [R1+0x310] ;  /* 0x0003100001087983 */ /* 0x001ee20000300800 */
[----:B------:R-:W3:Y:S02]  /*63090*/  LDL.LU R9, [R1+0x314] ;  /* 0x0003140001097983 */ /* 0x000ee40000300800 */
[----:B------:R-:W3:Y:S02]  /*630a0*/  LDL.LU R10, [R1+0x318] ;  /* 0x00031800010a7983 */ /* 0x000ee40000300800 */
[----:B------:R-:W3:Y:S01]  /*630b0*/  LDL.LU R11, [R1+0x31c] ;  /* 0x00031c00010b7983 */ /* 0x000ee20000300800 */
[C---:B----4-:R-:W-:Y:S11]  /*630c0*/  HMMA.16816.F32 R4, R20.reuse, R16, R4 ;  /* 0x000000101404723c */ /* 0x050ff60000001804 */
[----:B------:R-:W-:Y:S11]  /*630d0*/  @!UPT UIADD3 URZ, URZ, URZ, URZ ;  /* 0x0000003f3f3ff290 */ /* 0x000ff6000fffe03f */
[----:B------:R-:W-:Y:S01]  /*630e0*/  @!UPT UIADD3 URZ, URZ, URZ, URZ ;  /* 0x0000003f3f3ff290 */ /* 0x000fe2000fffe03f */
[----:B------:R0:W-:Y:S01]  /*630f0*/  STL.64 [R1+0x3b0], R4 ;  /* 0x0003b00401007387 */ /* 0x0001e20000100a00 */
[----:B------:R-:W-:Y:S02]  /*63100*/  STL.64 [R1+0x3b8], R6 ;  /* 0x0003b80601007387 */ /* 0x000fe40000100a00 */
[----:B0-----:R-:W-:Y:S02]  /*63110*/  IMAD.MOV.U32 R4, RZ, RZ, R17 ;  /* 0x000000ffff047224 */ /* 0x001fe400078e0011 */
[----:B------:R-:W-:Y:S02]  /*63120*/  IMAD.MOV.U32 R5, RZ, RZ, R16 ;  /* 0x000000ffff057224 */ /* 0x000fe400078e0010 */
[----:B------:R-:W4:Y:S01]  /*63130*/  LDL.LU.64 R16, [R1+0x2960] ;  /* 0x0029600001107983 */ /* 0x000f220000300a00 */
[----:B------:R0:W-:Y:S02]  /*63140*/  STL [R1+0x289c], R4 ;  /* 0x00289c0401007387 */ /* 0x0001e40000100800 */
[----:B------:R1:W-:Y:S01]  /*63150*/  STL [R1+0x2898], R5 ;  /* 0x0028980501007387 */ /* 0x0003e20000100800 */
[----:B0-----:R-:W4:Y:S01]  /*63160*/  LDL.LU R4, [R1+0x350] ;  /* 0x0003500001047983 */ /* 0x001f220000300800 */
[----:B-1----:R-:W4:Y:S02]  /*63170*/  LDL.LU R5, [R1+0x354] ;  /* 0x0003540001057983 */ /* 0x002f240000300800 */
[----:B------:R-:W4:Y:S02]  /*63180*/  LDL.LU R6, [R1+0x358] ;  /* 0x0003580001067983 */ /* 0x000f240000300800 */
[----:B------:R-:W4:Y:S02]  /*63190*/  LDL.LU R7, [R1+0x35c] ;  /* 0x00035c0001077983 */ /* 0x000f240000300800 */
        /* <DEDUP_REMOVED lines=8> */
[----:B------:R0:W-:Y:S02]  /*63220*/  STL [R1+0x28a4], R6 ;  /* 0x0028a40601007387 */ /* 0x0001e40000100800 */
[----:B------:R1:W-:Y:S02]  /*63230*/  STL [R1+0x28a0], R7 ;  /* 0x0028a00701007387 */ /* 0x0003e40000100800 */
[----:B------:R-:W4:Y:S01]  /*63240*/  LDL.LU R4, [R1+0x2f0] ;  /* 0x0002f00001047983 */ /* 0x000f220000300800 */
[----:B------:R-:W4:Y:S04]  /*63250*/  LDL.LU R5, [R1+0x2f4] ;  /* 0x0002f40001057983 */ /* 0x000f280000300800 */
[----:B0-----:R-:W4:Y:S01]  /*63260*/  LDL.LU R6, [R1+0x2f8] ;  /* 0x0002f80001067983 */ /* 0x001f220000300800 */
[----:B-1----:R-:W4:Y:S01]  /*63270*/  LDL.LU R7, [R1+0x2fc] ;  /* 0x0002fc0001077983 */ /* 0x002f220000300800 */
        /* <DEDUP_REMOVED lines=16> */
[----:B------:R-:W2:Y:S01]  /*63380*/  LDL.LU.64 R16, [R1+0x2938] ;  /* 0x0029380001107983 */ /* 0x000ea20000300a00 */
[C---:B----4-:R-:W-:Y:S01]  /*63390*/  HMMA.16816.F32 R4, R20.reuse, R24, R4 ;  /* 0x000000181404723c */ /* 0x050fe20000001804 */
[----:B------:R-:W-:Y:S01]  /*633a0*/  STL.64 [R1+0x28b0], R10 ;  /* 0x0028b00a01007387 */ /* 0x000fe20000100a00 */
[----:B------:R-:W-:Y:S11]  /*633b0*/  STL.64 [R1+0x28a8], R8 ;  /* 0x0028a80801007387 */ /* 0x000ff60000100a00 */
[----:B------:R-:W-:Y:S10]  /*633c0*/  @!UPT UIADD3 URZ, URZ, URZ, URZ ;  /* 0x0000003f3f3ff290 */ /* 0x000ff4000fffe03f */
[----:B------:R-:W-:Y:S01]  /*633d0*/  STL.64 [R1+0x370], R4 ;  /* 0x0003700401007387 */ /* 0x000fe20000100a00 */
[----:B------:R2:W-:Y:S02]  /*633e0*/  STL.64 [R1+0x378], R6 ;  /* 0x0003780601007387 */ /* 0x0005e40000100a00 */
[----:B--2---:R-:W-:Y:S01]  /*633f0*/  HMMA.16816.F32 R4, R20, R16, R12 ;  /* 0x000000101404723c */ /* 0x004fe2000000180c */
[----:B------:R-:W-:Y:S02]  /*63400*/  IMAD.MOV.U32 R29, RZ, RZ, R16 ;  /* 0x000000ffff1d7224 */ /* 0x000fe400078e0010 */
[----:B------:R-:W-:Y:S11]  /*63410*/  IMAD.MOV.U32 R3, RZ, RZ, R17 ;  /* 0x000000ffff037224 */ /* 0x000ff600078e0011 */
[----:B------:R-:W-:Y:S09]  /*63420*/  @!UPT UIADD3 URZ, URZ, URZ, URZ ;  /* 0x0000003f3f3ff290 */ /* 0x000ff2000fffe03f */
[----:B------:R0:W-:Y:S01]  /*63430*/  STL.64 [R1+0x360], R4 ;  /* 0x0003600401007387 */ /* 0x0001e20000100a00 */
[----:B------:R1:W-:Y:S02]  /*63440*/  STL.64 [R1+0x368], R6 ;  /* 0x0003680601007387 */ /* 0x0003e40000100a00 */
        /* <DEDUP_REMOVED lines=8> */
[----:B0-----:R-:W2:Y:S01]  /*634d0*/  LDL.LU R4, [R1+0x9a0] ;  /* 0x0009a00001047983 */ /* 0x001ea20000300800 */
[----:B------:R-:W2:Y:S02]  /*634e0*/  LDL.LU R5, [R1+0x9a4] ;  /* 0x0009a40001057983 */ /* 0x000ea40000300800 */
[----:B-1----:R-:W2:Y:S02]  /*634f0*/  LDL.LU R6, [R1+0x9a8] ;  /* 0x0009a80001067983 */ /* 0x002ea40000300800 */
[----:B------:R-:W2:Y:S01]  /*63500*/  LDL.LU R7, [R1+0x9ac] ;  /* 0x0009ac0001077983 */ /* 0x000ea20000300800 */
[----:B------:R-:W3:Y:S01]  /*63510*/  LDL.LU R12, [R1+0x2d0] ;  /* 0x0002d000010c7983 */ /* 0x000ee20000300800 */
[----:B------:R-:W3:Y:S02]  /*63520*/  LDL.LU R13, [R1+0x2d4] ;  /* 0x0002d400010d7983 */ /* 0x000ee40000300800 */
[----:B------:R-:W3:Y:S02]  /*63530*/  LDL.LU R14, [R1+0x2d8] ;  /* 0x0002d800010e7983 */ /* 0x000ee40000300800 */
[----:B------:R-:W-:-:S02]  /*63540*/  IMAD.MOV.U32 R2, RZ, RZ, R24 ;  /* 0x000000ffff027224 */ /* 0x000fc400078e0018 */
[----:B------:R-:W-:Y:S01]  /*63550*/  IMAD.MOV.U32 R0, RZ, RZ, R25 ;  /* 0x000000ffff007224 */ /* 0x000fe200078e0019 */
[----:B------:R-:W3:Y:S01]  /*63560*/  LDL.LU R15, [R1+0x2dc] ;  /* 0x0002dc00010f7983 */ /* 0x000ee20000300800 */
[----:B------:R-:W3:Y:S03]  /*63570*/  LDL.LU.64 R24, [R1+0x60] ;  /* 0x0000600001187983 */ /* 0x000ee60000300a00 */
[----:B--2---:R-:W-:Y:S01]  /*63580*/  STL.64 [R1+0x2910], R6 ;  /* 0x0029100601007387 */ /* 0x004fe20000100a00 */
[----:B------:R0:W-:Y:S03]  /*63590*/  STL.64 [R1+0x2908], R4 ;  /* 0x0029080401007387 */ /* 0x0001e60000100a00 */
[----:B0-----:R-:W2:Y:S04]  /*635a0*/  LDL.LU.64 R4, [R1+0x40] ;  /* 0x0000400001047983 */ /* 0x001ea80000300a00 */
[----:B--2---:R0:W-:Y:S04]  /*635b0*/  STL.64 [R1+0x2920], R4 ;  /* 0x0029200401007387 */ /* 0x0041e80000100a00 */
[----:B0-----:R-:W2:Y:S01]  /*635c0*/  LDL.LU.64 R4, [R1+0x50] ;  /* 0x0000500001047983 */ /* 0x001ea20000300a00 */
[----:B------:R-:W-:Y:S02]  /*635d0*/  STL.64 [R1+0x28f0], R18 ;  /* 0x0028f01201007387 */ /* 0x000fe40000100a00 */
[----:B----4-:R0:W-:Y:S02]  /*635e0*/  STL.64 [R1+0x28e8], R16 ;  /* 0x0028e81001007387 */ /* 0x0101e40000100a00 */
[----:B0-----:R-:W4:Y:S04]  /*635f0*/  LDL.LU.64 R16, [R1+0x20] ;  /* 0x0000200001107983 */ /* 0x001f280000300a00 */
[----:B----4-:R0:W-:Y:S04]  /*63600*/  STL.64 [R1+0x2900], R16 ;  /* 0x0029001001007387 */ /* 0x0101e80000100a00 */
[----:B0-----:R-:W4:Y:S04]  /*63610*/  LDL.LU.64 R16, [R1+0x30] ;  /* 0x0000300001107983 */ /* 0x001f280000300a00 */
        /* <DEDUP_REMOVED lines=16> */
[----:B------:R-:W4:Y:S01]  /*63720*/  LDL.LU R11, [R1+0x97c] ;  /* 0x00097c00010b7983 */ /* 0x000f220000300800 */
[----:B------:R-:W-:Y:S01]  /*63730*/  HMMA.16816.F32 R12, R20, R24, R12 ;  /* 0x00000018140c723c */ /* 0x000fe2000000180c */
[----:B----4-:R-:W-:Y:S01]  /*63740*/  STL.64 [R1+0x28d8], R10 ;  /* 0x0028d80a01007387 */ /* 0x010fe20000100a00 */
[----:B---3--:R0:W-:Y:S03]  /*63750*/  STL.64 [R1+0x28d0], R8 ;  /* 0x0028d00801007387 */ /* 0x0081e60000100a00 */
[----:B0-----:R-:W3:Y:S04]  /*63760*/  LDL.LU.64 R8, [R1+0x10] ;  /* 0x0000100001087983 */ /* 0x001ee80000300a00 */
[----:B---3--:R0:W-:Y:S04]  /*63770*/  STL.64 [R1+0x28f8], R8 ;  /* 0x0028f80801007387 */ /* 0x0081e80000100a00 */
[----:B0-----:R-:W3:Y:S01]  /*63780*/  LDL.LU R8, [R1+0x990] ;  /* 0x0009900001087983 */ /* 0x001ee20000300800 */
[----:B------:R-:W3:Y:S02]  /*63790*/  LDL.LU R9, [R1+0x994] ;  /* 0x0009940001097983 */ /* 0x000ee40000300800 */
[----:B------:R-:W3:Y:S02]  /*637a0*/  LDL.LU R10, [R1+0x998] ;  /* 0x00099800010a7983 */ /* 0x000ee40000300800 */
[----:B------:R-:W3:Y:S05]  /*637b0*/  LDL.LU R11, [R1+0x99c] ;  /* 0x00099c00010b7983 */ /* 0x000eea0000300800 */
[----:B------:R-:W-:Y:S01]  /*637c0*/  STL.64 [R1+0x350], R12 ;  /* 0x0003500c01007387 */ /* 0x000fe20000100a00 */
[----:B------:R0:W-:Y:S02]  /*637d0*/  STL.64 [R1+0x358], R14 ;  /* 0x0003580e01007387 */ /* 0x0001e40000100a00 */
[----:B0-----:R-:W-:-:S02]  /*637e0*/  IMAD.MOV.U32 R15, RZ, RZ, R24 ;  /* 0x000000ffff0f7224 */ /* 0x001fc400078e0018 */
[----:B------:R-:W-:Y:S02]  /*637f0*/  IMAD.MOV.U32 R14, RZ, RZ, R25 ;  /* 0x000000ffff0e7224 */ /* 0x000fe400078e0019 */
[----:B------:R-:W0:Y:S04]  /*63800*/  LDSM.16.MT88.4 R24, [R28+0x2e000] ;  /* 0x02e000001c18783b */ /* 0x000e280000004200 */
[----:B0-----:R-:W-:Y:S01]  /*63810*/  STL.64 [R1+0x2720], R26 ;  /* 0x0027201a01007387 */ /* 0x001fe20000100a00 */
[----:B------:R0:W-:Y:S03]  /*63820*/  STL.64 [R1+0x2718], R24 ;  /* 0x0027181801007387 */ /* 0x0001e60000100a00 */
[----:B0-----:R-:W4:Y:S01]  /*63830*/  LDL.LU R24, [R1+0x5b0] ;  /* 0x0005b00001187983 */ /* 0x001f220000300800 */
[----:B------:R-:W4:Y:S02]  /*63840*/  LDL.LU R25, [R1+0x5b4] ;  /* 0x0005b40001197983 */ /* 0x000f240000300800 */
[----:B------:R-:W3:Y:S02]  /*63850*/  LDL.LU R26, [R1+0x5b8] ;  /* 0x0005b800011a7983 */ /* 0x000ee40000300800 */
[----:B------:R-:W3:Y:S01]  /*63860*/  LDL.LU R27, [R1+0x5bc] ;  /* 0x0005bc00011b7983 */ /* 0x000ee20000300800 */
[C---:B--2---:R-:W-:Y:S01]  /*63870*/  HMMA.16816.F32 R16, R20.reuse, R4, R16 ;  /* 0x000000041410723c */ /* 0x044fe20000001810 */
[----:B---3--:R-:W-:Y:S01]  /*63880*/  STL.64 [R1+0x2730], R26 ;  /* 0x0027301a01007387 */ /* 0x008fe20000100a00 */
[----:B----4-:R0:W-:Y:S03]  /*63890*/  STL.64 [R1+0x2728], R24 ;  /* 0x0027281801007387 */ /* 0x0101e60000100a00 */
[----:B0-----:R-:W2:Y:S01]  /*638a0*/  LDL.LU R24, [R1] ;  /* 0x0000000001187983 */ /* 0x001ea20000300800 */
[----:B------:R-:W2:Y:S11]  /*638b0*/  LDL.LU R25, [R1+0x4] ;  /* 0x0000040001197983 */ /* 0x000eb60000300800 */
[----:B------:R-:W-:Y:S06]  /*638c0*/  @!UPT UIADD3 URZ, URZ, URZ, URZ ;  /* 0x0000003f3f3ff290 */ /* 0x000fec000fffe03f */
[----:B------:R-:W-:Y:S02]  /*638d0*/  STL.64 [R1+0x340], R16 ;  /* 0x0003401001007387 */ /* 0x000fe40000100a00 */
[----:B------:R0:W-:Y:S02]  /*638e0*/  STL.64 [R1+0x348], R18 ;  /* 0x0003481201007387 */ /* 0x0001e40000100a00 */
[----:B------:R-:W-:Y:S02]  /*638f0*/  IMAD.MOV.U32 R27, RZ, RZ, R4 ;  /* 0x000000ffff1b7224 */ /* 0x000fe400078e0004 */
[----:B------:R-:W-:Y:S01]  /*63900*/  IMAD.MOV.U32 R26, RZ, RZ, R5 ;  /* 0x000000ffff1a7224 */ /* 0x000fe200078e0005 */
        /* <DEDUP_REMOVED lines=39> */
[----:B--2---:R-:W-:Y:S11]  /*63b80*/  HMMA.16816.F32 R8, R20, R24, R8 ;  /* 0x000000181408723c */ /* 0x004ff60000001808 */
[----:B------:R-:W-:Y:S11]  /*63b90*/  @!UPT UIADD3 URZ, URZ, URZ, URZ ;  /* 0x0000003f3f3ff290 */ /* 0x000ff6000fffe03f */
[----:B------:R-:W-:Y:S01]  /*63ba0*/  @!UPT UIADD3 URZ, URZ, URZ, URZ ;  /* 0x0000003f3f3ff290 */ /* 0x000fe2000fffe03f */
[----:B------:R-:W-:Y:S01]  /*63bb0*/  STL.64 [R1+0x2f0], R8 ;  /* 0x0002f00801007387 */ /* 0x000fe20000100a00 */
[----:B------:R0:W-:Y:S03]  /*63bc0*/  STL.64 [R1+0x2f8], R10 ;  /* 0x0002f80a01007387 */ /* 0x0001e60000100a00 */
[----:B0-----:R-:W3:Y:S01]  /*63bd0*/  LDL.LU.64 R10, [R1+0x28c8] ;  /* 0x0028c800010a7983 */ /* 0x001ee20000300a00 */
[----:B------:R-:W3:Y:S02]  /*63be0*/  LDL.LU.64 R8, [R1+0x28c0] ;  /* 0x0028c00001087983 */ /* 0x000ee40000300a00 */
[----:B------:R0:W-:Y:S02]  /*63bf0*/  STL.64 [R1+0x2748], R24 ;  /* 0x0027481801007387 */ /* 0x0001e40000100a00 */
[----:B0-----:R-:W-:Y:S02]  /*63c00*/  IMAD.MOV.U32 R24, RZ, RZ, R18 ;  /* 0x000000ffff187224 */ /* 0x001fe400078e0012 */
[----:B------:R-:W-:Y:S01]  /*63c10*/  IMAD.MOV.U32 R25, RZ, RZ, R19 ;  /* 0x000000ffff197224 */ /* 0x000fe200078e0013 */
[----:B------:R-:W2:Y:S01]  /*63c20*/  LDL.LU R18, [R1+0x28bc] ;  /* 0x0028bc0001127983 */ /* 0x000ea20000300800 */
[----:B------:R-:W2:Y:S03]  /*63c30*/  LDL.LU R19, [R1+0x28b8] ;  /* 0x0028b80001137983 */ /* 0x000ea60000300800 */
[----:B------:R0:W-:Y:S02]  /*63c40*/  STL.64 [R1+0x2760], R24 ;  /* 0x0027601801007387 */ /* 0x0001e40000100a00 */
[----:B0-----:R-:W-:-:S02]  /*63c50*/  IMAD.MOV.U32 R24, RZ, RZ, R6 ;  /* 0x000000ffff187224 */ /* 0x001fc400078e0006 */
[----:B------:R-:W-:Y:S01]  /*63c60*/  IMAD.MOV.U32 R25, RZ, RZ, R7 ;  /* 0x000000ffff197224 */ /* 0x000fe200078e0007 */
[----:B---3--:R-:W-:Y:S11]  /*63c70*/  HMMA.16816.F32 R8, R20, R16, R8 ;  /* 0x000000101408723c */ /* 0x008ff60000001808 */
[----:B------:R-:W-:Y:S11]  /*63c80*/  @!UPT UIADD3 URZ, URZ, URZ, URZ ;  /* 0x0000003f3f3ff290 */ /* 0x000ff6000fffe03f */
[----:B------:R-:W-:Y:S01]  /*63c90*/  @!UPT UIADD3 URZ, URZ, URZ, URZ ;  /* 0x0000003f3f3ff290 */ /* 0x000fe2000fffe03f */
[----:B------:R-:W-:Y:S01]  /*63ca0*/  STL.64 [R1+0x2e0], R8 ;  /* 0x0002e00801007387 */ /* 0x000fe20000100a00 */
[----:B------:R0:W-:Y:S03]  /*63cb0*/  STL.64 [R1+0x2e8], R10 ;  /* 0x0002e80a01007387 */ /* 0x0001e60000100a00 */
[----:B0-----:R-:W3:Y:S01]  /*63cc0*/  LDL.LU.64 R10, [R1+0x28b0] ;  /* 0x0028b000010a7983 */ /* 0x001ee20000300a00 */
[----:B------:R-:W4:Y:S02]  /*63cd0*/  LDL.LU.64 R8, [R1+0x28a8] ;  /* 0x0028a80001087983 */ /* 0x000f240000300a00 */
[----:B------:R-:W3:Y:S02]  /*63ce0*/  LDL.LU R6, [R1+0x28a4] ;  /* 0x0028a40001067983 */ /* 0x000ee40000300800 */
[----:B------:R-:W3:Y:S01]  /*63cf0*/  LDL.LU R7, [R1+0x28a0] ;  /* 0x0028a00001077983 */ /* 0x000ee20000300800 */
[----:B------:R-:W-:Y:S01]  /*63d00*/  STL.64 [R1+0x2778], R24 ;  /* 0x0027781801007387 */ /* 0x000fe20000100a00 */
[----:B--2---:R-:W-:Y:S02]  /*63d10*/  STL.64 [R1+0x2740], R18 ;  /* 0x0027401201007387 */ /* 0x004fe40000100a00 */
[----:B------:R0:W-:Y:S02]  /*63d20*/  STL.64 [R1+0x2738], R16 ;  /* 0x0027381001007387 */ /* 0x0001e40000100a00 */
        /* <DEDUP_REMOVED lines=8> */
[----:B------:R0:W-:Y:S02]  /*63db0*/  STL.64 [R1+0x2790], R24 ;  /* 0x0027901801007387 */ /* 0x0001e40000100a00 */
[----:B0-----:R-:W-:Y:S02]  /*63dc0*/  IMAD.MOV.U32 R24, RZ, RZ, R12 ;  /* 0x000000ffff187224 */ /* 0x001fe400078e000c */
[----:B------:R-:W-:Y:S01]  /*63dd0*/  IMAD.MOV.U32 R25, RZ, RZ, R13 ;  /* 0x000000ffff197224 */ /* 0x000fe200078e000d */
[----:B------:R-:W3:Y:S01]  /*63de0*/  LDL.LU R12, [R1+0x2894] ;  /* 0x00289400010c7983 */ /* 0x000ee20000300800 */
        /* <DEDUP_REMOVED lines=18> */
[----:B------:R-:W-:Y:S01]  /*63f10*/  IMAD.MOV.U32 R25, RZ, RZ, R3 ;  /* 0x000000ffff197224 */ /* 0x000fe200078e0003 */
[----:B------:R-:W2:Y:S01]  /*63f20*/  LDL.LU R29, [R1+0x288c] ;  /* 0x00288c00011d7983 */ /* 0x000ea20000300800 */
[----:B------:R-:W2:Y:S03]  /*63f30*/  LDL.LU R3, [R1+0x2888] ;  /* 0x0028880001037983 */ /* 0x000ea60000300800 */
[----:B------:R-:W-:Y:S01]  /*63f40*/  STL.64 [R1+0x27e8], R24 ;  /* 0x0027e81801007387 */ /* 0x000fe20000100a00 */
        /* <DEDUP_REMOVED lines=26> */
[----:B----4-:R-:W-:-:S02]  /*640f0*/  IMAD.MOV.U32 R24, RZ, RZ, R9 ;  /* 0x000000ffff187224 */ /* 0x010fc400078e0009 */
[----:B------:R-:W-:-:S05]  /*64100*/  IMAD.MOV.U32 R25, RZ, RZ, R8 ;  /* 0x000000ffff197224 */ /* 0x000fca00078e0008 */
[----:B------:R0:W-:Y:S02]  /*64110*/  STL.64 [R1+0x2830], R24 ;  /* 0x0028301801007387 */ /* 0x0001e40000100a00 */
        /* <DEDUP_REMOVED lines=59> */
[----:B------:R-:W4:Y:S02]  /*644d0*/  LDL.LU.64 R8, [R1+0x2870] ;  /* 0x0028700001087983 */ /* 0x000f240000300a00 */
[----:B----4-:R-:W-:Y:S01]  /*644e0*/  HMMA.16816.F32 R20, R20, R8, R4 ;  /* 0x000000081414723c */ /* 0x010fe20000001804 */
[----:B------:R-:W2:Y:S01]  /*644f0*/  LDL.LU.64 R6, [R1+0x2868] ;  /* 0x0028680001067983 */ /* 0x000ea20000300a00 */
[----:B------:R-:W2:Y:S11]  /*64500*/  LDL.LU.64 R4, [R1+0x2860] ;  /* 0x0028600001047983 */ /* 0x000eb60000300a00 */
[----:B------:R-:W-:Y:S10]  /*64510*/  @!UPT UIADD3 URZ, URZ, URZ, URZ ;  /* 0x0000003f3f3ff290 */ /* 0x000ff4000fffe03f */
[----:B------:R-:W-:Y:S01]  /*64520*/  STL.64 [R1+0x1d0], R20 ;  /* 0x0001d01401007387 */ /* 0x000fe20000100a00 */
[----:B------:R-:W-:Y:S01]  /*64530*/  STL.64 [R1+0x1d8], R22 ;  /* 0x0001d81601007387 */ /* 0x000fe20000100a00 */
        /* <DEDUP_REMOVED lines=46> */
[----:B------:R-:W2:Y:S11]  /*64820*/  LDL.LU.64 R24, [R1+0x27c0] ;  /* 0x0027c00001187983 */ /* 0x000eb60000300a00 */
[----:B------:R-:W-:Y:S11]  /*64830*/  @!UPT UIADD3 URZ, URZ, URZ, URZ ;  /* 0x0000003f3f3ff290 */ /* 0x000ff6000fffe03f */
[----:B------:R-:W-:Y:S01]  /*64840*/  STL.64 [R1+0x160], R20 ;  /* 0x0001601401007387 */ /* 0x000fe20000100a00 */
[----:B------:R-:W-:Y:S02]  /*64850*/  STL.64 [R1+0x168], R22 ;  /* 0x0001681601007387 */ /* 0x000fe40000100a00 */
[----:B------:R-:W0:Y:S02]  /*64860*/  LDSM.16.MT88.4 R20, [R28+0x2e080] ;  /* 0x02e080001c14783b */ /* 0x000e240000004200 */
[----:B0-----:R-:W-:Y:S02]  /*64870*/  STL.64 [R1+0x2590], R22 ;  /* 0x0025901601007387 */ /* 0x001fe40000100a00 */
[----:B------:R0:W-:Y:S02]  /*64880*/  STL.64 [R1+0x2588], R20 ;  /* 0x0025881401007387 */ /* 0x0001e40000100a00 */
[----:B0-----:R-:W4:Y:S01]  /*64890*/  LDL.LU R20, [R1+0x5a0] ;  /* 0x0005a00001147983 */ /* 0x001f220000300800 */
[----:B------:R-:W4:Y:S02]  /*648a0*/  LDL.LU R21, [R1+0x5a4] ;  /* 0x0005a40001157983 */ /* 0x000f240000300800 */
[----:B------:R-:W4:Y:S02]  /*648b0*/  LDL.LU R22, [R1+0x5a8] ;  /* 0x0005a80001167983 */ /* 0x000f240000300800 */
[----:B------:R-:W4:Y:S01]  /*648c0*/  LDL.LU R23, [R1+0x5ac] ;  /* 0x0005ac0001177983 */ /* 0x000f220000300800 */
        /* <DEDUP_REMOVED lines=42> */
[----:B------:R-:W2:Y:S02]  /*64b70*/  LDL.LU.64 R24, [R1+0x2728] ;  /* 0x0027280001187983 */ /* 0x000ea40000300a00 */
[----:B--2---:R-:W-:Y:S11]  /*64b80*/  HMMA.16816.F32 R24, R4, R16, R24 ;  /* 0x000000100418723c */ /* 0x004ff60000001818 */
[----:B------:R-:W-:Y:S11]  /*64b90*/  @!UPT UIADD3 URZ, URZ, URZ, URZ ;  /* 0x0000003f3f3ff290 */ /* 0x000ff6000fffe03f */
[----:B------:R-:W-:Y:S01]  /*64ba0*/  @!UPT UIADD3 URZ, URZ, URZ, URZ ;  /* 0x0000003f3f3ff290 */ /* 0x000fe2000fffe03f */
[----:B------:R-:W-:Y:S01]  /*64bb0*/  STL.64 [R1+0xf0], R24 ;  /* 0x0000f01801007387 */ /* 0x000fe20000100a00 */
[----:B------:R0:W-:Y:S03]  /*64bc0*/  STL.64 [R1+0xf8], R26 ;  /* 0x0000f81a01007387 */ /* 0x0001e60000100a00 */
[----:B0-----:R-:W2:Y:S01]  /*64bd0*/  LDL.LU.64 R26, [R1+0x2720] ;  /* 0x00272000011a7983 */ /* 0x001ea20000300a00 */
[----:B------:R-:W2:Y:S02]  /*64be0*/  LDL.LU.64 R24, [R1+0x2718] ;  /* 0x0027180001187983 */ /* 0x000ea40000300a00 */
[----:B------:R0:W-:Y:S02]  /*64bf0*/  STL.64 [R1+0x2638], R18 ;  /* 0x0026381201007387 */ /* 0x0001e40000100a00 */
[----:B0-----:R-:W2:Y:S01]  /*64c00*/  LDL.64 R18, [R1+0x78] ;  /* 0x0000780001127983 */ /* 0x001ea20000100a00 */
[----:B------:R-:W-:-:S03]  /*64c10*/  IMAD.MOV.U32 R17, RZ, RZ, R0 ;  /* 0x000000ffff117224 */ /* 0x000fc600078e0000 */
[----:B--2---:R0:W-:Y:S01]  /*64c20*/  STL.64 [R1+0x26b0], R18 ;  /* 0x0026b01201007387 */ /* 0x0041e20000100a00 */
[----:B------:R-:W2:Y:S02]  /*64c30*/  LDL.LU R16, [R1+0x550] ;  /* 0x0005500001107983 */ /* 0x000ea40000300800 */
[----:B------:R-:W3:Y:S02]  /*64c40*/  LDL.LU R0, [R1+0x2714] ;  /* 0x0027140001007983 */ /* 0x000ee40000300800 */
[----:B0-----:R-:W-:Y:S02]  /*64c50*/  IMAD.MOV.U32 R18, RZ, RZ, R2 ;  /* 0x000000ffff127224 */ /* 0x001fe400078e0002 */
[----:B------:R-:W-:Y:S01]  /*64c60*/  IMAD.MOV.U32 R19, RZ, RZ, R3 ;  /* 0x000000ffff137224 */ /* 0x000fe200078e0003 */
[----:B------:R-:W3:Y:S01]  /*64c70*/  LDL.LU R2, [R1+0x2710] ;  /* 0x0027100001027983 */ /* 0x000ee20000300800 */
[----:B------:R-:W3:Y:S03]  /*64c80*/  LDL.LU R3, [R1+0x270c] ;  /* 0x00270c0001037983 */ /* 0x000ee60000300800 */
[----:B------:R0:W-:Y:S04]  /*64c90*/  STL.64 [R1+0x26c0], R18 ;  /* 0x0026c01201007387 */ /* 0x0001e80000100a00 */
[----:B--2---:R-:W-:Y:S01]  /*64ca0*/  STL.64 [R1+0x26b8], R16 ;  /* 0x0026b81001007387 */ /* 0x004fe20000100a00 */
[----:B0-----:R-:W2:Y:S03]  /*64cb0*/  LDL.64 R18, [R1+0x98] ;  /* 0x0000980001127983 */ /* 0x001ea60000100a00 */
[----:B--2---:R0:W-:Y:S04]  /*64cc0*/  STL.64 [R1+0x26d8], R18 ;  /* 0x0026d81201007387 */ /* 0x0041e80000100a00 */
[----:B0-----:R-:W2:Y:S04]  /*64cd0*/  LDL.64 R18, [R1+0xa8] ;  /* 0x0000a80001127983 */ /* 0x001ea80000100a00 */
[----:B--2---:R4:W-:Y:S02]  /*64ce0*/  STL.64 [R1+0x26f0], R18 ;  /* 0x0026f01201007387 */ /* 0x0049e40000100a00 */
[----:B----4-:R-:W-:Y:S02]  /*64cf0*/  HMMA.16816.F32 R16, R4, R12, R20 ;  /* 0x0000000c0410723c */ /* 0x010fe40000001814 */
[----:B------:R-:W2:Y:S11]  /*64d00*/  LDL.LU R12, [R1+0xd0] ;  /* 0x0000d000010c7983 */ /* 0x000eb60000300800 */
[----:B------:R-:W-:Y:S10]  /*64d10*/  @!UPT UIADD3 URZ, URZ, URZ, URZ ;  /* 0x0000003f3f3ff290 */ /* 0x000ff4000fffe03f */
[----:B------:R0:W-:Y:S01]  /*64d20*/  STL.64 [R1+0xe0], R16 ;  /* 0x0000e01001007387 */ /* 0x0001e20000100a00 */
[----:B------:R1:W-:Y:S02]  /*64d30*/  STL.64 [R1+0xe8], R18 ;  /* 0x0000e81201007387 */ /* 0x0003e40000100a00 */
[----:B------:R-:W2:Y:S02]  /*64d40*/  LDL.LU R13, [R1+0xd4] ;  /* 0x0000d400010d7983 */ /* 0x000ea40000300800 */
[----:B------:R-:W2:Y:S01]  /*64d50*/  LDL.LU R14, [R1+0xd8] ;  /* 0x0000d800010e7983 */ /* 0x000ea20000300800 */
[----:B------:R-:W2:Y:S04]  /*64d60*/  LDL.LU R15, [R1+0xdc] ;  /* 0x0000dc00010f7983 */ /* 0x000ea80000300800 */
[----:B0-----:R-:W4:Y:S01]  /*64d70*/  LDL.LU R16, [R1+0x590] ;  /* 0x0005900001107983 */ /* 0x001f220000300800 */
[----:B------:R-:W4:Y:S02]  /*64d80*/  LDL.LU R17, [R1+0x594] ;  /* 0x0005940001117983 */ /* 0x000f240000300800 */
[----:B-1----:R-:W4:Y:S02]  /*64d90*/  LDL.LU R18, [R1+0x598] ;  /* 0x0005980001127983 */ /* 0x002f240000300800 */
[----:B------:R-:W4:Y:S01]  /*64da0*/  LDL.LU R19, [R1+0x59c] ;  /* 0x00059c0001137983 */ /* 0x000f220000300800 */
[----:B------:R-:W4:Y:S01]  /*64db0*/  LDL.LU R20, [R1+0x580] ;  /* 0x0005800001147983 */ /* 0x000f220000300800 */
[----:B---3--:R-:W-:-:S02]  /*64dc0*/  IMAD.MOV.U32 R22, RZ, RZ, R2 ;  /* 0x000000ffff167224 */ /* 0x008fc400078e0002 */
[----:B------:R-:W-:Y:S02]  /*64dd0*/  IMAD.MOV.U32 R23, RZ, RZ, R0 ;  /* 0x000000ffff177224 */ /* 0x000fe400078e0000 */
[----:B------:R-:W-:-:S03]  /*64de0*/  IMAD.MOV.U32 R21, RZ, RZ, R3 ;  /* 0x000000ffff157224 */ /* 0x000fc600078e0003 */
[----:B------:R0:W-:Y:S01]  /*64df0*/  STL.64 [R1+0x2700], R22 ;  /* 0x0027001601007387 */ /* 0x0001e20000100a00 */
[----:B--2---:R-:W-:Y:S03]  /*64e00*/  HMMA.16816.F32 R4, R4, R8, R12 ;  /* 0x000000080404723c */ /* 0x004fe6000000180c */
[----:B----4-:R-:W-:Y:S01]  /*64e10*/  STL.64 [R1+0x26f8], R20 ;  /* 0x0026f81401007387 */ /* 0x010fe20000100a00 */
[----:B0-----:R-:W2:Y:S11]  /*64e20*/  LDL.64 R22, [R1+0xc8] ;  /* 0x0000c80001167983 */ /* 0x001eb60000100a00 */
[----:B------:R-:W-:Y:S08]  /*64e30*/  @!UPT UIADD3 URZ, URZ, URZ, URZ ;  /* 0x0000003f3f3ff290 */ /* 0x000ff0000fffe03f */
[----:B------:R0:W-:Y:S01]  /*64e40*/  STL [R1+0xd0], R4 ;  /* 0x0000d00401007387 */ /* 0x0001e20000100800 */
[----:B------:R-:W-:Y:S02]  /*64e50*/  IMAD.MOV.U32 R0, RZ, RZ, R5 ;  /* 0x000000ffff007224 */ /* 0x000fe400078e0005 */
[----:B------:R-:W-:Y:S01]  /*64e60*/  IMAD.MOV.U32 R3, RZ, RZ, R6 ;  /* 0x000000ffff037224 */ /* 0x000fe200078e0006 */
[----:B0-----:R-:W3:Y:S01]  /*64e70*/  LDL.LU R4, [R1+0x540] ;  /* 0x0005400001047983 */ /* 0x001ee20000300800 */
[----:B------:R-:W3:Y:S02]  /*64e80*/  LDL.LU R5, [R1+0x544] ;  /* 0x0005440001057983 */ /* 0x000ee40000300800 */
[----:B------:R-:W4:Y:S02]  /*64e90*/  LDL.LU R6, [R1+0x548] ;  /* 0x0005480001067983 */ /* 0x000f240000300800 */
[----:B------:R-:W-:Y:S02]  /*64ea0*/  IMAD.MOV.U32 R2, RZ, RZ, R7 ;  /* 0x000000ffff027224 */ /* 0x000fe400078e0007 */
[----:B------:R-:W-:-:S02]  /*64eb0*/  IMAD.MOV.U32 R7, RZ, RZ, R29 ;  /* 0x000000ffff077224 */ /* 0x000fc400078e001d */
[----:B------:R-:W2:Y:S04]  /*64ec0*/  LDL.LU R29, [R1+0x2708] ;  /* 0x00270800011d7983 */ /* 0x000ea80000300800 */
        /* <DEDUP_REMOVED lines=14> */
[----:B------:R-:W-:Y:S01]  /*64fb0*/  STL [R1+0x1ea0], R2 ;  /* 0x001ea00201007387 */ /* 0x000fe20000100800 */
[----:B------:R-:W-:Y:S01]  /*64fc0*/  STL [R1+0x1e9c], R3 ;  /* 0x001e9c0301007387 */ /* 0x000fe20000100800 */
[----:B------:R-:W-:Y:S02]  /*64fd0*/  STL [R1+0x1e98], R0 ;  /* 0x001e980001007387 */ /* 0x000fe40000100800 */
[----:B------:R-:W3:Y:S02]  /*64fe0*/  LDL.LU.64 R22, [R1+0x2700] ;  /* 0x0027000001167983 */ /* 0x000ee40000300a00 */
[----:B------:R-:W3:Y:S04]  /*64ff0*/  LDL.LU.64 R20, [R1+0x26f8] ;  /* 0x0026f80001147983 */ /* 0x000ee80000300a00 */
[----:B------:R-:W-:Y:S01]  /*65000*/  STL.64 [R1+0xdb0], R16 ;  /* 0x000db01001007387 */ /* 0x000fe20000100a00 */
[----:B------:R0:W-:Y:S03]  /*65010*/  STL.64 [R1+0xdb8], R18 ;  /* 0x000db81201007387 */ /* 0x0001e60000100a00 */
[----:B0-----:R-:W2:Y:S01]  /*65020*/  LDL.LU.64 R18, [R1+0x26f0] ;  /* 0x0026f00001127983 */ /* 0x001ea20000300a00 */
[----:B------:R-:W-:Y:S02]  /*65030*/  STL [R1+0x25d0], R12 ;  /* 0x0025d00c01007387 */ /* 0x000fe40000100800 */
[----:B------:R-:W3:Y:S02]  /*65040*/  LDL.64 R14, [R1+0xb8] ;  /* 0x0000b800010e7983 */ /* 0x000ee40000100a00 */
[----:B------:R-:W-:-:S02]  /*65050*/  IMAD.MOV.U32 R7, RZ, RZ, R29 ;  /* 0x000000ffff077224 */ /* 0x000fc400078e001d */
[----:B------:R-:W-:-:S05]  /*65060*/  IMAD.MOV.U32 R29, RZ, RZ, R16 ;  /* 0x000000ffff1d7224 */ /* 0x000fca00078e0010 */
[----:B------:R-:W-:Y:S01]  /*65070*/  STL [R1+0x1c04], R29 ;  /* 0x001c041d01007387 */ /* 0x000fe20000100800 */
[C---:B--2---:R-:W-:Y:S08]  /*65080*/  HMMA.16816.F32 R4, R24.reuse, R18, R4 ;  /* 0x000000121804723c */ /* 0x044ff00000001804 */
[C---:B---3--:R-:W-:Y:S11]  /*65090*/  HMMA.16816.F32 R20, R24.reuse, R14, R20 ;  /* 0x0000000e1814723c */ /* 0x048ff60000001814 */
[----:B------:R-:W-:Y:S11]  /*650a0*/  @!UPT UIADD3 URZ, URZ, URZ, URZ ;  /* 0x0000003f3f3ff290 */ /* 0x000ff6000fffe03f */
[----:B------:R-:W-:Y:S01]  /*650b0*/  @!UPT UIADD3 URZ, URZ, URZ, URZ ;  /* 0x0000003f3f3ff290 */ /* 0x000fe2000fffe03f */
[----:B------:R0:W-:Y:S01]  /*650c0*/  STL.64 [R1+0xda0], R20 ;  /* 0x000da01401007387 */ /* 0x0001e20000100a00 */
[----:B------:R1:W-:Y:S02]  /*650d0*/  STL.64 [R1+0xda8], R22 ;  /* 0x000da81601007387 */ /* 0x0003e40000100a00 */
[----:B------:R-:W-:Y:S02]  /*650e0*/  STL.64 [R1+0xd90], R4 ;  /* 0x000d900401007387 */ /* 0x000fe40000100a00 */
[----:B------:R2:W-:Y:S02]  /*650f0*/  STL.64 [R1+0xd98], R6 ;  /* 0x000d980601007387 */ /* 0x0005e40000100a00 */
[----:B0-----:R-:W-:Y:S02]  /*65100*/  IMAD.MOV.U32 R21, RZ, RZ, R19 ;  /* 0x000000ffff157224 */ /* 0x001fe400078e0013 */
[----:B-1----:R-:W-:Y:S01]  /*65110*/  IMAD.MOV.U32 R22, RZ, RZ, R18 ;  /* 0x000000ffff167224 */ /* 0x002fe200078e0012 */
[----:B--2---:R-:W2:Y:S01]  /*65120*/  LDL.LU.64 R6, [R1+0x26e8] ;  /* 0x0026e80001067983 */ /* 0x004ea20000300a00 */
        /* <DEDUP_REMOVED lines=11> */
[----:B------:R-:W3:Y:S02]  /*651e0*/  LDL.LU.64 R18, [R1+0x26c0] ;  /* 0x0026c00001127983 */ /* 0x000ee40000300a00 */
[----:B------:R-:W3:Y:S01]  /*651f0*/  LDL.LU.64 R16, [R1+0x26b8] ;  /* 0x0026b80001107983 */ /* 0x000ee20000300a00 */
[----:B------:R0:W-:Y:S01]  /*65200*/  STL.64 [R1+0x25e0], R22 ;  /* 0x0025e01601007387 */ /* 0x0001e20000100a00 */
[----:B------:R-:W-:Y:S03]  /*65210*/  STL.64 [R1+0x25d8], R20 ;  /* 0x0025d81401007387 */ /* 0x000fe60000100a00 */
[----:B0-----:R-:W3:Y:S02]  /*65220*/  LDL.64 R22, [R1+0x88] ;  /* 0x0000880001167983 */ /* 0x001ee40000100a00 */
[----:B---3--:R-:W-:Y:S11]  /*65230*/  HMMA.16816.F32 R16, R24, R22, R16 ;  /* 0x000000161810723c */ /* 0x008ff60000001810 */
[----:B------:R-:W-:Y:S11]  /*65240*/  @!UPT UIADD3 URZ, URZ, URZ, URZ ;  /* 0x0000003f3f3ff290 */ /* 0x000ff6000fffe03f */
[----:B------:R-:W-:Y:S01]  /*65250*/  @!UPT UIADD3 URZ, URZ, URZ, URZ ;  /* 0x0000003f3f3ff290 */ /* 0x000fe2000fffe03f */
[----:B------:R-:W-:Y:S01]  /*65260*/  STL.64 [R1+0xbe0], R16 ;  /* 0x000be01001007387 */ /* 0x000fe20000100a00 */
[----:B------:R0:W-:Y:S03]  /*65270*/  STL.64 [R1+0xbe8], R18 ;  /* 0x000be81201007387 */ /* 0x0001e60000100a00 */
[----:B0-----:R-:W2:Y:S01]  /*65280*/  LDL.LU.64 R18, [R1+0x26b0] ;  /* 0x0026b00001127983 */ /* 0x001ea20000300a00 */
[----:B------:R-:W-:Y:S02]  /*65290*/  IMAD.MOV.U32 R13, RZ, RZ, R15 ;  /* 0x000000ffff0d7224 */ /* 0x000fe400078e000f */
[----:B------:R-:W-:Y:S02]  /*652a0*/  IMAD.MOV.U32 R14, RZ, RZ, R22 ;  /* 0x000000ffff0e7224 */ /* 0x000fe400078e0016 */
[----:B------:R-:W-:-:S05]  /*652b0*/  IMAD.MOV.U32 R15, RZ, RZ, R23 ;  /* 0x000000ffff0f7224 */ /* 0x000fca00078e0017 */
[----:B------:R-:W-:Y:S01]  /*652c0*/  STL.64 [R1+0x2658], R14 ;  /* 0x0026580e01007387 */ /* 0x000fe20000100a00 */
[----:B------:R-:W-:Y:S01]  /*652d0*/  STL [R1+0x2650], R13 ;  /* 0x0026500d01007387 */ /* 0x000fe20000100800 */
[----:B--2---:R-:W-:Y:S11]  /*652e0*/  HMMA.16816.F32 R4, R24, R18, R4 ;  /* 0x000000121804723c */ /* 0x004ff60000001804 */
[----:B------:R-:W-:Y:S11]  /*652f0*/  @!UPT UIADD3 URZ, URZ, URZ, URZ ;  /* 0x0000003f3f3ff290 */ /* 0x000ff6000fffe03f */
[----:B------:R-:W-:Y:S01]  /*65300*/  @!UPT UIADD3 URZ, URZ, URZ, URZ ;  /* 0x0000003f3f3ff290 */ /* 0x000fe2000fffe03f */
[----:B------:R-:W-:Y:S01]  /*65310*/  STL.64 [R1+0xbb0], R4 ;  /* 0x000bb00401007387 */ /* 0x000fe20000100a00 */
[----:B------:R-:W-:Y:S02]  /*65320*/  STL.64 [R1+0xbb8], R6 ;  /* 0x000bb80601007387 */ /* 0x000fe40000100a00 */
[----:B------:R-:W2:Y:S02]  /*65330*/  LDL.LU R20, [R1+0x870] ;  /* 0x0008700001147983 */ /* 0x000ea40000300800 */
[----:B------:R-:W2:Y:S02]  /*65340*/  LDL.LU R21, [R1+0x874] ;  /* 0x0008740001157983 */ /* 0x000ea40000300800 */
[----:B------:R-:W-:Y:S02]  /*65350*/  IMAD.MOV.U32 R22, RZ, RZ, R10 ;  /* 0x000000ffff167224 */ /* 0x000fe400078e000a */
[----:B------:R-:W-:Y:S01]  /*65360*/  IMAD.MOV.U32 R23, RZ, RZ, R11 ;  /* 0x000000ffff177224 */ /* 0x000fe200078e000b */
[----:B------:R-:W3:Y:S01]  /*65370*/  LDL.LU R10, [R1+0x26ac] ;  /* 0x0026ac00010a7983 */ /* 0x000ee20000300800 */
[----:B------:R-:W4:Y:S02]  /*65380*/  LDL.LU R11, [R1+0x26a8] ;  /* 0x0026a800010b7983 */ /* 0x000f240000300800 */
[----:B------:R-:W-:-:S02]  /*65390*/  IMAD.MOV.U32 R8, RZ, RZ, R18 ;  /* 0x000000ffff087224 */ /* 0x000fc400078e0012 */
[----:B------:R-:W-:Y:S01]  /*653a0*/  IMAD.MOV.U32 R3, RZ, RZ, R19 ;  /* 0x000000ffff037224 */ /* 0x000fe200078e0013 */
[----:B------:R0:W-:Y:S04]  /*653b0*/  STL.64 [R1+0x25f0], R22 ;  /* 0x0025f01601007387 */ /* 0x0001e80000100a00 */
[----:B------:R-:W1:Y:S04]  /*653c0*/  LDSM.16.MT88.4 R4, [R28+0x2e100] ;  /* 0x02e100001c04783b */ /* 0x000e680000004200 */
[----:B--2---:R2:W-:Y:S01]  /*653d0*/  STL.64 [R1+0x25e8], R20 ;  /* 0x0025e81401007387 */ /* 0x0045e20000100a00 */
[----:B0-----:R-:W2:Y:S03]  /*653e0*/  LDL.64 R22, [R1+0x8] ;  /* 0x0000080001167983 */ /* 0x001ea60000100a00 */
[----:B--2---:R3:W-:Y:S01]  /*653f0*/  STL.64 [R1+0x2608], R22 ;  /* 0x0026081601007387 */ /* 0x0047e20000100a00 */
[----:B------:R-:W2:Y:S02]  /*65400*/  LDL.LU R20, [R1+0x890] ;  /* 0x0008900001147983 */ /* 0x000ea40000300800 */
[----:B------:R-:W2:Y:S02]  /*65410*/  LDL.LU R21, [R1+0x894] ;  /* 0x0008940001157983 */ /* 0x000ea40000300800 */
[----:B---3--:R-:W-:-:S02]  /*65420*/  IMAD.MOV.U32 R22, RZ, RZ, R10 ;  /* 0x000000ffff167224 */ /* 0x008fc400078e000a */
[----:B----4-:R-:W-:Y:S01]  /*65430*/  IMAD.MOV.U32 R23, RZ, RZ, R11 ;  /* 0x000000ffff177224 */ /* 0x010fe200078e000b */
[----:B------:R-:W3:Y:S01]  /*65440*/  LDL.LU R10, [R1+0x26a4] ;  /* 0x0026a400010a7983 */ /* 0x000ee20000300800 */
[----:B------:R-:W4:Y:S03]  /*65450*/  LDL.LU R11, [R1+0x26a0] ;  /* 0x0026a000010b7983 */ /* 0x000f260000300800 */
[----:B------:R0:W-:Y:S04]  /*65460*/  STL.64 [R1+0x2618], R22 ;  /* 0x0026181601007387 */ /* 0x0001e80000100a00 */
[----:B--2---:R-:W-:Y:S01]  /*65470*/  STL.64 [R1+0x2610], R20 ;  /* 0x0026101401007387 */ /* 0x004fe20000100a00 */
[----:B0-----:R-:W2:Y:S02]  /*65480*/  LDL R22, [R1+0x28] ;  /* 0x0000280001167983 */ /* 0x001ea40000100800 */
[----:B------:R-:W2:Y:S02]  /*65490*/  LDL R23, [R1+0x2c] ;  /* 0x00002c0001177983 */ /* 0x000ea40000100800 */
[----:B------:R-:W2:Y:S01]  /*654a0*/  LDL.LU R16, [R1+0x8b0] ;  /* 0x0008b00001107983 */ /* 0x000ea20000300800 */
[----:B------:R-:W2:Y:S01]  /*654b0*/  LDL.LU R17, [R1+0x8b4] ;  /* 0x0008b40001117983 */ /* 0x000ea20000300800 */
[----:B---3--:R-:W-:-:S02]  /*654c0*/  IMAD.MOV.U32 R19, RZ, RZ, R10 ;  /* 0x000000ffff137224 */ /* 0x008fc400078e000a */
[----:B----4-:R-:W-:Y:S02]  /*654d0*/  IMAD.MOV.U32 R18, RZ, RZ, R11 ;  /* 0x000000ffff127224 */ /* 0x010fe400078e000b */
[----:B------:R-:W3:Y:S01]  /*654e0*/  LDL.LU R11, [R1+0x269c] ;  /* 0x00269c00010b7983 */ /* 0x000ee20000300800 */
[----:B------:R-:W4:Y:S02]  /*654f0*/  LDL.LU R10, [R1+0x2698] ;  /* 0x00269800010a7983 */ /* 0x000f240000300800 */
[----:B------:R-:W2:Y:S02]  /*65500*/  LDL.LU R12, [R1+0x8c0] ;  /* 0x0008c000010c7983 */ /* 0x000ea40000300800 */
[----:B------:R-:W2:Y:S01]  /*65510*/  LDL.LU R13, [R1+0x8c4] ;  /* 0x0008c400010d7983 */ /* 0x000ea20000300800 */
[----:B------:R-:W2:Y:S01]  /*65520*/  LDL.LU R14, [R1+0x8c8] ;  /* 0x0008c800010e7983 */ /* 0x000ea20000300800 */
[----:B------:R-:W2:Y:S03]  /*65530*/  LDL.LU R15, [R1+0x8cc] ;  /* 0x0008cc00010f7983 */ /* 0x000ea60000300800 */
[----:B--2---:R0:W-:Y:S01]  /*65540*/  STL.64 [R1+0x2668], R14 ;  /* 0x0026680e01007387 */ /* 0x0041e20000100a00 */
[----:B------:R-:W-:Y:S03]  /*65550*/  STL.64 [R1+0x2660], R12 ;  /* 0x0026600c01007387 */ /* 0x000fe60000100a00 */
[----:B0-----:R-:W2:Y:S04]  /*65560*/  LDL.64 R14, [R1+0x58] ;  /* 0x00005800010e7983 */ /* 0x001ea80000100a00 */
[----:B--2---:R0:W-:Y:S04]  /*65570*/  STL.64 [R1+0x2678], R14 ;  /* 0x0026780e01007387 */ /* 0x0041e80000100a00 */
[----:B0-----:R-:W2:Y:S01]  /*65580*/  LDL.64 R14, [R1+0x68] ;  /* 0x00006800010e7983 */ /* 0x001ea20000100a00 */
[----:B------:R0:W-:Y:S02]  /*65590*/  STL.64 [R1+0x2648], R18 ;  /* 0x0026481201007387 */ /* 0x0001e40000100a00 */
[----:B------:R1:W-:Y:S01]  /*655a0*/  STL.64 [R1+0x2640], R16 ;  /* 0x0026401001007387 */ /* 0x0003e20000100a00 */
[----:B0-----:R-:W2:Y:S04]  /*655b0*/  LDL.64 R18, [R1+0x48] ;  /* 0x0000480001127983 */ /* 0x001ea80000100a00 */
[----:B--2---:R4:W-:Y:S01]  /*655c0*/  STL.64 [R1+0x2670], R18 ;  /* 0x0026701201007387 */ /* 0x0049e20000100a00 */
[----:B-1----:R-:W2:Y:S02]  /*655d0*/  LDL.LU R16, [R1+0x8d0] ;  /* 0x0008d00001107983 */ /* 0x002ea40000300800 */
[----:B------:R-:W2:Y:S02]  /*655e0*/  LDL.LU R17, [R1+0x8d4] ;  /* 0x0008d40001117983 */ /* 0x000ea40000300800 */
[----:B----4-:R-:W-:-:S02]  /*655f0*/  IMAD.MOV.U32 R18, RZ, RZ, R10 ;  /* 0x000000ffff127224 */ /* 0x010fc400078e000a */
[----:B---3--:R-:W-:Y:S01]  /*65600*/  IMAD.MOV.U32 R19, RZ, RZ, R11 ;  /* 0x000000ffff137224 */ /* 0x008fe200078e000b */
[----:B------:R-:W3:Y:S01]  /*65610*/  LDL.LU R10, [R1+0x2694] ;  /* 0x00269400010a7983 */ /* 0x000ee20000300800 */
[----:B------:R-:W3:Y:S03]  /*65620*/  LDL.LU R11, [R1+0x2690] ;  /* 0x00269000010b7983 */ /* 0x000ee60000300800 */
[----:B------:R-:W-:Y:S04]  /*65630*/  STL.64 [R1+0x2688], R18 ;  /* 0x0026881201007387 */ /* 0x000fe80000100a00 */
[----:B--2---:R0:W-:Y:S04]  /*65640*/  STL.64 [R1+0x2680], R16 ;  /* 0x0026801001007387 */ /* 0x0041e80000100a00 */
[----:B0-----:R-:W2:Y:S01]  /*65650*/  LDL.LU R16, [R1+0x8e0] ;  /* 0x0008e00001107983 */ /* 0x001ea20000300800 */
[----:B------:R-:W2:Y:S02]  /*65660*/  LDL.LU R17, [R1+0x8e4] ;  /* 0x0008e40001117983 */ /* 0x000ea40000300800 */
[----:B------:R-:W2:Y:S02]  /*65670*/  LDL.LU R18, [R1+0x8e8] ;  /* 0x0008e80001127983 */ /* 0x000ea40000300800 */
[----:B------:R-:W2:Y:S01]  /*65680*/  LDL.LU R19, [R1+0x8ec] ;  /* 0x0008ec0001137983 */ /* 0x000ea20000300800 */
[----:B------:R0:W-:Y:S04]  /*65690*/  STL.64 [R1+0x2630], R22 ;  /* 0x0026301601007387 */ /* 0x0001e80000100a00 */
[----:B0-----:R-:W4:Y:S01]  /*656a0*/  LDL.64 R22, [R1+0x38] ;  /* 0x0000380001167983 */ /* 0x001f220000100a00 */
[----:B---3--:R-:W-:Y:S02]  /*656b0*/  STL.64 [R1+0x25a0], R10 ;  /* 0x0025a00a01007387 */ /* 0x008fe40000100a00 */
[----:B------:R-:W-:Y:S02]  /*656c0*/  STL [R1+0x2598], R8 ;  /* 0x0025980801007387 */ /* 0x000fe40000100800 */
[----:B------:R-:W-:Y:S01]  /*656d0*/  STL.64 [R1+0x2460], R6 ;  /* 0x0024600601007387 */ /* 0x000fe20000100a00 */
[----:B------:R0:W-:Y:S04]  /*656e0*/  STL.64 [R1+0x2458], R4 ;  /* 0x0024580401007387 */ /* 0x0001e80000100a00 */
[----:B0-----:R-:W3:Y:S01]  /*656f0*/  LDL.LU R4, [R1+0x760] ;  /* 0x0007600001047983 */ /* 0x001ee20000300800 */
[----:B------:R-:W3:Y:S02]  /*65700*/  LDL.LU R5, [R1+0x764] ;  /* 0x0007640001057983 */ /* 0x000ee40000300800 */
[----:B------:R-:W3:Y:S02]  /*65710*/  LDL.LU R6, [R1+0x768] ;  /* 0x0007680001067983 */ /* 0x000ee40000300800 */
[----:B------:R-:W3:Y:S01]  /*65720*/  LDL.LU R7, [R1+0x76c] ;  /* 0x00076c0001077983 */ /* 0x000ee20000300800 */
[C---:B--2---:R-:W-:Y:S01]  /*65730*/  HMMA.16816.F32 R16, R24.reuse, R14, R16 ;  /* 0x0000000e1810723c */ /* 0x044fe20000001810 */
[----:B---3--:R0:W-:Y:S01]  /*65740*/  STL.64 [R1+0x2478], R6 ;  /* 0x0024780601007387 */ /* 0x0081e20000100a00 */
[----:B------:R1:W-:Y:S03]  /*65750*/  STL.64 [R1+0x2470], R4 ;  /* 0x0024700401007387 */ /* 0x0003e60000100a00 */
[----:B0-----:R-:W2:Y:S04]  /*65760*/  LDL R6, [R1+0x18] ;  /* 0x0000180001067983 */ /* 0x001ea80000100800 */
[----:B------:R-:W2:Y:S11]  /*65770*/  LDL R7, [R1+0x1c] ;  /* 0x00001c0001077983 */ /* 0x000eb60000100800 */
[----:B------:R-:W-:Y:S03]  /*65780*/  @!UPT UIADD3 URZ, URZ, URZ, URZ ;  /* 0x0000003f3f3ff290 */ /* 0x000fe6000fffe03f */
[----:B------:R-:W-:Y:S02]  /*65790*/  STL.64 [R1+0xbd0], R16 ;  /* 0x000bd01001007387 */ /* 0x000fe40000100a00 */
[----:B------:R0:W-:Y:S02]  /*657a0*/  STL.64 [R1+0xbd8], R18 ;  /* 0x000bd81201007387 */ /* 0x0001e40000100a00 */
[----:B-1----:R-:W-:Y:S02]  /*657b0*/  IMAD.MOV.U32 R5, RZ, RZ, R14 ;  /* 0x000000ffff057224 */ /* 0x002fe400078e000e */
[----:B------:R-:W-:Y:S01]  /*657c0*/  IMAD.MOV.U32 R4, RZ, RZ, R15 ;  /* 0x000000ffff047224 */ /* 0x000fe200078e000f */
[----:B0-----:R-:W3:Y:S01]  /*657d0*/  LDL.LU.64 R18, [R1+0x2688] ;  /* 0x0026880001127983 */ /* 0x001ee20000300a00 */
[----:B------:R-:W3:Y:S02]  /*657e0*/  LDL.LU.64 R16, [R1+0x2680] ;  /* 0x0026800001107983 */ /* 0x000ee40000300a00 */
[----:B------:R-:W3:Y:S02]  /*657f0*/  LDL.LU.64 R14, [R1+0x2678] ;  /* 0x00267800010e7983 */ /* 0x000ee40000300a00 */
[----:B---3--:R-:W-:Y:S01]  /*65800*/  HMMA.16816.F32 R16, R24, R14, R16 ;  /* 0x0000000e1810723c */ /* 0x008fe20000001810 */
[----:B--2---:R-:W-:Y:S01]  /*65810*/  STL.64 [R1+0x2628], R6 ;  /* 0x0026280601007387 */ /* 0x004fe20000100a00 */
[----:B------:R0:W-:Y:S02]  /*65820*/  STL.64 [R1+0x2620], R4 ;  /* 0x0026200401007387 */ /* 0x0001e40000100a00 */
[----:B------:R-:W-:-:S02]  /*65830*/  IMAD.MOV.U32 R10, RZ, RZ, R14 ;  /* 0x000000ffff0a7224 */ /* 0x000fc400078e000e */
[----:B------:R-:W-:Y:S01]  /*65840*/  IMAD.MOV.U32 R8, RZ, RZ, R15 ;  /* 0x000000ffff087224 */ /* 0x000fe200078e000f */
[----:B0-----:R-:W2:Y:S01]  /*65850*/  LDL.LU R4, [R1+0x8a0] ;  /* 0x0008a00001047983 */ /* 0x001ea20000300800 */
[----:B------:R-:W2:Y:S02]  /*65860*/  LDL.LU R5, [R1+0x8a4] ;  /* 0x0008a40001057983 */ /* 0x000ea40000300800 */
[----:B------:R-:W2:Y:S02]  /*65870*/  LDL.LU R6, [R1+0x8a8] ;  /* 0x0008a80001067983 */ /* 0x000ea40000300800 */
[----:B------:R-:W2:Y:S11]  /*65880*/  LDL.LU R7, [R1+0x8ac] ;  /* 0x0008ac0001077983 */ /* 0x000eb60000300800 */
[----:B------:R-:W-:Y:S01]  /*65890*/  STL.64 [R1+0xbc0], R16 ;  /* 0x000bc01001007387 */ /* 0x000fe20000100a00 */
[----:B------:R0:W-:Y:S03]  /*658a0*/  STL.64 [R1+0xbc8], R18 ;  /* 0x000bc81201007387 */ /* 0x0001e60000100a00 */
[----:B0-----:R-:W3:Y:S01]  /*658b0*/  LDL.LU.64 R18, [R1+0x2670] ;  /* 0x0026700001127983 */ /* 0x001ee20000300a00 */
[----:B------:R-:W3:Y:S02]  /*658c0*/  LDL.LU.64 R14, [R1+0x2668] ;  /* 0x00266800010e7983 */ /* 0x000ee40000300a00 */
[----:B------:R-:W3:Y:S02]  /*658d0*/  LDL.LU.64 R12, [R1+0x2660] ;  /* 0x00266000010c7983 */ /* 0x000ee40000300a00 */
[C---:B---3--:R-:W-:Y:S01]  /*658e0*/  HMMA.16816.F32 R12, R24.reuse, R18, R12 ;  /* 0x00000012180c723c */ /* 0x048fe2000000180c */
[----:B------:R-:W-:Y:S11]  /*658f0*/  IMAD.MOV.U32 R11, RZ, RZ, R19 ;  /* 0x000000ffff0b7224 */ /* 0x000ff600078e0013 */
[----:B------:R-:W-:Y:S11]  /*65900*/  @!UPT UIADD3 URZ, URZ, URZ, URZ ;  /* 0x0000003f3f3ff290 */ /* 0x000ff6000fffe03f */
[----:B------:R0:W-:Y:S01]  /*65910*/  STL.64 [R1+0xa80], R12 ;  /* 0x000a800c01007387 */ /* 0x0001e20000100a00 */
[----:B------:R1:W-:Y:S02]  /*65920*/  STL.64 [R1+0xa88], R14 ;  /* 0x000a880e01007387 */ /* 0x0003e40000100a00 */
[----:B0-----:R-:W-:Y:S01]  /*65930*/  IMAD.MOV.U32 R12, RZ, RZ, R18 ;  /* 0x000000ffff0c7224 */ /* 0x001fe200078e0012 */
[----:B-1----:R-:W3:Y:S01]  /*65940*/  LDL.LU.64 R14, [R1+0x2658] ;  /* 0x00265800010e7983 */ /* 0x002ee20000300a00 */
[----:B------:R-:W2:Y:S02]  /*65950*/  LDL.LU R13, [R1+0x2650] ;  /* 0x00265000010d7983 */ /* 0x000ea40000300800 */
[----:B------:R-:W4:Y:S02]  /*65960*/  LDL.LU.64 R18, [R1+0x2648] ;  /* 0x0026480001127983 */ /* 0x000f240000300a00 */
[----:B------:R-:W4:Y:S02]  /*65970*/  LDL.LU.64 R16, [R1+0x2640] ;  /* 0x0026400001107983 */ /* 0x000f240000300a00 */
[C---:B----4-:R-:W-:Y:S01]  /*65980*/  HMMA.16816.F32 R16, R24.reuse, R22, R16 ;  /* 0x000000161810723c */ /* 0x050fe20000001810 */
[----:B---3--:R-:W-:Y:S01]  /*65990*/  STL.64 [R1+0x2600], R14 ;  /* 0x0026000e01007387 */ /* 0x008fe20000100a00 */
[----:B--2---:R0:W-:Y:S03]  /*659a0*/  STL.64 [R1+0x25f8], R12 ;  /* 0x0025f80c01007387 */ /* 0x0041e60000100a00 */
        /* <DEDUP_REMOVED lines=8> */
[----:B-1----:R-:W3:Y:S01]  /*65a30*/  LDL.LU.64 R18, [R1+0x2638] ;  /* 0x0026380001127983 */ /* 0x002ee20000300a00 */
[----:B------:R-:W-:Y:S02]  /*65a40*/  IMAD.MOV.U32 R16, RZ, RZ, R23 ;  /* 0x000000ffff107224 */ /* 0x000fe400078e0017 */
[----:B------:R-:W4:Y:S02]  /*65a50*/  LDL.LU.64 R22, [R1+0x2630] ;  /* 0x0026300001167983 */ /* 0x000f240000300a00 */
[C---:B----4-:R-:W-:Y:S01]  /*65a60*/  HMMA.16816.F32 R20, R24.reuse, R22, R4 ;  /* 0x000000161814723c */ /* 0x050fe20000001804 */
[----:B------:R-:W4:Y:S01]  /*65a70*/  LDL.LU.64 R6, [R1+0x2628] ;  /* 0x0026280001067983 */ /* 0x000f220000300a00 */
[----:B------:R-:W2:Y:S11]  /*65a80*/  LDL.LU.64 R4, [R1+0x2620] ;  /* 0x0026200001047983 */ /* 0x000eb60000300a00 */
[----:B------:R-:W-:Y:S10]  /*65a90*/  @!UPT UIADD3 URZ, URZ, URZ, URZ ;  /* 0x0000003f3f3ff290 */ /* 0x000ff4000fffe03f */
[----:B------:R-:W-:Y:S01]  /*65aa0*/  STL.64 [R1+0xa60], R20 ;  /* 0x000a601401007387 */ /* 0x000fe20000100a00 */
[----:B------:R0:W-:Y:S03]  /*65ab0*/  STL.64 [R1+0xa68], R22 ;  /* 0x000a681601007387 */ /* 0x0001e60000100a00 */
[----:B0-----:R-:W4:Y:S01]  /*65ac0*/  LDL.LU.64 R22, [R1+0x2618] ;  /* 0x0026180001167983 */ /* 0x001f220000300a00 */
[----:B------:R-:W4:Y:S02]  /*65ad0*/  LDL.LU.64 R20, [R1+0x2610] ;  /* 0x0026100001147983 */ /* 0x000f240000300a00 */
[C---:B----4-:R-:W-:Y:S11]  /*65ae0*/  HMMA.16816.F32 R20, R24.reuse, R6, R20 ;  /* 0x000000061814723c */ /* 0x050ff60000001814 */
[----:B------:R-:W-:Y:S11]  /*65af0*/  @!UPT UIADD3 URZ, URZ, URZ, URZ ;  /* 0x0000003f3f3ff290 */ /* 0x000ff6000fffe03f */
[----:B------:R-:W-:Y:S01]  /*65b00*/  @!UPT UIADD3 URZ, URZ, URZ, URZ ;  /* 0x0000003f3f3ff290 */ /* 0x000fe2000fffe03f */
[----:B------:R-:W-:Y:S01]  /*65b10*/  STL.64 [R1+0xa50], R20 ;  /* 0x000a501401007387 */ /* 0x000fe20000100a00 */
[----:B------:R0:W-:Y:S03]  /*65b20*/  STL.64 [R1+0xa58], R22 ;  /* 0x000a581601007387 */ /* 0x0001e60000100a00 */
[----:B0-----:R-:W2:Y:S01]  /*65b30*/  LDL.LU.64 R22, [R1+0x2608] ;  /* 0x0026080001167983 */ /* 0x001ea20000300a00 */
[----:B------:R0:W-:Y:S03]  /*65b40*/  STL.64 [R1+0x2488], R6 ;  /* 0x0024880601007387 */ /* 0x0001e60000100a00 */
[----:B0-----:R-:W4:Y:S01]  /*65b50*/  LDL.64 R6, [R1+0x28] ;  /* 0x0000280001067983 */ /* 0x001f220000100a00 */
[----:B--2---:R-:W-:Y:S01]  /*65b60*/  HMMA.16816.F32 R12, R24, R22, R12 ;  /* 0x00000016180c723c */ /* 0x004fe2000000180c */
[----:B------:R-:W-:-:S02]  /*65b70*/  IMAD.MOV.U32 R2, RZ, RZ, R22 ;  /* 0x000000ffff027224 */ /* 0x000fc400078e0016 */
[----:B------:R-:W-:Y:S01]  /*65b80*/  IMAD.MOV.U32 R0, RZ, RZ, R23 ;  /* 0x000000ffff007224 */ /* 0x000fe200078e0017 */
[----:B----4-:R-:W-:Y:S11]  /*65b90*/  STL.64 [R1+0x24a0], R6 ;  /* 0x0024a00601007387 */ /* 0x010ff60000100a00 */
[----:B------:R-:W-:Y:S08]  /*65ba0*/  @!UPT UIADD3 URZ, URZ, URZ, URZ ;  /* 0x0000003f3f3ff290 */ /* 0x000ff0000fffe03f */
[----:B------:R-:W-:Y:S01]  /*65bb0*/  STL.64 [R1+0xa40], R12 ;  /* 0x000a400c01007387 */ /* 0x000fe20000100a00 */
[----:B------:R0:W-:Y:S03]  /*65bc0*/  STL.64 [R1+0xa48], R14 ;  /* 0x000a480e01007387 */ /* 0x0001e60000100a00 */
[----:B0-----:R-:W2:Y:S01]  /*65bd0*/  LDL.LU.64 R14, [R1+0x2600] ;  /* 0x00260000010e7983 */ /* 0x001ea20000300a00 */
[----:B------:R-:W4:Y:S02]  /*65be0*/  LDL.LU.64 R12, [R1+0x25f8] ;  /* 0x0025f800010c7983 */ /* 0x000f240000300a00 */
[----:B------:R-:W3:Y:S02]  /*65bf0*/  LDL.LU.64 R22, [R1+0x25f0] ;  /* 0x0025f00001167983 */ /* 0x000ee40000300a00 */
[----:B------:R-:W3:Y:S02]  /*65c00*/  LDL.LU.64 R20, [R1+0x25e8] ;  /* 0x0025e80001147983 */ /* 0x000ee40000300a00 */
[----:B------:R-:W-:-:S02]  /*65c10*/  IMAD.MOV.U32 R6, RZ, RZ, R17 ;  /* 0x000000ffff067224 */ /* 0x000fc400078e0011 */
[----:B------:R-:W-:Y:S01]  /*65c20*/  IMAD.MOV.U32 R7, RZ, RZ, R16 ;  /* 0x000000ffff077224 */ /* 0x000fe200078e0010 */
[----:B---3--:R-:W-:Y:S11]  /*65c30*/  HMMA.16816.F32 R20, R24, R18, R20 ;  /* 0x000000121814723c */ /* 0x008ff60000001814 */
[----:B------:R-:W-:Y:S11]  /*65c40*/  @!UPT UIADD3 URZ, URZ, URZ, URZ ;  /* 0x0000003f3f3ff290 */ /* 0x000ff6000fffe03f */
[----:B------:R-:W-:Y:S01]  /*65c50*/  @!UPT UIADD3 URZ, URZ, URZ, URZ ;  /* 0x0000003f3f3ff290 */ /* 0x000fe2000fffe03f */
[----:B------:R-:W-:Y:S01]  /*65c60*/  STL.64 [R1+0xa30], R20 ;  /* 0x000a301401007387 */ /* 0x000fe20000100a00 */
[----:B------:R0:W-:Y:S03]  /*65c70*/  STL.64 [R1+0xa38], R22 ;  /* 0x000a381601007387 */ /* 0x0001e60000100a00 */
[----:B0-----:R-:W3:Y:S01]  /*65c80*/  LDL.LU.64 R22, [R1+0x25e0] ;  /* 0x0025e00001167983 */ /* 0x001ee20000300a00 */
[----:B------:R-:W2:Y:S02]  /*65c90*/  LDL.LU.64 R20, [R1+0x25d8] ;  /* 0x0025d80001147983 */ /* 0x000ea40000300a00 */
[----:B------:R-:W-:Y:S02]  /*65ca0*/  STL.64 [R1+0x24b8], R6 ;  /* 0x0024b80601007387 */ /* 0x000fe40000100a00 */
[----:B------:R0:W-:Y:S01]  /*65cb0*/  STL.64 [R1+0x2480], R18 ;  /* 0x0024801201007387 */ /* 0x0001e20000100a00 */
[----:B------:R-:W2:Y:S01]  /*65cc0*/  LDL.LU R16, [R1+0x780] ;  /* 0x0007800001107983 */ /* 0x000ea20000300800 */
[----:B------:R-:W2:Y:S03]  /*65cd0*/  LDL.LU R17, [R1+0x784] ;  /* 0x0007840001117983 */ /* 0x000ea60000300800 */
[----:B0-----:R-:W2:Y:S01]  /*65ce0*/  LDL.LU R18, [R1+0x788] ;  /* 0x0007880001127983 */ /* 0x001ea20000300800 */
[----:B------:R-:W2:Y:S02]  /*65cf0*/  LDL.LU R19, [R1+0x78c] ;  /* 0x00078c0001137983 */ /* 0x000ea40000300800 */
[----:B----4-:R-:W-:-:S02]  /*65d00*/  IMAD.MOV.U32 R6, RZ, RZ, R12 ;  /* 0x000000ffff067224 */ /* 0x010fc400078e000c */
[----:B------:R-:W-:Y:S01]  /*65d10*/  IMAD.MOV.U32 R7, RZ, RZ, R11 ;  /* 0x000000ffff077224 */ /* 0x000fe200078e000b */
[----:B------:R-:W4:Y:S04]  /*65d20*/  LDL.LU R12, [R1+0x25d0] ;  /* 0x0025d000010c7983 */ /* 0x000f280000300800 */
        /* <DEDUP_REMOVED lines=8> */
[----:B------:R-:W-:-:S05]  /*65db0*/  IMAD.MOV.U32 R7, RZ, RZ, R8 ;  /* 0x000000ffff077224 */ /* 0x000fca00078e0008 */
        /* <DEDUP_REMOVED lines=9> */
[----:B------:R0:W-:Y:S01]  /*65e50*/  STL.64 [R1+0x2500], R6 ;  /* 0x0025000601007387 */ /* 0x0001e20000100a00 */
[----:B------:R-:W2:Y:S02]  /*65e60*/  LDL.LU R4, [R1+0x450] ;  /* 0x0004500001047983 */ /* 0x000ea40000300800 */
[----:B------:R-:W2:Y:S01]  /*65e70*/  LDL.LU R5, [R1+0x454] ;  /* 0x0004540001057983 */ /* 0x000ea20000300800 */
[----:B0-----:R-:W2:Y:S01]  /*65e80*/  LDL.LU R6, [R1+0x458] ;  /* 0x0004580001067983 */ /* 0x001ea20000300800 */
[----:B------:R-:W2:Y:S03]  /*65e90*/  LDL.LU R7, [R1+0x45c] ;  /* 0x00045c0001077983 */ /* 0x000ea60000300800 */
[----:B--2---:R0:W-:Y:S01]  /*65ea0*/  STL.64 [R1+0x2510], R6 ;  /* 0x0025100601007387 */ /* 0x0041e20000100a00 */
[----:B------:R-:W-:Y:S02]  /*65eb0*/  STL.64 [R1+0x2508], R4 ;  /* 0x0025080401007387 */ /* 0x000fe40000100a00 */
[----:B0-----:R-:W-:-:S02]  /*65ec0*/  IMAD.MOV.U32 R6, RZ, RZ, R14 ;  /* 0x000000ffff067224 */ /* 0x001fc400078e000e */
[----:B------:R-:W-:Y:S01]  /*65ed0*/  IMAD.MOV.U32 R7, RZ, RZ, R15 ;  /* 0x000000ffff077224 */ /* 0x000fe200078e000f */
[----:B------:R-:W2:Y:S01]  /*65ee0*/  LDL.LU R14, [R1+0x25cc] ;  /* 0x0025cc00010e7983 */ /* 0x000ea20000300800 */
[----:B------:R-:W4:Y:S03]  /*65ef0*/  LDL.LU R15, [R1+0x25c8] ;  /* 0x0025c800010f7983 */ /* 0x000f260000300800 */
[----:B------:R0:W-:Y:S02]  /*65f00*/  STL.64 [R1+0x2528], R6 ;  /* 0x0025280601007387 */ /* 0x0001e40000100a00 */
[----:B0-----:R-:W-:Y:S02]  /*65f10*/  IMAD.MOV.U32 R6, RZ, RZ, R29 ;  /* 0x000000ffff067224 */ /* 0x001fe400078e001d */
[----:B---3--:R-:W-:-:S05]  /*65f20*/  IMAD.MOV.U32 R7, RZ, RZ, R23 ;  /* 0x000000ffff077224 */ /* 0x008fca00078e0017 */
[----:B------:R-:W-:Y:S01]  /*65f30*/  STL.64 [R1+0x2540], R6 ;  /* 0x0025400601007387 */ /* 0x000fe20000100a00 */
[----:B------:R-:W-:Y:S02]  /*65f40*/  STL.64 [R1+0x24c8], R18 ;  /* 0x0024c81201007387 */ /* 0x000fe40000100a00 */
[----:B------:R0:W-:Y:S02]  /*65f50*/  STL.64 [R1+0x24c0], R16 ;  /* 0x0024c01001007387 */ /* 0x0001e40000100a00 */
[----:B0-----:R-:W3:Y:S01]  /*65f60*/  LDL.LU R16, [R1+0x7b0] ;  /* 0x0007b00001107983 */ /* 0x001ee20000300800 */
[----:B------:R-:W3:Y:S02]  /*65f70*/  LDL.LU R17, [R1+0x7b4] ;  /* 0x0007b40001117983 */ /* 0x000ee40000300800 */
[----:B------:R-:W-:Y:S02]  /*65f80*/  IMAD.MOV.U32 R6, RZ, RZ, R22 ;  /* 0x000000ffff067224 */ /* 0x000fe400078e0016 */
[----:B------:R-:W-:-:S02]  /*65f90*/  IMAD.MOV.U32 R7, RZ, RZ, R21 ;  /* 0x000000ffff077224 */ /* 0x000fc400078e0015 */
[----:B--2---:R-:W-:Y:S02]  /*65fa0*/  IMAD.MOV.U32 R19, RZ, RZ, R14 ;  /* 0x000000ffff137224 */ /* 0x004fe400078e000e */
[----:B----4-:R-:W-:Y:S02]  /*65fb0*/  IMAD.MOV.U32 R18, RZ, RZ, R15 ;  /* 0x000000ffff127224 */ /* 0x010fe400078e000f */
[----:B------:R-:W2:Y:S01]  /*65fc0*/  LDL.LU R15, [R1+0x25c4] ;  /* 0x0025c400010f7983 */ /* 0x000ea20000300800 */
[----:B------:R-:W4:Y:S02]  /*65fd0*/  LDL.LU R14, [R1+0x25c0] ;  /* 0x0025c000010e7983 */ /* 0x000f240000300800 */
[----:B------:R-:W-:Y:S02]  /*65fe0*/  STL.64 [R1+0x2558], R6 ;  /* 0x0025580601007387 */ /* 0x000fe40000100a00 */
[----:B------:R-:W-:Y:S01]  /*65ff0*/  STL.64 [R1+0x24e0], R18 ;  /* 0x0024e01201007387 */ /* 0x000fe20000100a00 */
[----:B---3--:R0:W-:Y:S04]  /*66000*/  STL.64 [R1+0x24d8], R16 ;  /* 0x0024d81001007387 */ /* 0x0081e80000100a00 */
[----:B0-----:R-:W3:Y:S01]  /*66010*/  LDL.LU R16, [R1+0x7c0] ;  /* 0x0007c00001107983 */ /* 0x001ee20000300800 */
[----:B------:R-:W3:Y:S02]  /*66020*/  LDL.LU R17, [R1+0x7c4] ;  /* 0x0007c40001117983 */ /* 0x000ee40000300800 */
[----:B------:R-:W2:Y:S02]  /*66030*/  LDL.LU R18, [R1+0x7c8] ;  /* 0x0007c80001127983 */ /* 0x000ea40000300800 */
[----:B------:R-:W2:Y:S02]  /*66040*/  LDL.LU R19, [R1+0x7cc] ;  /* 0x0007cc0001137983 */ /* 0x000ea40000300800 */
[----:B------:R-:W-:-:S02]  /*66050*/  IMAD.MOV.U32 R6, RZ, RZ, R20 ;  /* 0x000000ffff067224 */ /* 0x000fc400078e0014 */
[----:B------:R-:W-:-:S05]  /*66060*/  IMAD.MOV.U32 R7, RZ, RZ, R13 ;  /* 0x000000ffff077224 */ /* 0x000fca00078e000d */
[----:B------:R-:W-:Y:S04]  /*66070*/  STL.64 [R1+0x2570], R6 ;  /* 0x0025700601007387 */ /* 0x000fe80000100a00 */
[----:B--2---:R-:W-:Y:S01]  /*66080*/  STL.64 [R1+0x24f8], R18 ;  /* 0x0024f81201007387 */ /* 0x004fe20000100a00 */
[----:B---3--:R0:W-:Y:S03]  /*66090*/  STL.64 [R1+0x24f0], R16 ;  /* 0x0024f01001007387 */ /* 0x0081e60000100a00 */
[----:B0-----:R-:W2:Y:S01]  /*660a0*/  LDL.LU R16, [R1+0x7d0] ;  /* 0x0007d00001107983 */ /* 0x001ea20000300800 */
[----:B------:R-:W2:Y:S02]  /*660b0*/  LDL.LU R17, [R1+0x7d4] ;  /* 0x0007d40001117983 */ /* 0x000ea40000300800 */
[----:B----4-:R-:W-:-:S02]  /*660c0*/  IMAD.MOV.U32 R18, RZ, RZ, R14 ;  /* 0x000000ffff127224 */ /* 0x010fc400078e000e */
[----:B------:R-:W-:Y:S01]  /*660d0*/  IMAD.MOV.U32 R19, RZ, RZ, R15 ;  /* 0x000000ffff137224 */ /* 0x000fe200078e000f */
[----:B------:R-:W3:Y:S01]  /*660e0*/  LDL.LU R14, [R1+0x25bc] ;  /* 0x0025bc00010e7983 */ /* 0x000ee20000300800 */
[----:B------:R-:W4:Y:S02]  /*660f0*/  LDL.LU R15, [R1+0x25b8] ;  /* 0x0025b800010f7983 */ /* 0x000f240000300800 */
[----:B------:R-:W3:Y:S02]  /*66100*/  LDL.LU R20, [R1+0x530] ;  /* 0x0005300001147983 */ /* 0x000ee40000300800 */
[----:B------:R-:W3:Y:S01]  /*66110*/  LDL.LU R21, [R1+0x534] ;  /* 0x0005340001157983 */ /* 0x000ee20000300800 */
[----:B------:R-:W3:Y:S01]  /*66120*/  LDL.LU R22, [R1+0x538] ;  /* 0x0005380001167983 */ /* 0x000ee20000300800 */
[----:B------:R-:W3:Y:S02]  /*66130*/  LDL.LU R23, [R1+0x53c] ;  /* 0x00053c0001177983 */ /* 0x000ee40000300800 */
[----:B------:R-:W-:-:S02]  /*66140*/  IMAD.MOV.U32 R7, RZ, RZ, R9 ;  /* 0x000000ffff077224 */ /* 0x000fc400078e0009 */
[----:B------:R-:W3:Y:S01]  /*66150*/  LDL.LU R8, [R1+0x860] ;  /* 0x0008600001087983 */ /* 0x000ee20000300800 */
[----:B------:R-:W3:Y:S01]  /*66160*/  LDL.LU R9, [R1+0x864] ;  /* 0x0008640001097983 */ /* 0x000ee20000300800 */
[----:B------:R-:W3:Y:S02]  /*66170*/  LDL.LU R10, [R1+0x868] ;  /* 0x00086800010a7983 */ /* 0x000ee40000300800 */
[----:B------:R-:W3:Y:S02]  /*66180*/  LDL.LU R11, [R1+0x86c] ;  /* 0x00086c00010b7983 */ /* 0x000ee40000300800 */
[----:B------:R-:W-:Y:S01]  /*66190*/  STL.64 [R1+0x2520], R18 ;  /* 0x0025201201007387 */ /* 0x000fe20000100a00 */
[----:B--2---:R0:W-:Y:S04]  /*661a0*/  STL.64 [R1+0x2518], R16 ;  /* 0x0025181001007387 */ /* 0x0041e80000100a00 */
        /* <DEDUP_REMOVED lines=8> */
[----:B----4-:R-:W-:-:S02]  /*66230*/  IMAD.MOV.U32 R18, RZ, RZ, R15 ;  /* 0x000000ffff127224 */ /* 0x010fc400078e000f */
[----:B---3--:R-:W-:Y:S01]  /*66240*/  IMAD.MOV.U32 R19, RZ, RZ, R14 ;  /* 0x000000ffff137224 */ /* 0x008fe200078e000e */
[----:B------:R-:W3:Y:S01]  /*66250*/  LDL.LU R15, [R1+0x25b4] ;  /* 0x0025b400010f7983 */ /* 0x000ee20000300800 */
[----:B------:R-:W4:Y:S03]  /*66260*/  LDL.LU R14, [R1+0x25b0] ;  /* 0x0025b000010e7983 */ /* 0x000f260000300800 */
[----:B------:R-:W-:Y:S04]  /*66270*/  STL.64 [R1+0x2550], R18 ;  /* 0x0025501201007387 */ /* 0x000fe80000100a00 */
[----:B--2---:R0:W-:Y:S04]  /*66280*/  STL.64 [R1+0x2548], R16 ;  /* 0x0025481001007387 */ /* 0x0041e80000100a00 */
[----:B0-----:R-:W2:Y:S01]  /*66290*/  LDL.LU R16, [R1+0x480] ;  /* 0x0004800001107983 */ /* 0x001ea20000300800 */
[----:B------:R-:W2:Y:S02]  /*662a0*/  LDL.LU R17, [R1+0x484] ;  /* 0x0004840001117983 */ /* 0x000ea40000300800 */
[----:B------:R-:W2:Y:S02]  /*662b0*/  LDL.LU R18, [R1+0x488] ;  /* 0x0004880001127983 */ /* 0x000ea40000300800 */
[----:B------:R-:W2:Y:S02]  /*662c0*/  LDL.LU R19, [R1+0x48c] ;  /* 0x00048c0001137983 */ /* 0x000ea40000300800 */
[----:B--2---:R4:W-:Y:S01]  /*662d0*/  STL.64 [R1+0x2568], R18 ;  /* 0x0025681201007387 */ /* 0x0049e20000100a00 */
[----:B------:R0:W-:Y:S02]  /*662e0*/  STL.64 [R1+0x2560], R16 ;  /* 0x0025601001007387 */ /* 0x0001e40000100a00 */
[----:B----4-:R-:W-:Y:S01]  /*662f0*/  IMAD.MOV.U32 R18, RZ, RZ, R14 ;  /* 0x000000ffff127224 */ /* 0x010fe200078e000e */
[----:B0-----:R-:W2:Y:S01]  /*66300*/  LDL.LU R16, [R1+0x490] ;  /* 0x0004900001107983 */ /* 0x001ea20000300800 */
[----:B------:R-:W2:Y:S02]  /*66310*/  LDL.LU R17, [R1+0x494] ;  /* 0x0004940001117983 */ /* 0x000ea40000300800 */
[----:B------:R-:W4:Y:S02]  /*66320*/  LDL.LU R14, [R1+0x25ac] ;  /* 0x0025ac00010e7983 */ /* 0x000f240000300800 */
[----:B---3--:R-:W-:-:S02]  /*66330*/  IMAD.MOV.U32 R19, RZ, RZ, R15 ;  /* 0x000000ffff137224 */ /* 0x008fc400078e000f */
[----:B------:R-:W4:Y:S03]  /*66340*/  LDL.LU R15, [R1+0x25a8] ;  /* 0x0025a800010f7983 */ /* 0x000f260000300800 */
[----:B------:R-:W-:Y:S01]  /*66350*/  STL.64 [R1+0x2580], R18 ;  /* 0x0025801201007387 */ /* 0x000fe20000100a00 */
[C---:B----4-:R-:W-:Y:S01]  /*66360*/  HMMA.16816.F32 R8, R24.reuse, R14, R8 ;  /* 0x0000000e1808723c */ /* 0x050fe20000001808 */
[----:B--2---:R0:W-:Y:S04]  /*66370*/  STL.64 [R1+0x2578], R16 ;  /* 0x0025781001007387 */ /* 0x0041e80000100a00 */
        /* <DEDUP_REMOVED lines=9> */
[----:B------:R-:W-:Y:S01]  /*66410*/  IMAD.MOV.U32 R6, RZ, RZ, R12 ;  /* 0x000000ffff067224 */ /* 0x000fe200078e000c */
[----:B---3--:R-:W-:Y:S01]  /*66420*/  HMMA.16816.F32 R24, R24, R10, R20 ;  /* 0x0000000a1818723c */ /* 0x008fe20000001814 */
[----:B------:R-:W2:Y:S01]  /*66430*/  LDL.LU.64 R22, [R1+0x2590] ;  /* 0x0025900001167983 */ /* 0x000ea20000300a00 */
[----:B------:R-:W2:Y:S11]  /*66440*/  LDL.LU.64 R20, [R1+0x2588] ;  /* 0x0025880001147983 */ /* 0x000eb60000300a00 */
[----:B------:R-:W-:Y:S10]  /*66450*/  @!UPT UIADD3 URZ, URZ, URZ, URZ ;  /* 0x0000003f3f3ff290 */ /* 0x000ff4000fffe03f */
[----:B------:R-:W-:Y:S01]  /*66460*/  STL.64 [R1+0x540], R24 ;  /* 0x0005401801007387 */ /* 0x000fe20000100a00 */
[----:B------:R-:W-:Y:S02]  /*66470*/  STL.64 [R1+0x548], R26 ;  /* 0x0005481a01007387 */ /* 0x000fe40000100a00 */
[----:B------:R-:W-:Y:S01]  /*66480*/  STL.64 [R1+0x2468], R10 ;  /* 0x0024680a01007387 */ /* 0x000fe20000100a00 */
        /* <DEDUP_REMOVED lines=36> */
[----:B----4-:R-:W-:Y:S02]  /*666d0*/  IMAD.MOV.U32 R26, RZ, RZ, R8 ;  /* 0x000000ffff1a7224 */ /* 0x010fe400078e0008 */
[----:B------:R-:W-:-:S07]  /*666e0*/  IMAD.MOV.U32 R27, RZ, RZ, R3 ;  /* 0x000000ffff1b7224 */ /* 0x000fce00078e0003 */
[C---:B---3--:R-:W-:Y:S01]  /*666f0*/  HMMA.16816.F32 R24, R20.reuse, R26, R4 ;  /* 0x0000001a1418723c */ /* 0x048fe20000001804 */
[----:B------:R-:W2:Y:S11]  /*66700*/  LDL.LU.64 R6, [R1+0x2500] ;  /* 0x0025000001067983 */ /* 0x000eb60000300a00 */
[----:B------:R-:W-:Y:S11]  /*66710*/  @!UPT UIADD3 URZ, URZ, URZ, URZ ;  /* 0x0000003f3f3ff290 */ /* 0x000ff6000fffe03f */
        /* <DEDUP_REMOVED lines=50> */
[----:B------:R-:W2:Y:S11]  /*66a40*/  LDL.LU.64 R18, [R1+0x2480] ;  /* 0x0024800001127983 */ /* 0x000eb60000300a00 */
[----:B------:R-:W-:Y:S11]  /*66a50*/  @!UPT UIADD3 URZ, URZ, URZ, URZ ;  /* 0x0000003f3f3ff290 */ /* 0x000ff6000fffe03f */
[----:B------:R-:W-:Y:S01]  /*66a60*/  STL.64 [R1+0x790], R4 ;  /* 0x0007900401007387 */ /* 0x000fe20000100a00 */
[----:B------:R0:W-:Y:S03]  /*66a70*/  STL.64 [R1+0x798], R6 ;  /* 0x0007980601007387 */ /* 0x0001e60000100a00 */
[----:B0-----:R-:W2:Y:S01]  /*66a80*/  LDL.LU.64 R6, [R1+0x2478] ;  /* 0x0024780001067983 */ /* 0x001ea20000300a00 */
[----:B------:R-:W2:Y:S01]  /*66a90*/  LDL.LU.64 R4, [R1+0x2470] ;  /* 0x0024700001047983 */ /* 0x000ea20000300a00 */
[C---:B---3--:R-:W-:Y:S08]  /*66aa0*/  HMMA.16816.F32 R24, R20.reuse, R10, R24 ;  /* 0x0000000a1418723c */ /* 0x048ff00000001818 */
[C---:B--2---:R-:W-:Y:S01]  /*66ab0*/  HMMA.16816.F32 R8, R20.reuse, R18, R4 ;  /* 0x000000121408723c */ /* 0x044fe20000001804 */
[----:B------:R-:W2:Y:S11]  /*66ac0*/  LDL.LU R4, [R1+0x440] ;  /* 0x0004400001047983 */ /* 0x000eb60000300800 */
[----:B------:R-:W-:Y:S03]  /*66ad0*/  @!UPT UIADD3 URZ, URZ, URZ, URZ ;  /* 0x0000003f3f3ff290 */ /* 0x000fe6000fffe03f */
[----:B------:R-:W-:Y:S02]  /*66ae0*/  STL.64 [R1+0x780], R24 ;  /* 0x0007801801007387 */ /* 0x000fe40000100a00 */
[----:B------:R-:W-:Y:S06]  /*66af0*/  STL.64 [R1+0x788], R26 ;  /* 0x0007881a01007387 */ /* 0x000fec0000100a00 */
[----:B------:R0:W-:Y:S01]  /*66b00*/  STL.64 [R1+0x770], R8 ;  /* 0x0007700801007387 */ /* 0x0001e20000100a00 */
[----:B------:R1:W-:Y:S02]  /*66b10*/  STL.64 [R1+0x778], R10 ;  /* 0x0007780a01007387 */ /* 0x0003e40000100a00 */
[----:B------:R-:W2:Y:S02]  /*66b20*/  LDL.LU R5, [R1+0x444] ;  /* 0x0004440001057983 */ /* 0x000ea40000300800 */
[----:B------:R-:W2:Y:S01]  /*66b30*/  LDL.LU R6, [R1+0x448] ;  /* 0x0004480001067983 */ /* 0x000ea20000300800 */
[----:B------:R-:W2:Y:S04]  /*66b40*/  LDL.LU R7, [R1+0x44c] ;  /* 0x00044c0001077983 */ /* 0x000ea80000300800 */
[----:B0-----:R-:W3:Y:S01]  /*66b50*/  LDL.LU R8, [R1+0x750] ;  /* 0x0007500001087983 */ /* 0x001ee20000300800 */
[----:B------:R-:W3:Y:S02]  /*66b60*/  LDL.LU R9, [R1+0x754] ;  /* 0x0007540001097983 */ /* 0x000ee40000300800 */
[----:B-1----:R-:W3:Y:S02]  /*66b70*/  LDL.LU R10, [R1+0x758] ;  /* 0x00075800010a7983 */ /* 0x002ee40000300800 */
[----:B------:R-:W3:Y:S01]  /*66b80*/  LDL.LU R11, [R1+0x75c] ;  /* 0x00075c00010b7983 */ /* 0x000ee20000300800 */
[----:B------:R-:W4:Y:S01]  /*66b90*/  LDL.LU R24, [R1+0x3f0] ;  /* 0x0003f00001187983 */ /* 0x000f220000300800 */
[----:B------:R-:W4:Y:S02]  /*66ba0*/  LDL.LU R25, [R1+0x3f4] ;  /* 0x0003f40001197983 */ /* 0x000f240000300800 */
[----:B------:R-:W2:Y:S02]  /*66bb0*/  LDL.LU R26, [R1+0x3f8] ;  /* 0x0003f800011a7983 */ /* 0x000ea40000300800 */
[----:B------:R-:W2:Y:S02]  /*66bc0*/  LDL.LU R27, [R1+0x3fc] ;  /* 0x0003fc00011b7983 */ /* 0x000ea40000300800 */
[----:B--2---:R0:W-:Y:S01]  /*66bd0*/  STL.64 [R1+0x2428], R26 ;  /* 0x0024281a01007387 */ /* 0x0041e20000100a00 */
[----:B----4-:R-:W-:Y:S03]  /*66be0*/  STL.64 [R1+0x2420], R24 ;  /* 0x0024201801007387 */ /* 0x010fe60000100a00 */
[----:B0-----:R-:W2:Y:S04]  /*66bf0*/  LDL.64 R26, [R1+0xa8] ;  /* 0x0000a800011a7983 */ /* 0x001ea80000100a00 */
[----:B--2---:R0:W-:Y:S04]  /*66c00*/  STL.64 [R1+0x2438], R26 ;  /* 0x0024381a01007387 */ /* 0x0041e80000100a00 */
[----:B0-----:R-:W2:Y:S04]  /*66c10*/  LDL.64 R26, [R1+0xb8] ;  /* 0x0000b800011a7983 */ /* 0x001ea80000100a00 */
[----:B--2---:R0:W-:Y:S04]  /*66c20*/  STL.64 [R1+0x2450], R26 ;  /* 0x0024501a01007387 */ /* 0x0041e80000100a00 */
[----:B0-----:R-:W2:Y:S01]  /*66c30*/  LDL.64 R26, [R1+0xc8] ;  /* 0x0000c800011a7983 */ /* 0x001ea20000100a00 */
[----:B------:R0:W-:Y:S02]  /*66c40*/  STL.64 [R1+0x23f8], R18 ;  /* 0x0023f81201007387 */ /* 0x0001e40000100a00 */
[----:B------:R-:W4:Y:S02]  /*66c50*/  LDL.LU R16, [R1+0x3e0] ;  /* 0x0003e00001107983 */ /* 0x000f240000300800 */
[----:B------:R-:W4:Y:S01]  /*66c60*/  LDL.LU R17, [R1+0x3e4] ;  /* 0x0003e40001117983 */ /* 0x000f220000300800 */
[----:B0-----:R-:W2:Y:S01]  /*66c70*/  LDL.LU R18, [R1+0x3e8] ;  /* 0x0003e80001127983 */ /* 0x001ea20000300800 */
[----:B------:R-:W2:Y:S03]  /*66c80*/  LDL.LU R19, [R1+0x3ec] ;  /* 0x0003ec0001137983 */ /* 0x000ea60000300800 */
[----:B--2---:R0:W-:Y:S01]  /*66c90*/  STL.64 [R1+0x2418], R18 ;  /* 0x0024181201007387 */ /* 0x0041e20000100a00 */
[----:B----4-:R1:W-:Y:S03]  /*66ca0*/  STL.64 [R1+0x2410], R16 ;  /* 0x0024101001007387 */ /* 0x0103e60000100a00 */
[----:B0-----:R-:W2:Y:S01]  /*66cb0*/  LDL.64 R18, [R1+0x98] ;  /* 0x0000980001127983 */ /* 0x001ea20000100a00 */
[C---:B---3--:R-:W-:Y:S03]  /*66cc0*/  HMMA.16816.F32 R8, R20.reuse, R14, R8 ;  /* 0x0000000e1408723c */ /* 0x048fe60000001808 */
[----:B--2---:R0:W-:Y:S01]  /*66cd0*/  STL.64 [R1+0x2430], R18 ;  /* 0x0024301201007387 */ /* 0x0041e20000100a00 */
[----:B-1----:R-:W2:Y:S02]  /*66ce0*/  LDL.LU R16, [R1+0x400] ;  /* 0x0004000001107983 */ /* 0x002ea40000300800 */
[----:B------:R-:W2:Y:S01]  /*66cf0*/  LDL.LU R17, [R1+0x404] ;  /* 0x0004040001117983 */ /* 0x000ea20000300800 */
[----:B0-----:R-:W3:Y:S01]  /*66d00*/  LDL.LU R18, [R1+0x408] ;  /* 0x0004080001127983 */ /* 0x001ee20000300800 */
[----:B------:R-:W3:Y:S03]  /*66d10*/  LDL.LU R19, [R1+0x40c] ;  /* 0x00040c0001137983 */ /* 0x000ee60000300800 */
[----:B---3--:R-:W-:Y:S01]  /*66d20*/  STL.64 [R1+0x2448], R18 ;  /* 0x0024481201007387 */ /* 0x008fe20000100a00 */
[----:B--2---:R0:W-:Y:S03]  /*66d30*/  STL.64 [R1+0x2440], R16 ;  /* 0x0024401001007387 */ /* 0x0041e60000100a00 */
[----:B0-----:R-:W2:Y:S01]  /*66d40*/  LDL.LU R16, [R1+0x410] ;  /* 0x0004100001107983 */ /* 0x001ea20000300800 */
[----:B------:R-:W2:Y:S02]  /*66d50*/  LDL.LU R17, [R1+0x414] ;  /* 0x0004140001117983 */ /* 0x000ea40000300800 */
[----:B------:R-:W2:Y:S02]  /*66d60*/  LDL.LU R18, [R1+0x418] ;  /* 0x0004180001127983 */ /* 0x000ea40000300800 */
[----:B------:R-:W2:Y:S03]  /*66d70*/  LDL.LU R19, [R1+0x41c] ;  /* 0x00041c0001137983 */ /* 0x000ea60000300800 */
[----:B------:R-:W-:Y:S01]  /*66d80*/  STL.64 [R1+0x760], R8 ;  /* 0x0007600801007387 */ /* 0x000fe20000100a00 */
[----:B------:R0:W-:Y:S03]  /*66d90*/  STL.64 [R1+0x768], R10 ;  /* 0x0007680a01007387 */ /* 0x0001e60000100a00 */
[----:B0-----:R-:W3:Y:S01]  /*66da0*/  LDL.LU.64 R10, [R1+0x2468] ;  /* 0x00246800010a7983 */ /* 0x001ee20000300a00 */
[----:B------:R-:W-:Y:S01]  /*66db0*/  STL [R1+0x2348], R15 ;  /* 0x0023480f01007387 */ /* 0x000fe20000100800 */
[----:B---3--:R-:W-:Y:S02]  /*66dc0*/  HMMA.16816.F32 R20, R20, R10, R4 ;  /* 0x0000000a1414723c */ /* 0x008fe40000001804 */
[----:B------:R-:W3:Y:S01]  /*66dd0*/  LDL.LU.64 R6, [R1+0x2460] ;  /* 0x0024600001067983 */ /* 0x000ee20000300a00 */
[----:B------:R-:W3:Y:S11]  /*66de0*/  LDL.LU.64 R4, [R1+0x2458] ;  /* 0x0024580001047983 */ /* 0x000ef60000300a00 */
[----:B------:R-:W-:Y:S09]  /*66df0*/  @!UPT UIADD3 URZ, URZ, URZ, URZ ;  /* 0x0000003f3f3ff290 */ /* 0x000ff2000fffe03f */
[----:B------:R0:W-:Y:S01]  /*66e00*/  STL.64 [R1+0x450], R20 ;  /* 0x0004501401007387 */ /* 0x0001e20000100a00 */
[----:B------:R1:W-:Y:S03]  /*66e10*/  STL.64 [R1+0x458], R22 ;  /* 0x0004581601007387 */ /* 0x0003e60000100a00 */
[----:B0-----:R-:W4:Y:S01]  /*66e20*/  LDL.LU R20, [R1+0x3d0] ;  /* 0x0003d00001147983 */ /* 0x001f220000300800 */
[----:B------:R-:W4:Y:S02]  /*66e30*/  LDL.LU R21, [R1+0x3d4] ;  /* 0x0003d40001157983 */ /* 0x000f240000300800 */
[----:B-1----:R-:W2:Y:S02]  /*66e40*/  LDL.LU R22, [R1+0x3d8] ;  /* 0x0003d80001167983 */ /* 0x002ea40000300800 */
[----:B------:R-:W2:Y:S02]  /*66e50*/  LDL.LU R23, [R1+0x3dc] ;  /* 0x0003dc0001177983 */ /* 0x000ea40000300800 */
[----:B--2---:R0:W-:Y:S01]  /*66e60*/  STL.64 [R1+0x2408], R22 ;  /* 0x0024081601007387 */ /* 0x0041e20000100a00 */
[----:B----4-:R-:W-:Y:S03]  /*66e70*/  STL.64 [R1+0x2400], R20 ;  /* 0x0024001401007387 */ /* 0x010fe60000100a00 */
[----:B0-----:R-:W2:Y:S01]  /*66e80*/  LDL.64 R22, [R1+0x88] ;  /* 0x0000880001167983 */ /* 0x001ea20000100a00 */
[----:B------:R0:W-:Y:S02]  /*66e90*/  STL.64 [R1+0x2340], R10 ;  /* 0x0023400a01007387 */ /* 0x0001e40000100a00 */
[----:B------:R-:W3:Y:S02]  /*66ea0*/  LDL.LU R8, [R1+0x420] ;  /* 0x0004200001087983 */ /* 0x000ee40000300800 */
[----:B------:R-:W3:Y:S01]  /*66eb0*/  LDL.LU R9, [R1+0x424] ;  /* 0x0004240001097983 */ /* 0x000ee20000300800 */
        /* <DEDUP_REMOVED lines=28> */
[----:B------:R0:W-:Y:S01]  /*67080*/  STL.64 [R1+0x2358], R10 ;  /* 0x0023580a01007387 */ /* 0x0001e20000100a00 */
[----:B------:R-:W-:Y:S04]  /*67090*/  STL.64 [R1+0x2350], R8 ;  /* 0x0023500801007387 */ /* 0x000fe80000100a00 */
[----:B0-----:R-:W4:Y:S01]  /*670a0*/  LDL.64 R10, [R1+0x68] ;  /* 0x00006800010a7983 */ /* 0x001f220000100a00 */
[----:B---3--:R-:W-:Y:S01]  /*670b0*/  HMMA.16816.F32 R24, R4, R18, R24 ;  /* 0x000000120418723c */ /* 0x008fe20000001818 */
[----:B------:R-:W-:-:S02]  /*670c0*/  IMAD.MOV.U32 R13, RZ, RZ, R19 ;  /* 0x000000ffff0d7224 */ /* 0x000fc400078e0013 */
[----:B----4-:R0:W-:Y:S04]  /*670d0*/  STL.64 [R1+0x23f0], R10 ;  /* 0x0023f00a01007387 */ /* 0x0101e80000100a00 */
[----:B0-----:R-:W3:Y:S11]  /*670e0*/  LDL.64 R10, [R1+0x78] ;  /* 0x00007800010a7983 */ /* 0x001ef60000100a00 */
[----:B------:R-:W-:Y:S05]  /*670f0*/  @!UPT UIADD3 URZ, URZ, URZ, URZ ;  /* 0x0000003f3f3ff290 */ /* 0x000fea000fffe03f */
[----:B------:R0:W-:Y:S02]  /*67100*/  STL.64 [R1+0xc80], R24 ;  /* 0x000c801801007387 */ /* 0x0001e40000100a00 */
[----:B------:R2:W-:Y:S02]  /*67110*/  STL.64 [R1+0xc88], R26 ;  /* 0x000c881a01007387 */ /* 0x0005e40000100a00 */
[----:B0-----:R-:W-:Y:S02]  /*67120*/  IMAD.MOV.U32 R24, RZ, RZ, R18 ;  /* 0x000000ffff187224 */ /* 0x001fe400078e0012 */
[----:B------:R-:W4:Y:S01]  /*67130*/  LDL.LU.64 R18, [R1+0x2418] ;  /* 0x0024180001127983 */ /* 0x000f220000300a00 */
[----:B------:R-:W4:Y:S02]  /*67140*/  LDL.LU.64 R16, [R1+0x2410] ;  /* 0x0024100001107983 */ /* 0x000f240000300a00 */
[----:B--2---:R-:W-:Y:S02]  /*67150*/  IMAD.MOV.U32 R26, RZ, RZ, R22 ;  /* 0x000000ffff1a7224 */ /* 0x004fe400078e0016 */
[----:B------:R-:W-:Y:S01]  /*67160*/  IMAD.MOV.U32 R25, RZ, RZ, R23 ;  /* 0x000000ffff197224 */ /* 0x000fe200078e0017 */
[C---:B----4-:R-:W-:Y:S01]  /*67170*/  HMMA.16816.F32 R16, R4.reuse, R22, R16 ;  /* 0x000000160410723c */ /* 0x050fe20000001810 */
[----:B------:R-:W2:Y:S01]  /*67180*/  LDL.LU.64 R22, [R1+0x2408] ;  /* 0x0024080001167983 */ /* 0x000ea20000300a00 */
[----:B------:R-:W2:Y:S11]  /*67190*/  LDL.LU.64 R20, [R1+0x2400] ;  /* 0x0024000001147983 */ /* 0x000eb60000300a00 */
[----:B------:R-:W-:Y:S10]  /*671a0*/  @!UPT UIADD3 URZ, URZ, URZ, URZ ;  /* 0x0000003f3f3ff290 */ /* 0x000ff4000fffe03f */
[----:B------:R-:W-:Y:S01]  /*671b0*/  STL.64 [R1+0xab0], R16 ;  /* 0x000ab01001007387 */ /* 0x000fe20000100a00 */
[----:B------:R0:W-:Y:S03]  /*671c0*/  STL.64 [R1+0xab8], R18 ;  /* 0x000ab81201007387 */ /* 0x0001e60000100a00 */
[----:B0-----:R-:W4:Y:S01]  /*671d0*/  LDL.LU.64 R18, [R1+0x23f8] ;  /* 0x0023f80001127983 */ /* 0x001f220000300a00 */
[----:B------:R0:W-:Y:S03]  /*671e0*/  STL [R1+0x1c0c], R16 ;  /* 0x001c0c1001007387 */ /* 0x0001e60000100800 */
[----:B0-----:R-:W4:Y:S01]  /*671f0*/  LDL R16, [R1+0x1bd0] ;  /* 0x001bd00001107983 */ /* 0x001f220000100800 */
[----:B---3--:R-:W-:Y:S02]  /*67200*/  IMAD.MOV.U32 R28, RZ, RZ, R10 ;  /* 0x000000ffff1c7224 */ /* 0x008fe400078e000a */
[----:B------:R-:W-:Y:S01]  /*67210*/  IMAD.MOV.U32 R27, RZ, RZ, R11 ;  /* 0x000000ffff1b7224 */ /* 0x000fe200078e000b */
[C---:B--2---:R-:W-:Y:S01]  /*67220*/  HMMA.16816.F32 R20, R4.reuse, R10, R20 ;  /* 0x0000000a0414723c */ /* 0x044fe20000001814 */
[----:B------:R-:W2:Y:S11]  /*67230*/  LDL.LU.64 R10, [R1+0x23f0] ;  /* 0x0023f000010a7983 */ /* 0x000eb60000300a00 */
[----:B------:R-:W-:Y:S11]  /*67240*/  @!UPT UIADD3 URZ, URZ, URZ, URZ ;  /* 0x0000003f3f3ff290 */ /* 0x000ff6000fffe03f */
[----:B------:R-:W-:Y:S01]  /*67250*/  STL.64 [R1+0x7d0], R20 ;  /* 0x0007d01401007387 */ /* 0x000fe20000100a00 */
[----:B------:R-:W-:Y:S02]  /*67260*/  STL.64 [R1+0x7d8], R22 ;  /* 0x0007d81601007387 */ /* 0x000fe40000100a00 */
[----:B------:R-:W-:Y:S02]  /*67270*/  IMAD.MOV.U32 R17, RZ, RZ, R20 ;  /* 0x000000ffff117224 */ /* 0x000fe400078e0014 */
[----:B------:R-:W-:Y:S01]  /*67280*/  STL.64 [R1+0x2368], R26 ;  /* 0x0023681a01007387 */ /* 0x000fe20000100a00 */
[----:B----4-:R-:W0:Y:S04]  /*67290*/  LDSM.16.MT88.4 R20, [R16+0x2e000] ;  /* 0x02e000001014783b */ /* 0x010e280000004200 */
[----:B------:R1:W-:Y:S04]  /*672a0*/  STL.64 [R1+0x2360], R24 ;  /* 0x0023601801007387 */ /* 0x0003e80000100a00 */
[----:B-1----:R-:W3:Y:S01]  /*672b0*/  LDL.LU R24, [R1+0x650] ;  /* 0x0006500001187983 */ /* 0x002ee20000300800 */
[----:B------:R-:W3:Y:S02]  /*672c0*/  LDL.LU R25, [R1+0x654] ;  /* 0x0006540001197983 */ /* 0x000ee40000300800 */
[----:B------:R-:W3:Y:S02]  /*672d0*/  LDL.LU R26, [R1+0x658] ;  /* 0x00065800011a7983 */ /* 0x000ee40000300800 */
[----:B------:R-:W3:Y:S01]  /*672e0*/  LDL.LU R27, [R1+0x65c] ;  /* 0x00065c00011b7983 */ /* 0x000ee20000300800 */
[----:B------:R-:W-:Y:S01]  /*672f0*/  STL [R1+0x1c10], R17 ;  /* 0x001c101101007387 */ /* 0x000fe20000100800 */
[----:B------:R-:W-:Y:S02]  /*67300*/  STL.64 [R1+0x23e0], R18 ;  /* 0x0023e01201007387 */ /* 0x000fe40000100a00 */
[----:B------:R-:W-:Y:S01]  /*67310*/  STL [R1+0x23d8], R16 ;  /* 0x0023d81001007387 */ /* 0x000fe20000100800 */
[----:B0-----:R-:W-:Y:S01]  /*67320*/  STL.64 [R1+0x21f0], R22 ;  /* 0x0021f01601007387 */ /* 0x001fe20000100a00 */
[----:B------:R0:W-:Y:S03]  /*67330*/  STL.64 [R1+0x21e8], R20 ;  /* 0x0021e81401007387 */ /* 0x0001e60000100a00 */
[----:B0-----:R-:W4:Y:S01]  /*67340*/  LDL.LU R20, [R1+0x1f0] ;  /* 0x0001f00001147983 */ /* 0x001f220000300800 */
[----:B------:R-:W4:Y:S02]  /*67350*/  LDL.LU R21, [R1+0x1f4] ;  /* 0x0001f40001157983 */ /* 0x000f240000300800 */
[----:B------:R-:W4:Y:S02]  /*67360*/  LDL.LU R22, [R1+0x1f8] ;  /* 0x0001f80001167983 */ /* 0x000f240000300800 */
[----:B------:R-:W4:Y:S02]  /*67370*/  LDL.LU R23, [R1+0x1fc] ;  /* 0x0001fc0001177983 */ /* 0x000f240000300800 */
[----:B--2---:R-:W-:Y:S01]  /*67380*/  IMAD.MOV.U32 R15, RZ, RZ, R10 ;  /* 0x000000ffff0f7224 */ /* 0x004fe200078e000a */
[----:B---3--:R-:W-:Y:S01]  /*67390*/  HMMA.16816.F32 R16, R4, R10, R24 ;  /* 0x0000000a0410723c */ /* 0x008fe20000001818 */
[----:B----4-:R-:W-:Y:S01]  /*673a0*/  STL.64 [R1+0x2208], R22 ;  /* 0x0022081601007387 */ /* 0x010fe20000100a00 */
[----:B------:R-:W-:Y:S11]  /*673b0*/  STL.64 [R1+0x2200], R20 ;  /* 0x0022001401007387 */ /* 0x000ff60000100a00 */
[----:B------:R-:W-:Y:S10]  /*673c0*/  @!UPT UIADD3 URZ, URZ, URZ, URZ ;  /* 0x0000003f3f3ff290 */ /* 0x000ff4000fffe03f */
[----:B------:R-:W-:Y:S02]  /*673d0*/  STL.64 [R1+0xaa0], R16 ;  /* 0x000aa01001007387 */ /* 0x000fe40000100a00 */
[----:B------:R-:W-:Y:S01]  /*673e0*/  STL.64 [R1+0xaa8], R18 ;  /* 0x000aa81201007387 */ /* 0x000fe20000100a00 */
[----:B------:R-:W-:Y:S01]  /*673f0*/  STL.64 [R1+0x2378], R14 ;  /* 0x0023780e01007387 */ /* 0x000fe20000100a00 */
[----:B------:R0:W-:Y:S03]  /*67400*/  STL.64 [R1+0x2370], R12 ;  /* 0x0023700c01007387 */ /* 0x0001e60000100a00 */
[----:B0-----:R-:W2:Y:S01]  /*67410*/  LDL.LU R12, [R1+0x5f0] ;  /* 0x0005f000010c7983 */ /* 0x001ea20000300800 */
[----:B------:R-:W2:Y:S02]  /*67420*/  LDL.LU R13, [R1+0x5f4] ;  /* 0x0005f400010d7983 */ /* 0x000ea40000300800 */
[----:B------:R-:W3:Y:S02]  /*67430*/  LDL.LU R14, [R1+0x5f8] ;  /* 0x0005f800010e7983 */ /* 0x000ee40000300800 */
[----:B------:R-:W3:Y:S02]  /*67440*/  LDL.LU R15, [R1+0x5fc] ;  /* 0x0005fc00010f7983 */ /* 0x000ee40000300800 */
[----:B---3--:R0:W-:Y:S01]  /*67450*/  STL.64 [R1+0x2388], R14 ;  /* 0x0023880e01007387 */ /* 0x0081e20000100a00 */
[----:B--2---:R-:W-:Y:S03]  /*67460*/  STL.64 [R1+0x2380], R12 ;  /* 0x0023800c01007387 */ /* 0x004fe60000100a00 */
[----:B0-----:R-:W2:Y:S04]  /*67470*/  LDL R14, [R1+0x18] ;  /* 0x00001800010e7983 */ /* 0x001ea80000100800 */
[----:B------:R-:W2:Y:S04]  /*67480*/  LDL R15, [R1+0x1c] ;  /* 0x00001c00010f7983 */ /* 0x000ea80000100800 */
[----:B--2---:R-:W-:Y:S01]  /*67490*/  STL.64 [R1+0x23b8], R14 ;  /* 0x0023b80e01007387 */ /* 0x004fe20000100a00 */
[----:B------:R-:W2:Y:S03]  /*674a0*/  LDL.64 R26, [R1+0x8] ;  /* 0x00000800011a7983 */ /* 0x000ea60000100a00 */
[----:B--2---:R0:W-:Y:S01]  /*674b0*/  STL.64 [R1+0x2390], R26 ;  /* 0x0023901a01007387 */ /* 0x0041e20000100a00 */
[----:B------:R-:W2:Y:S02]  /*674c0*/  LDL.LU R24, [R1+0x600] ;  /* 0x0006000001187983 */ /* 0x000ea40000300800 */
[----:B------:R-:W2:Y:S01]  /*674d0*/  LDL.LU R25, [R1+0x604] ;  /* 0x0006040001197983 */ /* 0x000ea20000300800 */
[----:B0-----:R-:W3:Y:S01]  /*674e0*/  LDL.LU R26, [R1+0x608] ;  /* 0x00060800011a7983 */ /* 0x001ee20000300800 */
[----:B------:R-:W3:Y:S02]  /*674f0*/  LDL.LU R27, [R1+0x60c] ;  /* 0x00060c00011b7983 */ /* 0x000ee40000300800 */
[----:B------:R-:W4:Y:S02]  /*67500*/  LDL.LU R12, [R1+0x620] ;  /* 0x00062000010c7983 */ /* 0x000f240000300800 */
[----:B------:R-:W4:Y:S01]  /*67510*/  LDL.LU R13, [R1+0x624] ;  /* 0x00062400010d7983 */ /* 0x000f220000300800 */
[----:B------:R-:W2:Y:S01]  /*67520*/  LDL.LU R14, [R1+0x628] ;  /* 0x00062800010e7983 */ /* 0x000ea20000300800 */
[----:B------:R-:W2:Y:S02]  /*67530*/  LDL.LU R15, [R1+0x62c] ;  /* 0x00062c00010f7983 */ /* 0x000ea40000300800 */
[----:B------:R-:W3:Y:S01]  /*67540*/  LDL.64 R18, [R1+0x58] ;  /* 0x0000580001127983 */ /* 0x000ee20000100a00 */
[----:B--2---:R0:W-:Y:S01]  /*67550*/  STL.64 [R1+0x23c8], R14 ;  /* 0x0023c80e01007387 */ /* 0x0041e20000100a00 */
[----:B----4-:R1:W-:Y:S03]  /*67560*/  STL.64 [R1+0x23c0], R12 ;  /* 0x0023c00c01007387 */ /* 0x0103e60000100a00 */
[----:B0-----:R-:W2:Y:S04]  /*67570*/  LDL.64 R14, [R1+0x48] ;  /* 0x00004800010e7983 */ /* 0x001ea80000100a00 */
[----:B--2---:R0:W-:Y:S01]  /*67580*/  STL.64 [R1+0x23e8], R14 ;  /* 0x0023e80e01007387 */ /* 0x0041e20000100a00 */
[----:B-1----:R-:W2:Y:S02]  /*67590*/  LDL.LU R12, [R1+0x640] ;  /* 0x00064000010c7983 */ /* 0x002ea40000300800 */
[----:B------:R-:W2:Y:S01]  /*675a0*/  LDL.LU R13, [R1+0x644] ;  /* 0x00064400010d7983 */ /* 0x000ea20000300800 */
[----:B0-----:R-:W2:Y:S01]  /*675b0*/  LDL.LU R14, [R1+0x648] ;  /* 0x00064800010e7983 */ /* 0x001ea20000300800 */
[----:B------:R-:W2:Y:S02]  /*675c0*/  LDL.LU R15, [R1+0x64c] ;  /* 0x00064c00010f7983 */ /* 0x000ea40000300800 */
[----:B---3--:R-:W-:Y:S02]  /*675d0*/  STL.64 [R1+0x23a0], R26 ;  /* 0x0023a01a01007387 */ /* 0x008fe40000100a00 */
[----:B------:R0:W-:Y:S02]  /*675e0*/  STL.64 [R1+0x2398], R24 ;  /* 0x0023981801007387 */ /* 0x0001e40000100a00 */
[----:B0-----:R-:W3:Y:S01]  /*675f0*/  LDL.LU R24, [R1+0x610] ;  /* 0x0006100001187983 */ /* 0x001ee20000300800 */
[----:B------:R-:W3:Y:S02]  /*67600*/  LDL.LU R25, [R1+0x614] ;  /* 0x0006140001197983 */ /* 0x000ee40000300800 */
[----:B------:R-:W4:Y:S02]  /*67610*/  LDL.LU R26, [R1+0x618] ;  /* 0x00061800011a7983 */ /* 0x000f240000300800 */
[----:B------:R-:W4:Y:S02]  /*67620*/  LDL.LU R27, [R1+0x61c] ;  /* 0x00061c00011b7983 */ /* 0x000f240000300800 */
[----:B----4-:R0:W-:Y:S01]  /*67630*/  STL.64 [R1+0x23b0], R26 ;  /* 0x0023b01a01007387 */ /* 0x0101e20000100a00 */
[----:B---3--:R1:W-:Y:S03]  /*67640*/  STL.64 [R1+0x23a8], R24 ;  /* 0x0023a81801007387 */ /* 0x0083e60000100a00 */
[----:B0-----:R-:W3:Y:S01]  /*67650*/  LDL.64 R26, [R1+0x38] ;  /* 0x00003800011a7983 */ /* 0x001ee20000100a00 */
[----:B------:R-:W-:-:S03]  /*67660*/  IMAD.MOV.U32 R29, RZ, RZ, R11 ;  /* 0x000000ffff1d7224 */ /* 0x000fc600078e000b */
[----:B---3--:R0:W-:Y:S01]  /*67670*/  STL.64 [R1+0x23d0], R26 ;  /* 0x0023d01a01007387 */ /* 0x0081e20000100a00 */
[----:B-1----:R-:W3:Y:S02]  /*67680*/  LDL.LU R24, [R1+0x630] ;  /* 0x0006300001187983 */ /* 0x002ee40000300800 */
[----:B------:R-:W3:Y:S01]  /*67690*/  LDL.LU R25, [R1+0x634] ;  /* 0x0006340001197983 */ /* 0x000ee20000300800 */
[----:B0-----:R-:W3:Y:S01]  /*676a0*/  LDL.LU R26, [R1+0x638] ;  /* 0x00063800011a7983 */ /* 0x001ee20000300800 */
[----:B------:R-:W3:Y:S02]  /*676b0*/  LDL.LU R27, [R1+0x63c] ;  /* 0x00063c00011b7983 */ /* 0x000ee40000300800 */
[----:B------:R-:W4:Y:S02]  /*676c0*/  LDL.LU R8, [R1+0x5e0] ;  /* 0x0005e00001087983 */ /* 0x000f240000300800 */
[----:B------:R-:W4:Y:S01]  /*676d0*/  LDL.LU R9, [R1+0x5e4] ;  /* 0x0005e40001097983 */ /* 0x000f220000300800 */
[----:B------:R-:W4:Y:S01]  /*676e0*/  LDL.LU R10, [R1+0x5e8] ;  /* 0x0005e800010a7983 */ /* 0x000f220000300800 */
[----:B------:R-:W4:Y:S02]  /*676f0*/  LDL.LU R11, [R1+0x5ec] ;  /* 0x0005ec00010b7983 */ /* 0x000f240000300800 */
[----:B------:R-:W3:Y:S02]  /*67700*/  LDL.LU R20, [R1+0x200] ;  /* 0x0002000001147983 */ /* 0x000ee40000300800 */
[----:B------:R-:W3:Y:S01]  /*67710*/  LDL.LU R21, [R1+0x204] ;  /* 0x0002040001157983 */ /* 0x000ee20000300800 */
[----:B------:R-:W3:Y:S01]  /*67720*/  LDL.LU R22, [R1+0x208] ;  /* 0x0002080001167983 */ /* 0x000ee20000300800 */
[----:B------:R-:W3:Y:S01]  /*67730*/  LDL.LU R23, [R1+0x20c] ;  /* 0x00020c0001177983 */ /* 0x000ee20000300800 */
[----:B--2---:R-:W-:Y:S02]  /*67740*/  HMMA.16816.F32 R12, R4, R18, R12 ;  /* 0x00000012040c723c */ /* 0x004fe4000000180c */
[----:B---3--:R-:W-:Y:S01]  /*67750*/  STL.64 [R1+0x2218], R22 ;  /* 0x0022181601007387 */ /* 0x008fe20000100a00 */
[----:B------:R0:W-:Y:S03]  /*67760*/  STL.64 [R1+0x2210], R20 ;  /* 0x0022101401007387 */ /* 0x0001e60000100a00 */
[----:B0-----:R-:W2:Y:S01]  /*67770*/  LDL.LU R20, [R1+0x210] ;  /* 0x0002100001147983 */ /* 0x001ea20000300800 */
[----:B------:R-:W2:Y:S02]  /*67780*/  LDL.LU R21, [R1+0x214] ;  /* 0x0002140001157983 */ /* 0x000ea40000300800 */
[----:B------:R-:W3:Y:S02]  /*67790*/  LDL.LU R22, [R1+0x218] ;  /* 0x0002180001167983 */ /* 0x000ee40000300800 */
[----:B------:R-:W3:Y:S02]  /*677a0*/  LDL.LU R23, [R1+0x21c] ;  /* 0x00021c0001177983 */ /* 0x000ee40000300800 */
[----:B---3--:R-:W-:Y:S01]  /*677b0*/  STL.64 [R1+0x2228], R22 ;  /* 0x0022281601007387 */ /* 0x008fe20000100a00 */
[----:B--2---:R-:W-:Y:S09]  /*677c0*/  STL.64 [R1+0x2220], R20 ;  /* 0x0022201401007387 */ /* 0x004ff20000100a00 */
[----:B------:R-:W-:Y:S02]  /*677d0*/  STL.64 [R1+0xa90], R12 ;  /* 0x000a900c01007387 */ /* 0x000fe40000100a00 */
[----:B------:R0:W-:Y:S02]  /*677e0*/  STL.64 [R1+0xa98], R14 ;  /* 0x000a980e01007387 */ /* 0x0001e40000100a00 */
[----:B0-----:R-:W2:Y:S01]  /*677f0*/  LDL.LU.64 R14, [R1+0x23e8] ;  /* 0x0023e800010e7983 */ /* 0x001ea20000300a00 */
[----:B------:R-:W-:-:S02]  /*67800*/  IMAD.MOV.U32 R20, RZ, RZ, R18 ;  /* 0x000000ffff147224 */ /* 0x000fc400078e0012 */
[----:B------:R-:W-:Y:S02]  /*67810*/  IMAD.MOV.U32 R17, RZ, RZ, R19 ;  /* 0x000000ffff117224 */ /* 0x000fe400078e0013 */
[----:B------:R-:W4:Y:S01]  /*67820*/  LDL.LU.64 R18, [R1+0x23e0] ;  /* 0x0023e00001127983 */ /* 0x000f220000300a00 */
[----:B------:R-:W3:Y:S02]  /*67830*/  LDL.LU R16, [R1+0x23d8] ;  /* 0x0023d80001107983 */ /* 0x000ee40000300800 */
        /* <DEDUP_REMOVED lines=11> */
[C---:B--2---:R-:W-:Y:S11]  /*678f0*/  HMMA.16816.F32 R12, R4.reuse, R26, R12 ;  /* 0x0000001a040c723c */ /* 0x044ff6000000180c */
[----:B------:R-:W-:Y:S11]  /*67900*/  @!UPT UIADD3 URZ, URZ, URZ, URZ ;  /* 0x0000003f3f3ff290 */ /* 0x000ff6000fffe03f */
[----:B------:R-:W-:Y:S01]  /*67910*/  @!UPT UIADD3 URZ, URZ, URZ, URZ ;  /* 0x0000003f3f3ff290 */ /* 0x000fe2000fffe03f */
[----:B------:R0:W-:Y:S01]  /*67920*/  STL.64 [R1+0x5a0], R12 ;  /* 0x0005a00c01007387 */ /* 0x0001e20000100a00 */
[----:B------:R1:W-:Y:S02]  /*67930*/  STL.64 [R1+0x5a8], R14 ;  /* 0x0005a80e01007387 */ /* 0x0003e40000100a00 */
[----:B0-----:R-:W-:Y:S01]  /*67940*/  IMAD.MOV.U32 R13, RZ, RZ, R26 ;  /* 0x000000ffff0d7224 */ /* 0x001fe200078e001a */
[----:B-1----:R-:W2:Y:S01]  /*67950*/  LDL.LU.64 R14, [R1+0x23b8] ;  /* 0x0023b800010e7983 */ /* 0x002ea20000300a00 */
[----:B------:R-:W-:Y:S02]  /*67960*/  IMAD.MOV.U32 R12, RZ, RZ, R27 ;  /* 0x000000ffff0c7224 */ /* 0x000fe400078e001b */
[----:B------:R-:W2:Y:S02]  /*67970*/  LDL.LU.64 R26, [R1+0x23b0] ;  /* 0x0023b000011a7983 */ /* 0x000ea40000300a00 */
        /* <DEDUP_REMOVED lines=9> */
[----:B0-----:R-:W-:Y:S02]  /*67a10*/  IMAD.MOV.U32 R22, RZ, RZ, R13 ;  /* 0x000000ffff167224 */ /* 0x001fe400078e000d */
[----:B------:R-:W-:-:S05]  /*67a20*/  IMAD.MOV.U32 R23, RZ, RZ, R12 ;  /* 0x000000ffff177224 */ /* 0x000fca00078e000c */
[----:B------:R0:W-:Y:S02]  /*67a30*/  STL.64 [R1+0x2258], R22 ;  /* 0x0022581601007387 */ /* 0x0001e40000100a00 */
[----:B0-----:R-:W-:Y:S02]  /*67a40*/  IMAD.MOV.U32 R22, RZ, RZ, R2 ;  /* 0x000000ffff167224 */ /* 0x001fe400078e0002 */
[----:B------:R-:W-:-:S05]  /*67a50*/  IMAD.MOV.U32 R23, RZ, RZ, R0 ;  /* 0x000000ffff177224 */ /* 0x000fca00078e0000 */
[----:B------:R-:W-:Y:S01]  /*67a60*/  STL.64 [R1+0x2270], R22 ;  /* 0x0022701601007387 */ /* 0x000fe20000100a00 */
[C---:B--2---:R-:W-:Y:S03]  /*67a70*/  HMMA.16816.F32 R12, R4.reuse, R14, R24 ;  /* 0x0000000e040c723c */ /* 0x044fe60000001818 */
[----:B------:R-:W2:Y:S11]  /*67a80*/  LDL.LU.64 R26, [R1+0x2390] ;  /* 0x00239000011a7983 */ /* 0x000eb60000300a00 */
[----:B------:R-:W-:Y:S09]  /*67a90*/  @!UPT UIADD3 URZ, URZ, URZ, URZ ;  /* 0x0000003f3f3ff290 */ /* 0x000ff2000fffe03f */
[----:B------:R-:W-:Y:S01]  /*67aa0*/  STL.64 [R1+0x580], R12 ;  /* 0x0005800c01007387 */ /* 0x000fe20000100a00 */
[----:B------:R0:W-:Y:S03]  /*67ab0*/  STL.64 [R1+0x588], R14 ;  /* 0x0005880e01007387 */ /* 0x0001e60000100a00 */
[----:B0-----:R-:W3:Y:S01]  /*67ac0*/  LDL.LU.64 R14, [R1+0x2388] ;  /* 0x00238800010e7983 */ /* 0x001ee20000300a00 */
[----:B------:R-:W3:Y:S01]  /*67ad0*/  LDL.LU.64 R12, [R1+0x2380] ;  /* 0x00238000010c7983 */ /* 0x000ee20000300a00 */
[----:B----4-:R-:W-:Y:S01]  /*67ae0*/  HMMA.16816.F32 R8, R4, R18, R8 ;  /* 0x000000120408723c */ /* 0x010fe20000001808 */
[----:B------:R-:W-:Y:S02]  /*67af0*/  IMAD.MOV.U32 R22, RZ, RZ, R20 ;  /* 0x000000ffff167224 */ /* 0x000fe400078e0014 */
[----:B------:R-:W-:Y:S02]  /*67b00*/  IMAD.MOV.U32 R23, RZ, RZ, R17 ;  /* 0x000000ffff177224 */ /* 0x000fe400078e0011 */
[----:B--2---:R-:W-:-:S02]  /*67b10*/  IMAD.MOV.U32 R2, RZ, RZ, R26 ;  /* 0x000000ffff027224 */ /* 0x004fc400078e001a */
[----:B------:R-:W-:Y:S01]  /*67b20*/  IMAD.MOV.U32 R0, RZ, RZ, R27 ;  /* 0x000000ffff007224 */ /* 0x000fe200078e001b */
[----:B---3--:R-:W-:Y:S11]  /*67b30*/  HMMA.16816.F32 R12, R4, R26, R12 ;  /* 0x0000001a040c723c */ /* 0x008ff6000000180c */
[----:B------:R-:W-:Y:S11]  /*67b40*/  @!UPT UIADD3 URZ, URZ, URZ, URZ ;  /* 0x0000003f3f3ff290 */ /* 0x000ff6000fffe03f */
[----:B------:R-:W-:Y:S01]  /*67b50*/  @!UPT UIADD3 URZ, URZ, URZ, URZ ;  /* 0x0000003f3f3ff290 */ /* 0x000fe2000fffe03f */
[----:B------:R-:W-:Y:S01]  /*67b60*/  STL.64 [R1+0x570], R12 ;  /* 0x0005700c01007387 */ /* 0x000fe20000100a00 */
[----:B------:R0:W-:Y:S03]  /*67b70*/  STL.64 [R1+0x578], R14 ;  /* 0x0005780e01007387 */ /* 0x0001e60000100a00 */
[----:B0-----:R-:W2:Y:S01]  /*67b80*/  LDL.LU.64 R14, [R1+0x2378] ;  /* 0x00237800010e7983 */ /* 0x001ea20000300a00 */
[----:B------:R-:W3:Y:S02]  /*67b90*/  LDL.LU.64 R12, [R1+0x2370] ;  /* 0x00237000010c7983 */ /* 0x000ee40000300a00 */
[----:B------:R-:W4:Y:S02]  /*67ba0*/  LDL.LU.64 R26, [R1+0x2368] ;  /* 0x00236800011a7983 */ /* 0x000f240000300a00 */
[----:B------:R-:W3:Y:S01]  /*67bb0*/  LDL.LU.64 R24, [R1+0x2360] ;  /* 0x0023600001187983 */ /* 0x000ee20000300a00 */
[----:B------:R-:W-:Y:S01]  /*67bc0*/  STL.64 [R1+0x560], R8 ;  /* 0x0005600801007387 */ /* 0x000fe20000100a00 */
[----:B------:R0:W-:Y:S03]  /*67bd0*/  STL.64 [R1+0x568], R10 ;  /* 0x0005680a01007387 */ /* 0x0001e60000100a00 */
[----:B0-----:R-:W3:Y:S01]  /*67be0*/  LDL.LU.64 R10, [R1+0x2358] ;  /* 0x00235800010a7983 */ /* 0x001ee20000300a00 */
[----:B------:R-:W3:Y:S02]  /*67bf0*/  LDL.LU.64 R8, [R1+0x2350] ;  /* 0x0023500001087983 */ /* 0x000ee40000300a00 */
[----:B------:R-:W-:Y:S02]  /*67c00*/  STL.64 [R1+0x2288], R22 ;  /* 0x0022881601007387 */ /* 0x000fe40000100a00 */
[----:B------:R-:W-:Y:S01]  /*67c10*/  STL.64 [R1+0x2238], R18 ;  /* 0x0022381201007387 */ /* 0x000fe20000100a00 */
[----:B------:R0:W-:Y:S04]  /*67c20*/  STL [R1+0x2230], R16 ;  /* 0x0022301001007387 */ /* 0x0001e80000100800 */
[----:B0-----:R-:W3:Y:S01]  /*67c30*/  LDL.LU R16, [R1+0x220] ;  /* 0x0002200001107983 */ /* 0x001ee20000300800 */
[----:B------:R-:W3:Y:S02]  /*67c40*/  LDL.LU R17, [R1+0x224] ;  /* 0x0002240001117983 */ /* 0x000ee40000300800 */
[----:B------:R-:W3:Y:S02]  /*67c50*/  LDL.LU R18, [R1+0x228] ;  /* 0x0002280001127983 */ /* 0x000ee40000300800 */
[----:B------:R-:W3:Y:S02]  /*67c60*/  LDL.LU R19, [R1+0x22c] ;  /* 0x00022c0001137983 */ /* 0x000ee40000300800 */
[----:B------:R-:W-:-:S02]  /*67c70*/  IMAD.MOV.U32 R23, RZ, RZ, R29 ;  /* 0x000000ffff177224 */ /* 0x000fc400078e001d */
[----:B--2---:R-:W-:Y:S02]  /*67c80*/  IMAD.MOV.U32 R22, RZ, RZ, R15 ;  /* 0x000000ffff167224 */ /* 0x004fe400078e000f */
[----:B------:R-:W2:Y:S03]  /*67c90*/  LDL.LU R15, [R1+0x2348] ;  /* 0x00234800010f7983 */ /* 0x000ea60000300800 */
[----:B------:R0:W-:Y:S02]  /*67ca0*/  STL.64 [R1+0x22a0], R22 ;  /* 0x0022a01601007387 */ /* 0x0001e40000100a00 */
[----:B0-----:R-:W-:Y:S02]  /*67cb0*/  IMAD.MOV.U32 R22, RZ, RZ, R28 ;  /* 0x000000ffff167224 */ /* 0x001fe400078e001c */
[----:B----4-:R-:W-:-:S05]  /*67cc0*/  IMAD.MOV.U32 R23, RZ, RZ, R27 ;  /* 0x000000ffff177224 */ /* 0x010fca00078e001b */
[----:B------:R-:W-:Y:S04]  /*67cd0*/  STL.64 [R1+0x22b8], R22 ;  /* 0x0022b81601007387 */ /* 0x000fe80000100a00 */
[----:B---3--:R-:W-:Y:S01]  /*67ce0*/  STL.64 [R1+0x2250], R18 ;  /* 0x0022501201007387 */ /* 0x008fe20000100a00 */
[----:B------:R0:W-:Y:S03]  /*67cf0*/  STL.64 [R1+0x2248], R16 ;  /* 0x0022481001007387 */ /* 0x0001e60000100a00 */
[----:B0-----:R-:W3:Y:S01]  /*67d00*/  LDL.LU R16, [R1+0x230] ;  /* 0x0002300001107983 */ /* 0x001ee20000300800 */
[----:B------:R-:W3:Y:S02]  /*67d10*/  LDL.LU R17, [R1+0x234] ;  /* 0x0002340001117983 */ /* 0x000ee40000300800 */
[----:B------:R-:W4:Y:S02]  /*67d20*/  LDL.LU R18, [R1+0x238] ;  /* 0x0002380001127983 */ /* 0x000f240000300800 */
[----:B------:R-:W4:Y:S02]  /*67d30*/  LDL.LU R19, [R1+0x23c] ;  /* 0x00023c0001137983 */ /* 0x000f240000300800 */
[----:B------:R-:W-:-:S02]  /*67d40*/  IMAD.MOV.U32 R22, RZ, RZ, R26 ;  /* 0x000000ffff167224 */ /* 0x000fc400078e001a */
[----:B------:R-:W-:-:S05]  /*67d50*/  IMAD.MOV.U32 R23, RZ, RZ, R25 ;  /* 0x000000ffff177224 */ /* 0x000fca00078e0019 */
[----:B------:R-:W-:Y:S04]  /*67d60*/  STL.64 [R1+0x22d0], R22 ;  /* 0x0022d01601007387 */ /* 0x000fe80000100a00 */
[----:B----4-:R-:W-:Y:S01]  /*67d70*/  STL.64 [R1+0x2268], R18 ;  /* 0x0022681201007387 */ /* 0x010fe20000100a00 */
[----:B---3--:R0:W-:Y:S03]  /*67d80*/  STL.64 [R1+0x2260], R16 ;  /* 0x0022601001007387 */ /* 0x0081e60000100a00 */
        /* <DEDUP_REMOVED lines=30> */
[----:B------:R-:W4:Y:S01]  /*67f70*/  LDL.LU R19, [R1+0x27c] ;  /* 0x00027c0001137983 */ /* 0x000f220000300800 */
[----:B------:R-:W2:Y:S01]  /*67f80*/  LDL.LU R24, [R1+0x3c0] ;  /* 0x0003c00001187983 */ /* 0x000ea20000300800 */
[----:B------:R-:W2:Y:S02]  /*67f90*/  LDL.LU R25, [R1+0x3c4] ;  /* 0x0003c40001197983 */ /* 0x000ea40000300800 */
[----:B------:R-:W2:Y:S02]  /*67fa0*/  LDL.LU R26, [R1+0x3c8] ;  /* 0x0003c800011a7983 */ /* 0x000ea40000300800 */
[----:B------:R-:W-:Y:S01]  /*67fb0*/  IMAD.MOV.U32 R22, RZ, RZ, R8 ;  /* 0x000000ffff167224 */ /* 0x000fe200078e0008 */
[----:B------:R-:W2:Y:S01]  /*67fc0*/  LDL.LU R27, [R1+0x3cc] ;  /* 0x0003cc00011b7983 */ /* 0x000ea20000300800 */
[----:B------:R-:W2:Y:S02]  /*67fd0*/  LDL.LU R8, [R1+0x5d0] ;  /* 0x0005d00001087983 */ /* 0x000ea40000300800 */
[----:B------:R-:W2:Y:S02]  /*67fe0*/  LDL.LU R9, [R1+0x5d4] ;  /* 0x0005d40001097983 */ /* 0x000ea40000300800 */
[----:B------:R-:W2:Y:S01]  /*67ff0*/  LDL.LU R10, [R1+0x5d8] ;  /* 0x0005d800010a7983 */ /* 0x000ea20000300800 */
[----:B------:R-:W2:Y:S04]  /*68000*/  LDL.LU R11, [R1+0x5dc] ;  /* 0x0005dc00010b7983 */ /* 0x000ea80000300800 */
        /* <DEDUP_REMOVED lines=18> */
[C---:B--2---:R-:W-:Y:S01]  /*68130*/  HMMA.16816.F32 R8, R4.reuse, R14, R8 ;  /* 0x0000000e0408723c */ /* 0x044fe20000001808 */
[----:B----4-:R-:W-:Y:S01]  /*68140*/  STL.64 [R1+0x2310], R18 ;  /* 0x0023101201007387 */ /* 0x010fe20000100a00 */
        /* <DEDUP_REMOVED lines=14> */
[----:B------:R-:W-:Y:S01]  /*68230*/  IMAD.MOV.U32 R23, RZ, RZ, R3 ;  /* 0x000000ffff177224 */ /* 0x000fe200078e0003 */
[----:B---3--:R-:W-:Y:S02]  /*68240*/  HMMA.16816.F32 R4, R4, R10, R24 ;  /* 0x0000000a0404723c */ /* 0x008fe40000001818 */
[----:B------:R-:W2:Y:S01]  /*68250*/  LDL.LU.64 R26, [R1+0x2338] ;  /* 0x00233800011a7983 */ /* 0x000ea20000300a00 */
[----:B------:R-:W2:Y:S11]  /*68260*/  LDL.LU.64 R24, [R1+0x2330] ;  /* 0x0023300001187983 */ /* 0x000eb60000300a00 */
[----:B------:R-:W-:Y:S09]  /*68270*/  @!UPT UIADD3 URZ, URZ, URZ, URZ ;  /* 0x0000003f3f3ff290 */ /* 0x000ff2000fffe03f */
[----:B------:R-:W-:Y:S01]  /*68280*/  STL.64 [R1+0x440], R4 ;  /* 0x0004400401007387 */ /* 0x000fe20000100a00 */
[----:B------:R-:W-:Y:S02]  /*68290*/  STL.64 [R1+0x448], R6 ;  /* 0x0004480601007387 */ /* 0x000fe40000100a00 */
[----:B------:R0:W-:Y:S02]  /*682a0*/  STL.64 [R1+0x21f8], R10 ;  /* 0x0021f80a01007387 */ /* 0x0001e40000100a00 */
[----:B0-----:R-:W3:Y:S01]  /*682b0*/  LDL.64 R10, [R1+0x18] ;  /* 0x00001800010a7983 */ /* 0x001ee20000100a00 */
        /* <DEDUP_REMOVED lines=72> */
[----:B------:R-:W4:Y:S11]  /*68740*/  LDL.LU R16, [R1+0x2230] ;  /* 0x0022300001107983 */ /* 0x000f360000300800 */
[----:B------:R-:W-:Y:S09]  /*68750*/  @!UPT UIADD3 URZ, URZ, URZ, URZ ;  /* 0x0000003f3f3ff290 */ /* 0x000ff2000fffe03f */
        /* <DEDUP_REMOVED lines=13> */
[----:B------:R-:W2:Y:S01]  /*68830*/  LDL.LU R8, [R1+0x5c0] ;  /* 0x0005c00001087983 */ /* 0x000ea20000300800 */
[----:B------:R-:W-:-:S02]  /*68840*/  IMAD.MOV.U32 R2, RZ, RZ, R10 ;  /* 0x000000ffff027224 */ /* 0x000fc400078e000a */
[----:B------:R-:W2:Y:S02]  /*68850*/  LDL.LU R9, [R1+0x5c4] ;  /* 0x0005c40001097983 */ /* 0x000ea40000300800 */
[----:B------:R-:W-:Y:S01]  /*68860*/  IMAD.MOV.U32 R0, RZ, RZ, R11 ;  /* 0x000000ffff007224 */ /* 0x000fe200078e000b */
[----:B------:R-:W2:Y:S01]  /*68870*/  LDL.LU R10, [R1+0x5c8] ;  /* 0x0005c800010a7983 */ /* 0x000ea20000300800 */
[----:B------:R-:W2:Y:S01]  /*68880*/  LDL.LU R11, [R1+0x5cc] ;  /* 0x0005cc00010b7983 */ /* 0x000ea20000300800 */
[C---:B---3--:R-:W-:Y:S02]  /*68890*/  HMMA.16816.F32 R4, R24.reuse, R6, R20 ;  /* 0x000000061804723c */ /* 0x048fe40000001814 */
[----:B------:R-:W3:Y:S01]  /*688a0*/  LDL.LU.64 R22, [R1+0x2208] ;  /* 0x0022080001167983 */ /* 0x000ee20000300a00 */
[----:B------:R-:W3:Y:S11]  /*688b0*/  LDL.LU.64 R20, [R1+0x2200] ;  /* 0x0022000001147983 */ /* 0x000ef60000300a00 */
[----:B------:R-:W-:Y:S09]  /*688c0*/  @!UPT UIADD3 URZ, URZ, URZ, URZ ;  /* 0x0000003f3f3ff290 */ /* 0x000ff2000fffe03f */
[----:B------:R-:W-:Y:S01]  /*688d0*/  STL.64 [R1+0x470], R4 ;  /* 0x0004700401007387 */ /* 0x000fe20000100a00 */
[----:B------:R-:W-:Y:S02]  /*688e0*/  STL.64 [R1+0x478], R6 ;  /* 0x0004780601007387 */ /* 0x000fe40000100a00 */
[----:B----4-:R-:W0:Y:S04]  /*688f0*/  LDSM.16.MT88.4 R4, [R16+0x2e080] ;  /* 0x02e080001004783b */ /* 0x010e280000004200 */
[----:B--2---:R-:W-:Y:S01]  /*68900*/  STL.64 [R1+0x21d8], R18 ;  /* 0x0021d81201007387 */ /* 0x004fe20000100a00 */
[C---:B---3--:R-:W-:Y:S11]  /*68910*/  HMMA.16816.F32 R20, R24.reuse, R18, R20 ;  /* 0x000000121814723c */ /* 0x048ff60000001814 */
[----:B------:R-:W-:Y:S11]  /*68920*/  @!UPT UIADD3 URZ, URZ, URZ, URZ ;  /* 0x0000003f3f3ff290 */ /* 0x000ff6000fffe03f */
[----:B------:R-:W-:Y:S01]  /*68930*/  @!UPT UIADD3 URZ, URZ, URZ, URZ ;  /* 0x0000003f3f3ff290 */ /* 0x000fe2000fffe03f */
[----:B------:R-:W-:Y:S01]  /*68940*/  STL.64 [R1+0x460], R20 ;  /* 0x0004601401007387 */ /* 0x000fe20000100a00 */
[----:B------:R-:W-:Y:S02]  /*68950*/  STL.64 [R1+0x468], R22 ;  /* 0x0004681601007387 */ /* 0x000fe40000100a00 */
[----:B------:R-:W-:Y:S02]  /*68960*/  STL [R1+0x21d0], R16 ;  /* 0x0021d01001007387 */ /* 0x000fe40000100800 */
[----:B0-----:R0:W-:Y:S01]  /*68970*/  STL.64 [R1+0x20c0], R6 ;  /* 0x0020c00601007387 */ /* 0x0011e20000100a00 */
[----:B------:R1:W-:Y:S04]  /*68980*/  STL.64 [R1+0x20b8], R4 ;  /* 0x0020b80401007387 */ /* 0x0003e80000100a00 */
        /* <DEDUP_REMOVED lines=8> */
[----:B------:R-:W4:Y:S01]  /*68a10*/  LDL.LU R22, [R1+0x1e8] ;  /* 0x0001e80001167983 */ /* 0x000f220000300800 */
[----:B------:R-:W4:Y:S02]  /*68a20*/  LDL.LU R23, [R1+0x1ec] ;  /* 0x0001ec0001177983 */ /* 0x000f240000300800 */
[----:B------:R-:W4:Y:S01]  /*68a30*/  LDL.64 R18, [R1+0xc8] ;  /* 0x0000c80001127983 */ /* 0x000f220000100a00 */
[----:B---3--:R0:W-:Y:S01]  /*68a40*/  STL.64 [R1+0x2190], R6 ;  /* 0x0021900601007387 */ /* 0x0081e20000100a00 */
[----:B--2---:R-:W-:Y:S03]  /*68a50*/  STL.64 [R1+0x2188], R4 ;  /* 0x0021880401007387 */ /* 0x004fe60000100a00 */
[----:B0-----:R-:W2:Y:S04]  /*68a60*/  LDL.64 R6, [R1+0x98] ;  /* 0x0000980001067983 */ /* 0x001ea80000100a00 */
[----:B--2---:R0:W-:Y:S04]  /*68a70*/  STL.64 [R1+0x21a0], R6 ;  /* 0x0021a00601007387 */ /* 0x0041e80000100a00 */
[----:B0-----:R-:W2:Y:S01]  /*68a80*/  LDL.64 R6, [R1+0xa8] ;  /* 0x0000a80001067983 */ /* 0x001ea20000100a00 */
[C---:B------:R-:W-:Y:S03]  /*68a90*/  HMMA.16816.F32 R8, R24.reuse, R14, R8 ;  /* 0x0000000e1808723c */ /* 0x040fe60000001808 */
[----:B--2---:R0:W-:Y:S04]  /*68aa0*/  STL.64 [R1+0x21b8], R6 ;  /* 0x0021b80601007387 */ /* 0x0041e80000100a00 */
[----:B0-----:R-:W2:Y:S04]  /*68ab0*/  LDL.64 R6, [R1+0xb8] ;  /* 0x0000b80001067983 */ /* 0x001ea80000100a00 */
[----:B--2---:R0:W-:Y:S01]  /*68ac0*/  STL.64 [R1+0x21e0], R6 ;  /* 0x0021e00601007387 */ /* 0x0041e20000100a00 */
[----:B------:R-:W2:Y:S02]  /*68ad0*/  LDL.LU R4, [R1+0x520] ;  /* 0x0005200001047983 */ /* 0x000ea40000300800 */
[----:B------:R-:W2:Y:S01]  /*68ae0*/  LDL.LU R5, [R1+0x524] ;  /* 0x0005240001057983 */ /* 0x000ea20000300800 */
[----:B0-----:R-:W2:Y:S01]  /*68af0*/  LDL.LU R6, [R1+0x528] ;  /* 0x0005280001067983 */ /* 0x001ea20000300800 */
[----:B------:R-:W2:Y:S07]  /*68b00*/  LDL.LU R7, [R1+0x52c] ;  /* 0x00052c0001077983 */ /* 0x000eae0000300800 */
[----:B------:R-:W-:Y:S02]  /*68b10*/  STL.64 [R1+0x2c0], R8 ;  /* 0x0002c00801007387 */ /* 0x000fe40000100a00 */
[----:B------:R0:W-:Y:S02]  /*68b20*/  STL.64 [R1+0x2c8], R10 ;  /* 0x0002c80a01007387 */ /* 0x0001e40000100a00 */
[----:B0-----:R-:W4:Y:S01]  /*68b30*/  LDL.LU.64 R10, [R1+0x21f8] ;  /* 0x0021f800010a7983 */ /* 0x001f220000300a00 */
[----:B------:R0:W-:Y:S02]  /*68b40*/  STL.64 [R1+0x2198], R14 ;  /* 0x0021980e01007387 */ /* 0x0001e40000100a00 */
[----:B------:R-:W3:Y:S02]  /*68b50*/  LDL.LU R12, [R1+0x4f0] ;  /* 0x0004f000010c7983 */ /* 0x000ee40000300800 */
[----:B------:R-:W3:Y:S01]  /*68b60*/  LDL.LU R13, [R1+0x4f4] ;  /* 0x0004f400010d7983 */ /* 0x000ee20000300800 */
[----:B0-----:R-:W2:Y:S01]  /*68b70*/  LDL.LU R14, [R1+0x4f8] ;  /* 0x0004f800010e7983 */ /* 0x001ea20000300800 */
[----:B------:R-:W2:Y:S03]  /*68b80*/  LDL.LU R15, [R1+0x4fc] ;  /* 0x0004fc00010f7983 */ /* 0x000ea60000300800 */
        /* <DEDUP_REMOVED lines=15> */
[----:B------:R0:W-:Y:S02]  /*68c80*/  STL.64 [R1+0x240], R24 ;  /* 0x0002401801007387 */ /* 0x0001e40000100a00 */
[----:B------:R1:W-:Y:S01]  /*68c90*/  STL.64 [R1+0x248], R26 ;  /* 0x0002481a01007387 */ /* 0x0003e20000100a00 */
[----:B0-----:R-:W4:Y:S01]  /*68ca0*/  LDL.LU R24, [R1+0x4d0] ;  /* 0x0004d00001187983 */ /* 0x001f220000300800 */
[----:B------:R-:W4:Y:S02]  /*68cb0*/  LDL.LU R25, [R1+0x4d4] ;  /* 0x0004d40001197983 */ /* 0x000f240000300800 */
[----:B-1----:R-:W4:Y:S02]  /*68cc0*/  LDL.LU R26, [R1+0x4d8] ;  /* 0x0004d800011a7983 */ /* 0x002f240000300800 */
[----:B------:R-:W4:Y:S02]  /*68cd0*/  LDL.LU R27, [R1+0x4dc] ;  /* 0x0004dc00011b7983 */ /* 0x000f240000300800 */
        /* <DEDUP_REMOVED lines=8> */
[----:B------:R-:W4:Y:S01]  /*68d60*/  LDL.LU R16, [R1+0x21d0] ;  /* 0x0021d00001107983 */ /* 0x000f220000300800 */
[----:B--2---:R-:W-:Y:S01]  /*68d70*/  HMMA.16816.F32 R12, R20, R6, R12 ;  /* 0x00000006140c723c */ /* 0x004fe2000000180c */
[----:B---3--:R0:W-:Y:S01]  /*68d80*/  STL.64 [R1+0x2178], R18 ;  /* 0x0021781201007387 */ /* 0x0081e20000100a00 */
[----:B----4-:R-:W-:Y:S02]  /*68d90*/  STL.64 [R1+0x2170], R16 ;  /* 0x0021701001007387 */ /* 0x010fe40000100a00 */
[----:B------:R-:W-:-:S02]  /*68da0*/  IMAD.MOV.U32 R8, RZ, RZ, R6 ;  /* 0x000000ffff087224 */ /* 0x000fc400078e0006 */
[----:B------:R-:W-:Y:S01]  /*68db0*/  IMAD.MOV.U32 R3, RZ, RZ, R7 ;  /* 0x000000ffff037224 */ /* 0x000fe200078e0007 */
[----:B0-----:R-:W2:Y:S11]  /*68dc0*/  LDL.64 R18, [R1+0x88] ;  /* 0x0000880001127983 */ /* 0x001eb60000100a00 */
[----:B------:R-:W-:Y:S05]  /*68dd0*/  @!UPT UIADD3 URZ, URZ, URZ, URZ ;  /* 0x0000003f3f3ff290 */ /* 0x000fea000fffe03f */
[----:B------:R-:W-:Y:S01]  /*68de0*/  STL.64 [R1+0xd60], R12 ;  /* 0x000d600c01007387 */ /* 0x000fe20000100a00 */
[----:B------:R0:W-:Y:S03]  /*68df0*/  STL.64 [R1+0xd68], R14 ;  /* 0x000d680e01007387 */ /* 0x0001e60000100a00 */
[----:B0-----:R-:W3:Y:S01]  /*68e00*/  LDL.LU.64 R14, [R1+0x21c8] ;  /* 0x0021c800010e7983 */ /* 0x001ee20000300a00 */
[----:B------:R-:W3:Y:S02]  /*68e10*/  LDL.LU.64 R12, [R1+0x21c0] ;  /* 0x0021c000010c7983 */ /* 0x000ee40000300a00 */
[----:B------:R-:W3:Y:S02]  /*68e20*/  LDL.LU.64 R6, [R1+0x21b8] ;  /* 0x0021b80001067983 */ /* 0x000ee40000300a00 */
[----:B------:R-:W-:Y:S01]  /*68e30*/  STL [R1+0x2094], R3 ;  /* 0x0020940301007387 */ /* 0x000fe20000100800 */
        /* <DEDUP_REMOVED lines=20> */
[----:B------:R-:W2:Y:S02]  /*68f80*/  LDL.LU.64 R4, [R1+0x2188] ;  /* 0x0021880001047983 */ /* 0x000ea40000300a00 */
[----:B------:R-:W-:Y:S01]  /*68f90*/  STL [R1+0x20a4], R29 ;  /* 0x0020a41d01007387 */ /* 0x000fe20000100800 */
[----:B------:R-:W-:Y:S01]  /*68fa0*/  STL [R1+0x20a0], R8 ;  /* 0x0020a00801007387 */ /* 0x000fe20000100800 */
[----:B--2---:R-:W-:Y:S11]  /*68fb0*/  HMMA.16816.F32 R4, R20, R18, R4 ;  /* 0x000000121404723c */ /* 0x004ff60000001804 */
[----:B------:R-:W-:Y:S11]  /*68fc0*/  @!UPT UIADD3 URZ, URZ, URZ, URZ ;  /* 0x0000003f3f3ff290 */ /* 0x000ff6000fffe03f */
[----:B------:R-:W-:Y:S01]  /*68fd0*/  @!UPT UIADD3 URZ, URZ, URZ, URZ ;  /* 0x0000003f3f3ff290 */ /* 0x000fe2000fffe03f */
[----:B------:R-:W-:Y:S01]  /*68fe0*/  STL.64 [R1+0xb90], R4 ;  /* 0x000b900401007387 */ /* 0x000fe20000100a00 */
[----:B------:R0:W-:Y:S03]  /*68ff0*/  STL.64 [R1+0xb98], R6 ;  /* 0x000b980601007387 */ /* 0x0001e60000100a00 */
[----:B0-----:R-:W2:Y:S01]  /*69000*/  LDL.LU.64 R6, [R1+0x2180] ;  /* 0x0021800001067983 */ /* 0x001ea20000300a00 */
[----:B------:R-:W-:Y:S02]  /*69010*/  IMAD.MOV.U32 R12, RZ, RZ, R19 ;  /* 0x000000ffff0c7224 */ /* 0x000fe400078e0013 */
[----:B------:R-:W-:-:S03]  /*69020*/  IMAD.MOV.U32 R13, RZ, RZ, R18 ;  /* 0x000000ffff0d7224 */ /* 0x000fc600078e0012 */
[----:B------:R-:W-:Y:S02]  /*69030*/  STL [R1+0x20ac], R12 ;  /* 0x0020ac0c01007387 */ /* 0x000fe40000100800 */
[----:B------:R-:W-:Y:S02]  /*69040*/  STL [R1+0x20a8], R13 ;  /* 0x0020a80d01007387 */ /* 0x000fe40000100800 */
[----:B---3--:R2:W-:Y:S02]  /*69050*/  STL.64 [R1+0x2168], R14 ;  /* 0x0021680e01007387 */ /* 0x0085e40000100a00 */
[C---:B--2---:R-:W-:Y:S01]  /*69060*/  HMMA.16816.F32 R12, R20.reuse, R6, R24 ;  /* 0x00000006140c723c */ /* 0x044fe20000001818 */
[----:B------:R-:W-:Y:S02]  /*69070*/  IMAD.MOV.U32 R28, RZ, RZ, R6 ;  /* 0x000000ffff1c7224 */ /* 0x000fe400078e0006 */
[----:B------:R-:W-:Y:S11]  /*69080*/  IMAD.MOV.U32 R3, RZ, RZ, R7 ;  /* 0x000000ffff037224 */ /* 0x000ff600078e0007 */
[----:B------:R-:W-:Y:S09]  /*69090*/  @!UPT UIADD3 URZ, URZ, URZ, URZ ;  /* 0x0000003f3f3ff290 */ /* 0x000ff2000fffe03f */
[----:B------:R-:W-:Y:S01]  /*690a0*/  STL.64 [R1+0xb50], R12 ;  /* 0x000b500c01007387 */ /* 0x000fe20000100a00 */
[----:B------:R-:W-:Y:S02]  /*690b0*/  STL.64 [R1+0xb58], R14 ;  /* 0x000b580e01007387 */ /* 0x000fe40000100a00 */
[----:B------:R-:W2:Y:S02]  /*690c0*/  LDL.LU R4, [R1+0x4b0] ;  /* 0x0004b00001047983 */ /* 0x000ea40000300800 */
[----:B------:R-:W2:Y:S01]  /*690d0*/  LDL.LU R5, [R1+0x4b4] ;  /* 0x0004b40001057983 */ /* 0x000ea20000300800 */
[----:B------:R-:W3:Y:S01]  /*690e0*/  LDL.LU R6, [R1+0x4b8] ;  /* 0x0004b80001067983 */ /* 0x000ee20000300800 */
[----:B------:R-:W3:Y:S02]  /*690f0*/  LDL.LU R7, [R1+0x4bc] ;  /* 0x0004bc0001077983 */ /* 0x000ee40000300800 */
[----:B------:R-:W4:Y:S02]  /*69100*/  LDL.LU R16, [R1+0x4c0] ;  /* 0x0004c00001107983 */ /* 0x000f240000300800 */
[----:B------:R-:W4:Y:S01]  /*69110*/  LDL.LU R17, [R1+0x4c4] ;  /* 0x0004c40001117983 */ /* 0x000f220000300800 */
[----:B------:R-:W4:Y:S01]  /*69120*/  LDL.LU R18, [R1+0x4c8] ;  /* 0x0004c80001127983 */ /* 0x000f220000300800 */
[----:B------:R-:W4:Y:S02]  /*69130*/  LDL.LU R19, [R1+0x4cc] ;  /* 0x0004cc0001137983 */ /* 0x000f240000300800 */
[----:B------:R-:W4:Y:S01]  /*69140*/  LDL.64 R26, [R1+0x68] ;  /* 0x00006800011a7983 */ /* 0x000f220000100a00 */
        /* <DEDUP_REMOVED lines=12> */
[----:B---3--:R0:W-:Y:S01]  /*69210*/  STL.64 [R1+0x20f0], R6 ;  /* 0x0020f00601007387 */ /* 0x0081e20000100a00 */
[----:B--2---:R1:W-:Y:S03]  /*69220*/  STL.64 [R1+0x20e8], R4 ;  /* 0x0020e80401007387 */ /* 0x0043e60000100a00 */
[----:B0-----:R-:W2:Y:S04]  /*69230*/  LDL R6, [R1+0x8] ;  /* 0x0000080001067983 */ /* 0x001ea80000100800 */
[----:B------:R-:W2:Y:S04]  /*69240*/  LDL R7, [R1+0xc] ;  /* 0x00000c0001077983 */ /* 0x000ea80000100800 */
[----:B--2---:R0:W-:Y:S01]  /*69250*/  STL.64 [R1+0x2108], R6 ;  /* 0x0021080601007387 */ /* 0x0041e20000100a00 */
[----:B-1----:R-:W2:Y:S02]  /*69260*/  LDL.LU R4, [R1+0x810] ;  /* 0x0008100001047983 */ /* 0x002ea40000300800 */
[----:B------:R-:W2:Y:S01]  /*69270*/  LDL.LU R5, [R1+0x814] ;  /* 0x0008140001057983 */ /* 0x000ea20000300800 */
[----:B0-----:R-:W3:Y:S01]  /*69280*/  LDL.LU R6, [R1+0x818] ;  /* 0x0008180001067983 */ /* 0x001ee20000300800 */
        /* <DEDUP_REMOVED lines=10> */
[----:B----4-:R-:W-:Y:S03]  /*69330*/  HMMA.16816.F32 R16, R20, R26, R16 ;  /* 0x0000001a1410723c */ /* 0x010fe60000001810 */
[----:B--2---:R0:W-:Y:S04]  /*69340*/  STL.64 [R1+0x2148], R6 ;  /* 0x0021480601007387 */ /* 0x0041e80000100a00 */
[----:B0-----:R-:W2:Y:S01]  /*69350*/  LDL.64 R6, [R1+0x48] ;  /* 0x0000480001067983 */ /* 0x001ea20000100a00 */
[----:B------:R-:W-:-:S02]  /*69360*/  IMAD.MOV.U32 R8, RZ, RZ, R26 ;  /* 0x000000ffff087224 */ /* 0x000fc400078e001a */
[----:B------:R-:W-:Y:S01]  /*69370*/  IMAD.MOV.U32 R9, RZ, RZ, R27 ;  /* 0x000000ffff097224 */ /* 0x000fe200078e001b */
[----:B--2---:R0:W-:Y:S04]  /*69380*/  STL.64 [R1+0x2160], R6 ;  /* 0x0021600601007387 */ /* 0x0041e80000100a00 */
[----:B0-----:R-:W2:Y:S01]  /*69390*/  LDL.64 R6, [R1+0x58] ;  /* 0x0000580001067983 */ /* 0x001ea20000100a00 */
[----:B------:R-:W-:Y:S07]  /*693a0*/  STL [R1+0x20b0], R28 ;  /* 0x0020b01c01007387 */ /* 0x000fee0000100800 */
[----:B------:R-:W-:Y:S02]  /*693b0*/  STL.64 [R1+0xb80], R16 ;  /* 0x000b801001007387 */ /* 0x000fe40000100a00 */
[----:B------:R0:W-:Y:S02]  /*693c0*/  STL.64 [R1+0xb88], R18 ;  /* 0x000b881201007387 */ /* 0x0001e40000100a00 */
[----:B0-----:R-:W3:Y:S01]  /*693d0*/  LDL.LU.64 R18, [R1+0x2178] ;  /* 0x0021780001127983 */ /* 0x001ee20000300a00 */
[----:B------:R-:W4:Y:S02]  /*693e0*/  LDL.LU.64 R16, [R1+0x2170] ;  /* 0x0021700001107983 */ /* 0x000f240000300a00 */
[----:B------:R-:W-:Y:S02]  /*693f0*/  STL.64 [R1+0x2100], R10 ;  /* 0x0021000a01007387 */ /* 0x000fe40000100a00 */
[----:B------:R0:W-:Y:S02]  /*69400*/  STL.64 [R1+0x20f8], R8 ;  /* 0x0020f80801007387 */ /* 0x0001e40000100a00 */
[----:B0-----:R-:W2:Y:S01]  /*69410*/  LDL.LU R8, [R1+0x800] ;  /* 0x0008000001087983 */ /* 0x001ea20000300800 */
[----:B------:R-:W2:Y:S02]  /*69420*/  LDL.LU R9, [R1+0x804] ;  /* 0x0008040001097983 */ /* 0x000ea40000300800 */
[----:B------:R-:W2:Y:S02]  /*69430*/  LDL.LU R10, [R1+0x808] ;  /* 0x00080800010a7983 */ /* 0x000ea40000300800 */
[----:B------:R-:W2:Y:S01]  /*69440*/  LDL.LU R11, [R1+0x80c] ;  /* 0x00080c00010b7983 */ /* 0x000ea20000300800 */
[----:B----4-:R-:W0:Y:S04]  /*69450*/  LDSM.16.MT88.4 R24, [R16+0x2e100] ;  /* 0x02e100001018783b */ /* 0x010e280000004200 */
[----:B--2---:R-:W-:Y:S01]  /*69460*/  STL.64 [R1+0x2128], R10 ;  /* 0x0021280a01007387 */ /* 0x004fe20000100a00 */
[----:B------:R1:W-:Y:S03]  /*69470*/  STL.64 [R1+0x2120], R8 ;  /* 0x0021200801007387 */ /* 0x0003e60000100a00 */
[----:B-1----:R-:W2:Y:S01]  /*69480*/  LDL.LU R8, [R1+0x820] ;  /* 0x0008200001087983 */ /* 0x002ea20000300800 */
[----:B------:R-:W2:Y:S02]  /*69490*/  LDL.LU R9, [R1+0x824] ;  /* 0x0008240001097983 */ /* 0x000ea40000300800 */
[----:B------:R-:W4:Y:S02]  /*694a0*/  LDL.LU R10, [R1+0x828] ;  /* 0x00082800010a7983 */ /* 0x000f240000300800 */
[----:B------:R-:W4:Y:S01]  /*694b0*/  LDL.LU R11, [R1+0x82c] ;  /* 0x00082c00010b7983 */ /* 0x000f220000300800 */
[----:B------:R-:W-:Y:S01]  /*694c0*/  HMMA.16816.F32 R12, R20, R6, R12 ;  /* 0x00000006140c723c */ /* 0x000fe2000000180c */
[----:B----4-:R-:W-:Y:S01]  /*694d0*/  STL.64 [R1+0x2140], R10 ;  /* 0x0021400a01007387 */ /* 0x010fe20000100a00 */
[----:B--2---:R1:W-:Y:S03]  /*694e0*/  STL.64 [R1+0x2138], R8 ;  /* 0x0021380801007387 */ /* 0x0043e60000100a00 */
[----:B-1----:R-:W2:Y:S01]  /*694f0*/  LDL.LU R8, [R1+0x830] ;  /* 0x0008300001087983 */ /* 0x002ea20000300800 */
[----:B------:R-:W2:Y:S02]  /*69500*/  LDL.LU R9, [R1+0x834] ;  /* 0x0008340001097983 */ /* 0x000ea40000300800 */
[----:B------:R-:W4:Y:S02]  /*69510*/  LDL.LU R10, [R1+0x838] ;  /* 0x00083800010a7983 */ /* 0x000f240000300800 */
[----:B------:R-:W4:Y:S02]  /*69520*/  LDL.LU R11, [R1+0x83c] ;  /* 0x00083c00010b7983 */ /* 0x000f240000300800 */
[----:B------:R-:W-:Y:S01]  /*69530*/  IMAD.MOV.U32 R29, RZ, RZ, R7 ;  /* 0x000000ffff1d7224 */ /* 0x000fe200078e0007 */
[----:B----4-:R-:W-:Y:S01]  /*69540*/  STL.64 [R1+0x2158], R10 ;  /* 0x0021580a01007387 */ /* 0x010fe20000100a00 */
[----:B--2---:R1:W-:Y:S03]  /*69550*/  STL.64 [R1+0x2150], R8 ;  /* 0x0021500801007387 */ /* 0x0043e60000100a00 */
[----:B-1----:R-:W2:Y:S01]  /*69560*/  LDL.LU R8, [R1+0x840] ;  /* 0x0008400001087983 */ /* 0x002ea20000300800 */
[----:B------:R-:W2:Y:S02]  /*69570*/  LDL.LU R9, [R1+0x844] ;  /* 0x0008440001097983 */ /* 0x000ea40000300800 */
[----:B------:R-:W2:Y:S02]  /*69580*/  LDL.LU R10, [R1+0x848] ;  /* 0x00084800010a7983 */ /* 0x000ea40000300800 */
[----:B------:R-:W2:Y:S01]  /*69590*/  LDL.LU R11, [R1+0x84c] ;  /* 0x00084c00010b7983 */ /* 0x000ea20000300800 */
[----:B0-----:R-:W-:Y:S01]  /*695a0*/  STL.64 [R1+0x1f88], R26 ;  /* 0x001f881a01007387 */ /* 0x001fe20000100a00 */
[----:B------:R-:W-:Y:S02]  /*695b0*/  STL.64 [R1+0x1f80], R24 ;  /* 0x001f801801007387 */ /* 0x000fe40000100a00 */
[----:B------:R0:W-:Y:S02]  /*695c0*/  STL.64 [R1+0xb70], R12 ;  /* 0x000b700c01007387 */ /* 0x0001e40000100a00 */
[----:B------:R1:W-:Y:S02]  /*695d0*/  STL.64 [R1+0xb78], R14 ;  /* 0x000b780e01007387 */ /* 0x0003e40000100a00 */
[----:B0-----:R-:W-:Y:S01]  /*695e0*/  IMAD.MOV.U32 R13, RZ, RZ, R6 ;  /* 0x000000ffff0d7224 */ /* 0x001fe200078e0006 */
[----:B-1----:R-:W4:Y:S01]  /*695f0*/  LDL.LU.64 R14, [R1+0x2168] ;  /* 0x00216800010e7983 */ /* 0x002f220000300a00 */
[----:B------:R-:W2:Y:S02]  /*69600*/  LDL.LU.64 R6, [R1+0x2160] ;  /* 0x0021600001067983 */ /* 0x000ea40000300a00 */
[----:B------:R-:W-:-:S02]  /*69610*/  IMAD.MOV.U32 R26, RZ, RZ, R2 ;  /* 0x000000ffff1a7224 */ /* 0x000fc400078e0002 */
        /* <DEDUP_REMOVED lines=28> */
[----:B------:R-:W2:Y:S02]  /*697e0*/  LDL.LU.64 R4, [R1+0x2110] ;  /* 0x0021100001047983 */ /* 0x000ea40000300a00 */
[C---:B--2---:R-:W-:Y:S11]  /*697f0*/  HMMA.16816.F32 R4, R20.reuse, R26, R4 ;  /* 0x0000001a1404723c */ /* 0x044ff60000001804 */
        /* <DEDUP_REMOVED lines=19> */
[----:B0-----:R-:W4:Y:S01]  /*69930*/  LDL.LU.64 R6, [R1+0x20e0] ;  /* 0x0020e00001067983 */ /* 0x001f220000300a00 */
[----:B------:R-:W4:Y:S02]  /*69940*/  LDL.LU.64 R4, [R1+0x20d8] ;  /* 0x0020d80001047983 */ /* 0x000f240000300a00 */
[----:B------:R0:W-:Y:S02]  /*69950*/  STL.64 [R1+0x1f98], R18 ;  /* 0x001f981201007387 */ /* 0x0001e40000100a00 */
[----:B0-----:R-:W3:Y:S01]  /*69960*/  LDL R18, [R1+0xc8] ;  /* 0x0000c80001127983 */ /* 0x001ee20000100800 */
[C---:B----4-:R-:W-:Y:S11]  /*69970*/  HMMA.16816.F32 R4, R20.reuse, R14, R4 ;  /* 0x0000000e1404723c */ /* 0x050ff60000001804 */
[----:B------:R-:W-:Y:S11]  /*69980*/  @!UPT UIADD3 URZ, URZ, URZ, URZ ;  /* 0x0000003f3f3ff290 */ /* 0x000ff6000fffe03f */
[----:B------:R-:W-:Y:S01]  /*69990*/  @!UPT UIADD3 URZ, URZ, URZ, URZ ;  /* 0x0000003f3f3ff290 */ /* 0x000fe2000fffe03f */
[----:B------:R-:W-:Y:S01]  /*699a0*/  STL.64 [R1+0x650], R4 ;  /* 0x0006500401007387 */ /* 0x000fe20000100a00 */
[----:B------:R0:W-:Y:S03]  /*699b0*/  STL.64 [R1+0x658], R6 ;  /* 0x0006580601007387 */ /* 0x0001e60000100a00 */
[----:B0-----:R-:W2:Y:S01]  /*699c0*/  LDL.LU.64 R6, [R1+0x20d0] ;  /* 0x0020d00001067983 */ /* 0x001ea20000300a00 */
[----:B------:R-:W2:Y:S02]  /*699d0*/  LDL.LU.64 R4, [R1+0x20c8] ;  /* 0x0020c80001047983 */ /* 0x000ea40000300a00 */
[----:B------:R-:W-:Y:S01]  /*699e0*/  STL.64 [R1+0x2048], R14 ;  /* 0x0020480e01007387 */ /* 0x000fe20000100a00 */
[----:B--2---:R-:W-:Y:S01]  /*699f0*/  HMMA.16816.F32 R20, R20, R10, R4 ;  /* 0x0000000a1414723c */ /* 0x004fe20000001804 */
[----:B------:R-:W3:Y:S01]  /*69a00*/  LDL.LU.64 R6, [R1+0x20c0] ;  /* 0x0020c00001067983 */ /* 0x000ee20000300a00 */
[----:B------:R-:W3:Y:S02]  /*69a10*/  LDL.LU.64 R4, [R1+0x20b8] ;  /* 0x0020b80001047983 */ /* 0x000ee40000300a00 */
[----:B------:R-:W-:Y:S11]  /*69a20*/  STL.64 [R1+0x2040], R10 ;  /* 0x0020400a01007387 */ /* 0x000ff60000100a00 */
[----:B------:R-:W-:Y:S08]  /*69a30*/  @!UPT UIADD3 URZ, URZ, URZ, URZ ;  /* 0x0000003f3f3ff290 */ /* 0x000ff0000fffe03f */
        /* <DEDUP_REMOVED lines=8> */
[----:B------:R-:W3:Y:S02]  /*69ac0*/  LDL.LU R23, [R1+0x74c] ;  /* 0x00074c0001177983 */ /* 0x000ee40000300800 */
[----:B------:R-:W-:-:S07]  /*69ad0*/  IMAD.MOV.U32 R19, RZ, RZ, R17 ;  /* 0x000000ffff137224 */ /* 0x000fce00078e0011 */
[----:B---3--:R-:W-:Y:S01]  /*69ae0*/  HMMA.16816.F32 R20, R4, R18, R20 ;  /* 0x000000120414723c */ /* 0x008fe20000001814 */
[----:B------:R-:W2:Y:S04]  /*69af0*/  LDL.64 R18, [R1+0x8] ;  /* 0x0000080001127983 */ /* 0x000ea80000100a00 */
[----:B--2---:R0:W-:Y:S11]  /*69b00*/  STL.64 [R1+0x1fb0], R18 ;  /* 0x001fb01201007387 */ /* 0x0041f60000100a00 */
[----:B------:R-:W-:Y:S07]  /*69b10*/  @!UPT UIADD3 URZ, URZ, URZ, URZ ;  /* 0x0000003f3f3ff290 */ /* 0x000fee000fffe03f */
[----:B------:R-:W-:Y:S02]  /*69b20*/  STL.64 [R1+0xcf0], R20 ;  /* 0x000cf01401007387 */ /* 0x000fe40000100a00 */
[----:B------:R-:W-:Y:S02]  /*69b30*/  STL.64 [R1+0xcf8], R22 ;  /* 0x000cf81601007387 */ /* 0x000fe40000100a00 */
[----:B------:R-:W2:Y:S01]  /*69b40*/  LDL.LU R16, [R1+0x690] ;  /* 0x0006900001107983 */ /* 0x000ea20000300800 */
[----:B------:R-:W2:Y:S04]  /*69b50*/  LDL.LU R17, [R1+0x694] ;  /* 0x0006940001117983 */ /* 0x000ea80000300800 */
[----:B0-----:R-:W3:Y:S01]  /*69b60*/  LDL.LU R18, [R1+0x698] ;  /* 0x0006980001127983 */ /* 0x001ee20000300800 */
[----:B------:R-:W3:Y:S02]  /*69b70*/  LDL.LU R19, [R1+0x69c] ;  /* 0x00069c0001137983 */ /* 0x000ee40000300800 */
[----:B------:R-:W-:-:S02]  /*69b80*/  IMAD.MOV.U32 R26, RZ, RZ, R28 ;  /* 0x000000ffff1a7224 */ /* 0x000fc400078e001c */
        /* <DEDUP_REMOVED lines=13> */
[----:B----4-:R-:W-:Y:S03]  /*69c60*/  STL.64 [R1+0x1fd8], R16 ;  /* 0x001fd81001007387 */ /* 0x010fe60000100a00 */
[----:B------:R0:W-:Y:S02]  /*69c70*/  STL.64 [R1+0x1fe8], R26 ;  /* 0x001fe81a01007387 */ /* 0x0001e40000100a00 */
[----:B------:R-:W2:Y:S01]  /*69c80*/  LDL.LU R24, [R1+0x6c0] ;  /* 0x0006c00001187983 */ /* 0x000ea20000300800 */
[----:B------:R-:W2:Y:S04]  /*69c90*/  LDL.LU R25, [R1+0x6c4] ;  /* 0x0006c40001197983 */ /* 0x000ea80000300800 */
[----:B0-----:R-:W4:Y:S01]  /*69ca0*/  LDL.LU R26, [R1+0x6c8] ;  /* 0x0006c800011a7983 */ /* 0x001f220000300800 */
[----:B------:R-:W4:Y:S03]  /*69cb0*/  LDL.LU R27, [R1+0x6cc] ;  /* 0x0006cc00011b7983 */ /* 0x000f260000300800 */
[----:B----4-:R0:W-:Y:S01]  /*69cc0*/  STL.64 [R1+0x1ff8], R26 ;  /* 0x001ff81a01007387 */ /* 0x0101e20000100a00 */
[----:B--2---:R-:W-:Y:S02]  /*69cd0*/  STL.64 [R1+0x1ff0], R24 ;  /* 0x001ff01801007387 */ /* 0x004fe40000100a00 */
[----:B0-----:R-:W-:-:S02]  /*69ce0*/  IMAD.MOV.U32 R26, RZ, RZ, R13 ;  /* 0x000000ffff1a7224 */ /* 0x001fc400078e000d */
[----:B------:R-:W2:Y:S01]  /*69cf0*/  LDL.LU R13, [R1+0x20a8] ;  /* 0x0020a800010d7983 */ /* 0x000ea20000300800 */
[----:B------:R-:W-:Y:S02]  /*69d00*/  IMAD.MOV.U32 R27, RZ, RZ, R29 ;  /* 0x000000ffff1b7224 */ /* 0x000fe400078e001d */
[----:B------:R-:W4:Y:S03]  /*69d10*/  LDL.LU R29, [R1+0x20a4] ;  /* 0x0020a400011d7983 */ /* 0x000f260000300800 */
[----:B------:R0:W-:Y:S01]  /*69d20*/  STL.64 [R1+0x2010], R26 ;  /* 0x0020101a01007387 */ /* 0x0001e20000100a00 */
[----:B------:R-:W4:Y:S02]  /*69d30*/  LDL.LU R16, [R1+0x6b0] ;  /* 0x0006b00001107983 */ /* 0x000f240000300800 */
[----:B------:R-:W4:Y:S02]  /*69d40*/  LDL.LU R17, [R1+0x6b4] ;  /* 0x0006b40001117983 */ /* 0x000f240000300800 */
[----:B------:R-:W4:Y:S01]  /*69d50*/  LDL.LU R18, [R1+0x6b8] ;  /* 0x0006b80001127983 */ /* 0x000f220000300800 */
[----:B------:R-:W4:Y:S01]  /*69d60*/  LDL.LU R19, [R1+0x6bc] ;  /* 0x0006bc0001137983 */ /* 0x000f220000300800 */
[----:B---3--:R-:W-:-:S02]  /*69d70*/  IMAD.MOV.U32 R11, RZ, RZ, R12 ;  /* 0x000000ffff0b7224 */ /* 0x008fc400078e000c */
[----:B0-----:R-:W-:Y:S02]  /*69d80*/  IMAD.MOV.U32 R26, RZ, RZ, R8 ;  /* 0x000000ffff1a7224 */ /* 0x001fe400078e0008 */
        /* <DEDUP_REMOVED lines=8> */
[----:B------:R4:W-:Y:S01]  /*69e10*/  STL.64 [R1+0x2050], R26 ;  /* 0x0020501a01007387 */ /* 0x0009e20000100a00 */
[----:B--2---:R-:W-:-:S05]  /*69e20*/  IMAD.MOV.U32 R10, RZ, RZ, R13 ;  /* 0x000000ffff0a7224 */ /* 0x004fca00078e000d */
[----:B------:R-:W-:Y:S01]  /*69e30*/  STL.64 [R1+0x2058], R10 ;  /* 0x0020580a01007387 */ /* 0x000fe20000100a00 */
[----:B------:R-:W2:Y:S02]  /*69e40*/  LDL.LU R12, [R1+0x700] ;  /* 0x00070000010c7983 */ /* 0x000ea40000300800 */
[----:B------:R-:W2:Y:S02]  /*69e50*/  LDL.LU R13, [R1+0x704] ;  /* 0x00070400010d7983 */ /* 0x000ea40000300800 */
[----:B------:R-:W2:Y:S01]  /*69e60*/  LDL.LU R14, [R1+0x708] ;  /* 0x00070800010e7983 */ /* 0x000ea20000300800 */
[----:B------:R-:W2:Y:S01]  /*69e70*/  LDL.LU R15, [R1+0x70c] ;  /* 0x00070c00010f7983 */ /* 0x000ea20000300800 */
[----:B----4-:R-:W-:Y:S02]  /*69e80*/  IMAD.MOV.U32 R27, RZ, RZ, R29 ;  /* 0x000000ffff1b7224 */ /* 0x010fe400078e001d */
[----:B---3--:R-:W-:Y:S01]  /*69e90*/  IMAD.MOV.U32 R26, RZ, RZ, R8 ;  /* 0x000000ffff1a7224 */ /* 0x008fe200078e0008 */
[----:B--2---:R0:W-:Y:S01]  /*69ea0*/  STL.64 [R1+0x2068], R14 ;  /* 0x0020680e01007387 */ /* 0x0041e20000100a00 */
[----:B------:R-:W-:Y:S02]  /*69eb0*/  STL.64 [R1+0x2060], R12 ;  /* 0x0020600c01007387 */ /* 0x000fe40000100a00 */
[----:B------:R-:W2:Y:S02]  /*69ec0*/  LDL.LU R8, [R1+0x2090] ;  /* 0x0020900001087983 */ /* 0x000ea40000300800 */
[----:B------:R1:W-:Y:S02]  /*69ed0*/  STL.64 [R1+0x2070], R26 ;  /* 0x0020701a01007387 */ /* 0x0003e40000100a00 */
[----:B0-----:R-:W-:-:S02]  /*69ee0*/  IMAD.MOV.U32 R14, RZ, RZ, R28 ;  /* 0x000000ffff0e7224 */ /* 0x001fc400078e001c */
[----:B------:R-:W-:-:S05]  /*69ef0*/  IMAD.MOV.U32 R15, RZ, RZ, R9 ;  /* 0x000000ffff0f7224 */ /* 0x000fca00078e0009 */
[----:B------:R2:W-:Y:S01]  /*69f00*/  STL.64 [R1+0x2078], R14 ;  /* 0x0020780e01007387 */ /* 0x0005e20000100a00 */
[----:B------:R-:W3:Y:S02]  /*69f10*/  LDL.LU R24, [R1+0x720] ;  /* 0x0007200001187983 */ /* 0x000ee40000300800 */
[----:B------:R-:W3:Y:S02]  /*69f20*/  LDL.LU R25, [R1+0x724] ;  /* 0x0007240001197983 */ /* 0x000ee40000300800 */
[----:B-1----:R-:W4:Y:S01]  /*69f30*/  LDL.LU R26, [R1+0x728] ;  /* 0x00072800011a7983 */ /* 0x002f220000300800 */
[----:B------:R-:W4:Y:S01]  /*69f40*/  LDL.LU R27, [R1+0x72c] ;  /* 0x00072c00011b7983 */ /* 0x000f220000300800 */
[----:B--2---:R-:W-:-:S03]  /*69f50*/  IMAD.MOV.U32 R14, RZ, RZ, R8 ;  /* 0x000000ffff0e7224 */ /* 0x004fc600078e0008 */
        /* <DEDUP_REMOVED lines=22> */
[----:B------:R-:W-:Y:S01]  /*6a0c0*/  IMAD.MOV.U32 R15, RZ, RZ, R3 ;  /* 0x000000ffff0f7224 */ /* 0x000fe200078e0003 */
        /* <DEDUP_REMOVED lines=8> */
[----:B------:R-:W2:Y:S02]  /*6a150*/  LDL.LU R22, [R1+0x678] ;  /* 0x0006780001167983 */ /* 0x000ea40000300800 */
[----:B------:R-:W2:Y:S01]  /*6a160*/  LDL.LU R23, [R1+0x67c] ;  /* 0x00067c0001177983 */ /* 0x000ea20000300800 */
[C---:B------:R-:W-:Y:S01]  /*6a170*/  HMMA.16816.F32 R12, R4.reuse, R14, R24 ;  /* 0x0000000e040c723c */ /* 0x040fe20000001818 */
        /* <DEDUP_REMOVED lines=19> */
[----:B------:R-:W4:Y:S11]  /*6a2b0*/  LDL.LU.64 R10, [R1+0x2058] ;  /* 0x00205800010a7983 */ /* 0x000f360000300a00 */
[----:B------:R-:W-:Y:S10]  /*6a2c0*/  @!UPT UIADD3 URZ, URZ, URZ, URZ ;  /* 0x0000003f3f3ff290 */ /* 0x000ff4000fffe03f */
[----:B------:R-:W-:Y:S01]  /*6a2d0*/  STL.64 [R1+0xcc0], R24 ;  /* 0x000cc01801007387 */ /* 0x000fe20000100a00 */
[----:B------:R0:W-:Y:S03]  /*6a2e0*/  STL.64 [R1+0xcc8], R26 ;  /* 0x000cc81a01007387 */ /* 0x0001e60000100a00 */
[----:B0-----:R-:W3:Y:S01]  /*6a2f0*/  LDL.LU.64 R26, [R1+0x2050] ;  /* 0x00205000011a7983 */ /* 0x001ee20000300a00 */
[C---:B----4-:R-:W-:Y:S03]  /*6a300*/  HMMA.16816.F32 R8, R4.reuse, R10, R12 ;  /* 0x0000000a0408723c */ /* 0x050fe6000000180c */
[----:B------:R-:W4:Y:S05]  /*6a310*/  LDL.LU.64 R14, [R1+0x2048] ;  /* 0x00204800010e7983 */ /* 0x000f2a0000300a00 */
[----:B---3--:R-:W-:Y:S11]  /*6a320*/  HMMA.16816.F32 R24, R4, R26, R16 ;  /* 0x0000001a0418723c */ /* 0x008ff60000001810 */
[----:B------:R-:W-:Y:S05]  /*6a330*/  @!UPT UIADD3 URZ, URZ, URZ, URZ ;  /* 0x0000003f3f3ff290 */ /* 0x000fea000fffe03f */
[----:B------:R-:W-:Y:S01]  /*6a340*/  IMAD.MOV.U32 R12, RZ, RZ, R10 ;  /* 0x000000ffff0c7224 */ /* 0x000fe200078e000a */
[----:B------:R-:W-:Y:S01]  /*6a350*/  STL.64 [R1+0xaf0], R8 ;  /* 0x000af00801007387 */ /* 0x000fe20000100a00 */
[----:B------:R0:W-:Y:S03]  /*6a360*/  STL.64 [R1+0xaf8], R10 ;  /* 0x000af80a01007387 */ /* 0x0001e60000100a00 */
[----:B0-----:R-:W3:Y:S01]  /*6a370*/  LDL.LU.64 R10, [R1+0x2040] ;  /* 0x00204000010a7983 */ /* 0x001ee20000300a00 */
[----:B------:R-:W-:Y:S02]  /*6a380*/  STL [R1+0x1c18], R8 ;  /* 0x001c180801007387 */ /* 0x000fe40000100800 */
[----:B------:R-:W-:Y:S02]  /*6a390*/  STL [R1+0x1c14], R12 ;  /* 0x001c140c01007387 */ /* 0x000fe40000100800 */
[----:B------:R-:W2:Y:S01]  /*6a3a0*/  LDL.LU.64 R18, [R1+0x2038] ;  /* 0x0020380001127983 */ /* 0x000ea20000300a00 */
[----:B------:R-:W2:Y:S04]  /*6a3b0*/  LDL.LU.64 R16, [R1+0x2030] ;  /* 0x0020300001107983 */ /* 0x000ea80000300a00 */
[----:B------:R-:W-:Y:S01]  /*6a3c0*/  STL.64 [R1+0xac0], R24 ;  /* 0x000ac01801007387 */ /* 0x000fe20000100a00 */
[----:B------:R-:W-:-:S02]  /*6a3d0*/  IMAD.MOV.U32 R13, RZ, RZ, R26 ;  /* 0x000000ffff0d7224 */ /* 0x000fc400078e001a */
[----:B------:R0:W-:Y:S02]  /*6a3e0*/  STL.64 [R1+0xac8], R26 ;  /* 0x000ac81a01007387 */ /* 0x0001e40000100a00 */
[----:B0-----:R-:W2:Y:S01]  /*6a3f0*/  LDL.LU.64 R26, [R1+0x2028] ;  /* 0x00202800011a7983 */ /* 0x001ea20000300a00 */
[----:B------:R-:W-:-:S05]  /*6a400*/  IMAD.MOV.U32 R9, RZ, RZ, R24 ;  /* 0x000000ffff097224 */ /* 0x000fca00078e0018 */
[----:B------:R-:W-:Y:S04]  /*6a410*/  STL [R1+0x1c20], R9 ;  /* 0x001c200901007387 */ /* 0x000fe80000100800 */
[----:B---3--:R-:W-:Y:S01]  /*6a420*/  STL.64 [R1+0x1f90], R10 ;  /* 0x001f900a01007387 */ /* 0x008fe20000100a00 */
[----:B------:R-:W-:Y:S01]  /*6a430*/  STL [R1+0x1c1c], R13 ;  /* 0x001c1c0d01007387 */ /* 0x000fe20000100800 */
        /* <DEDUP_REMOVED lines=22> */
[----:B0-----:R-:W4:Y:S01]  /*6a5a0*/  LDL.LU R8, [R1+0x660] ;  /* 0x0006600001087983 */ /* 0x001f220000300800 */
[----:B------:R-:W4:Y:S02]  /*6a5b0*/  LDL.LU R9, [R1+0x664] ;  /* 0x0006640001097983 */ /* 0x000f240000300800 */
[----:B-1----:R-:W4:Y:S02]  /*6a5c0*/  LDL.LU R10, [R1+0x668] ;  /* 0x00066800010a7983 */ /* 0x002f240000300800 */
[----:B------:R-:W4:Y:S01]  /*6a5d0*/  LDL.LU R11, [R1+0x66c] ;  /* 0x00066c00010b7983 */ /* 0x000f220000300800 */
        /* <DEDUP_REMOVED lines=39> */
[----:B------:R-:W2:Y:S02]  /*6a850*/  LDL.LU R23, [R1+0x38c] ;  /* 0x00038c0001177983 */ /* 0x000ea40000300800 */
[----:B--2---:R0:W-:Y:S01]  /*6a860*/  STL.64 [R1+0x1f60], R22 ;  /* 0x001f601601007387 */ /* 0x0041e20000100a00 */
[----:B------:R-:W-:Y:S03]  /*6a870*/  STL.64 [R1+0x1f58], R20 ;  /* 0x001f581401007387 */ /* 0x000fe60000100a00 */
[----:B0-----:R-:W2:Y:S04]  /*6a880*/  LDL.LU.64 R22, [R1+0xa8] ;  /* 0x0000a80001167983 */ /* 0x001ea80000300a00 */
[----:B--2---:R0:W-:Y:S04]  /*6a890*/  STL.64 [R1+0x1f68], R22 ;  /* 0x001f681601007387 */ /* 0x0041e80000100a00 */
[----:B0-----:R-:W2:Y:S04]  /*6a8a0*/  LDL.LU.64 R22, [R1+0xb8] ;  /* 0x0000b80001167983 */ /* 0x001ea80000300a00 */
[----:B--2---:R0:W-:Y:S04]  /*6a8b0*/  STL.64 [R1+0x1f78], R22 ;  /* 0x001f781601007387 */ /* 0x0041e80000100a00 */
[----:B0-----:R-:W2:Y:S01]  /*6a8c0*/  LDL.LU.64 R22, [R1+0xc8] ;  /* 0x0000c80001167983 */ /* 0x001ea20000300a00 */
[----:B------:R0:W-:Y:S03]  /*6a8d0*/  STL.64 [R1+0x1f18], R18 ;  /* 0x001f181201007387 */ /* 0x0001e60000100a00 */
[----:B0-----:R-:W2:Y:S01]  /*6a8e0*/  LDL.LU.64 R18, [R1+0x78] ;  /* 0x0000780001127983 */ /* 0x001ea20000300a00 */
[C---:B----4-:R-:W-:Y:S03]  /*6a8f0*/  HMMA.16816.F32 R8, R4.reuse, R14, R8 ;  /* 0x0000000e0408723c */ /* 0x050fe60000001808 */
[----:B--2---:R0:W-:Y:S04]  /*6a900*/  STL.64 [R1+0x1f50], R18 ;  /* 0x001f501201007387 */ /* 0x0041e80000100a00 */
[----:B0-----:R-:W2:Y:S04]  /*6a910*/  LDL.LU.64 R18, [R1+0x98] ;  /* 0x0000980001127983 */ /* 0x001ea80000300a00 */
[----:B--2---:R0:W-:Y:S01]  /*6a920*/  STL.64 [R1+0x1f70], R18 ;  /* 0x001f701201007387 */ /* 0x0041e20000100a00 */
[----:B------:R-:W2:Y:S02]  /*6a930*/  LDL.LU R16, [R1+0x3a0] ;  /* 0x0003a00001107983 */ /* 0x000ea40000300800 */
[----:B------:R-:W2:Y:S01]  /*6a940*/  LDL.LU R17, [R1+0x3a4] ;  /* 0x0003a40001117983 */ /* 0x000ea20000300800 */
[----:B0-----:R-:W2:Y:S01]  /*6a950*/  LDL.LU R18, [R1+0x3a8] ;  /* 0x0003a80001127983 */ /* 0x001ea20000300800 */
[----:B------:R-:W2:Y:S07]  /*6a960*/  LDL.LU R19, [R1+0x3ac] ;  /* 0x0003ac0001137983 */ /* 0x000eae0000300800 */
[----:B------:R-:W-:Y:S02]  /*6a970*/  STL.64 [R1+0x990], R8 ;  /* 0x0009900801007387 */ /* 0x000fe40000100a00 */
[----:B------:R0:W-:Y:S02]  /*6a980*/  STL.64 [R1+0x998], R10 ;  /* 0x0009980a01007387 */ /* 0x0001e40000100a00 */
[----:B0-----:R-:W3:Y:S01]  /*6a990*/  LDL.LU.64 R10, [R1+0x1f90] ;  /* 0x001f9000010a7983 */ /* 0x001ee20000300a00 */
[----:B------:R0:W-:Y:S02]  /*6a9a0*/  STL [R1+0x1eb8], R14 ;  /* 0x001eb80e01007387 */ /* 0x0001e40000100800 */
[----:B------:R1:W-:Y:S02]  /*6a9b0*/  STL [R1+0x1ea4], R15 ;  /* 0x001ea40f01007387 */ /* 0x0003e40000100800 */
[----:B------:R-:W4:Y:S01]  /*6a9c0*/  LDL.LU R12, [R1+0x390] ;  /* 0x00039000010c7983 */ /* 0x000f220000300800 */
[----:B------:R-:W4:Y:S04]  /*6a9d0*/  LDL.LU R13, [R1+0x394] ;  /* 0x00039400010d7983 */ /* 0x000f280000300800 */
[----:B0-----:R-:W4:Y:S01]  /*6a9e0*/  LDL.LU R14, [R1+0x398] ;  /* 0x00039800010e7983 */ /* 0x001f220000300800 */
[----:B-1----:R-:W4:Y:S01]  /*6a9f0*/  LDL.LU R15, [R1+0x39c] ;  /* 0x00039c00010f7983 */ /* 0x002f220000300800 */
[----:B---3--:R-:W-:Y:S02]  /*6aa00*/  HMMA.16816.F32 R4, R4, R10, R24 ;  /* 0x0000000a0404723c */ /* 0x008fe40000001818 */
[----:B------:R-:W3:Y:S01]  /*6aa10*/  LDL.LU.64 R26, [R1+0x1f88] ;  /* 0x001f8800011a7983 */ /* 0x000ee20000300a00 */
[----:B------:R-:W3:Y:S11]  /*6aa20*/  LDL.LU.64 R24, [R1+0x1f80] ;  /* 0x001f800001187983 */ /* 0x000ef60000300a00 */
[----:B------:R-:W-:Y:S09]  /*6aa30*/  @!UPT UIADD3 URZ, URZ, URZ, URZ ;  /* 0x0000003f3f3ff290 */ /* 0x000ff2000fffe03f */
[----:B------:R0:W-:Y:S01]  /*6aa40*/  STL.64 [R1+0x290], R4 ;  /* 0x0002900401007387 */ /* 0x0001e20000100a00 */
[----:B------:R1:W-:Y:S03]  /*6aa50*/  STL.64 [R1+0x298], R6 ;  /* 0x0002980601007387 */ /* 0x0003e60000100a00 */
[----:B0-----:R-:W2:Y:S01]  /*6aa60*/  LDL.LU R4, [R1+0x360] ;  /* 0x0003600001047983 */ /* 0x001ea20000300800 */
[----:B------:R-:W2:Y:S02]  /*6aa70*/  LDL.LU R5, [R1+0x364] ;  /* 0x0003640001057983 */ /* 0x000ea40000300800 */
[----:B-1----:R-:W2:Y:S02]  /*6aa80*/  LDL.LU R6, [R1+0x368] ;  /* 0x0003680001067983 */ /* 0x002ea40000300800 */
        /* <DEDUP_REMOVED lines=21> */
[----:B------:R-:W4:Y:S02]  /*6abe0*/  LDL.LU.64 R22, [R1+0x1f68] ;  /* 0x001f680001167983 */ /* 0x000f240000300a00 */
[----:B------:R0:W-:Y:S02]  /*6abf0*/  STL.64 [R1+0x1eb0], R10 ;  /* 0x001eb00a01007387 */ /* 0x0001e40000100a00 */
[----:B------:R-:W-:Y:S01]  /*6ac00*/  STL.64 [R1+0x1ea8], R8 ;  /* 0x001ea80801007387 */ /* 0x000fe20000100a00 */
[----:B0-----:R-:W3:Y:S01]  /*6ac10*/  LDL.LU.64 R10, [R1+0x88] ;  /* 0x00008800010a7983 */ /* 0x001ee20000300a00 */
[C---:B----4-:R-:W-:Y:S11]  /*6ac20*/  HMMA.16816.F32 R12, R24.reuse, R22, R12 ;  /* 0x00000016180c723c */ /* 0x050ff6000000180c */
        /* <DEDUP_REMOVED lines=13> */
[----:B------:R-:W3:Y:S01]  /*6ad00*/  LDL.LU R15, [R1+0x37c] ;  /* 0x00037c00010f7983 */ /* 0x000ee20000300800 */
[C---:B--2---:R-:W-:Y:S11]  /*6ad10*/  HMMA.16816.F32 R20, R24.reuse, R18, R20 ;  /* 0x000000121814723c */ /* 0x044ff60000001814 */
[----:B------:R-:W-:Y:S11]  /*6ad20*/  @!UPT UIADD3 URZ, URZ, URZ, URZ ;  /* 0x0000003f3f3ff290 */ /* 0x000ff6000fffe03f */
[----:B------:R-:W-:Y:S01]  /*6ad30*/  @!UPT UIADD3 URZ, URZ, URZ, URZ ;  /* 0x0000003f3f3ff290 */ /* 0x000fe2000fffe03f */
[----:B------:R0:W-:Y:S01]  /*6ad40*/  STL.64 [R1+0xc40], R20 ;  /* 0x000c401401007387 */ /* 0x0001e20000100a00 */
[----:B------:R1:W-:Y:S02]  /*6ad50*/  STL.64 [R1+0xc48], R22 ;  /* 0x000c481601007387 */ /* 0x0003e40000100a00 */
[----:B0-----:R-:W-:Y:S02]  /*6ad60*/  IMAD.MOV.U32 R21, RZ, RZ, R18 ;  /* 0x000000ffff157224 */ /* 0x001fe400078e0012 */
[----:B------:R-:W-:Y:S02]  /*6ad70*/  IMAD.MOV.U32 R20, RZ, RZ, R19 ;  /* 0x000000ffff147224 */ /* 0x000fe400078e0013 */
[----:B------:R-:W2:Y:S01]  /*6ad80*/  LDL.LU.64 R18, [R1+0x1f50] ;  /* 0x001f500001127983 */ /* 0x000ea20000300a00 */
[C---:B---3--:R-:W-:Y:S01]  /*6ad90*/  HMMA.16816.F32 R12, R24.reuse, R10, R12 ;  /* 0x0000000a180c723c */ /* 0x048fe2000000180c */
[----:B-1----:R-:W-:Y:S02]  /*6ada0*/  IMAD.MOV.U32 R23, RZ, RZ, R10 ;  /* 0x000000ffff177224 */ /* 0x002fe400078e000a */
[----:B------:R-:W-:Y:S01]  /*6adb0*/  IMAD.MOV.U32 R22, RZ, RZ, R11 ;  /* 0x000000ffff167224 */ /* 0x000fe200078e000b */
[----:B------:R-:W-:Y:S11]  /*6adc0*/  STL [R1+0x1ec4], R21 ;  /* 0x001ec41501007387 */ /* 0x000ff60000100800 */
[----:B------:R-:W-:Y:S08]  /*6add0*/  @!UPT UIADD3 URZ, URZ, URZ, URZ ;  /* 0x0000003f3f3ff290 */ /* 0x000ff0000fffe03f */
[----:B------:R-:W-:Y:S01]  /*6ade0*/  STL.64 [R1+0x980], R12 ;  /* 0x0009800c01007387 */ /* 0x000fe20000100a00 */
[----:B------:R-:W-:Y:S02]  /*6adf0*/  STL.64 [R1+0x988], R14 ;  /* 0x0009880e01007387 */ /* 0x000fe40000100a00 */
[----:B------:R-:W-:Y:S02]  /*6ae00*/  STL.64 [R1+0x1ef0], R22 ;  /* 0x001ef01601007387 */ /* 0x000fe40000100a00 */
[----:B------:R-:W-:Y:S01]  /*6ae10*/  STL [R1+0x1ee8], R20 ;  /* 0x001ee81401007387 */ /* 0x000fe20000100800 */
[----:B--2---:R-:W-:Y:S11]  /*6ae20*/  HMMA.16816.F32 R8, R24, R18, R4 ;  /* 0x000000121808723c */ /* 0x004ff60000001804 */
[----:B------:R-:W-:Y:S11]  /*6ae30*/  @!UPT UIADD3 URZ, URZ, URZ, URZ ;  /* 0x0000003f3f3ff290 */ /* 0x000ff6000fffe03f */
[----:B------:R-:W-:Y:S01]  /*6ae40*/  @!UPT UIADD3 URZ, URZ, URZ, URZ ;  /* 0x0000003f3f3ff290 */ /* 0x000fe2000fffe03f */
[----:B------:R0:W-:Y:S01]  /*6ae50*/  STL.64 [R1+0x260], R8 ;  /* 0x0002600801007387 */ /* 0x0001e20000100a00 */
[----:B------:R1:W-:Y:S02]  /*6ae60*/  STL.64 [R1+0x268], R10 ;  /* 0x0002680a01007387 */ /* 0x0003e40000100a00 */
[----:B------:R-:W-:Y:S02]  /*6ae70*/  IMAD.MOV.U32 R4, RZ, RZ, R8 ;  /* 0x000000ffff047224 */ /* 0x000fe400078e0008 */
[----:B------:R-:W-:Y:S01]  /*6ae80*/  IMAD.MOV.U32 R5, RZ, RZ, R9 ;  /* 0x000000ffff057224 */ /* 0x000fe200078e0009 */
[----:B0-----:R-:W2:Y:S01]  /*6ae90*/  LDL.LU R8, [R1+0x2e0] ;  /* 0x0002e00001087983 */ /* 0x001ea20000300800 */
[----:B------:R-:W2:Y:S02]  /*6aea0*/  LDL.LU R9, [R1+0x2e4] ;  /* 0x0002e40001097983 */ /* 0x000ea40000300800 */
[----:B-1----:R-:W3:Y:S02]  /*6aeb0*/  LDL.LU R10, [R1+0x2e8] ;  /* 0x0002e800010a7983 */ /* 0x002ee40000300800 */
        /* <DEDUP_REMOVED lines=30> */
[----:B------:R1:W-:Y:S01]  /*6b0a0*/  STL.64 [R1+0x1f20], R16 ;  /* 0x001f201001007387 */ /* 0x0003e20000100a00 */
[----:B0-----:R-:W2:Y:S04]  /*6b0b0*/  LDL.LU.64 R18, [R1+0x48] ;  /* 0x0000480001127983 */ /* 0x001ea80000300a00 */
[----:B--2---:R0:W-:Y:S01]  /*6b0c0*/  STL.64 [R1+0x1f40], R18 ;  /* 0x001f401201007387 */ /* 0x0041e20000100a00 */
[----:B-1----:R-:W2:Y:S02]  /*6b0d0*/  LDL.LU R16, [R1+0x340] ;  /* 0x0003400001107983 */ /* 0x002ea40000300800 */
[----:B------:R-:W2:Y:S01]  /*6b0e0*/  LDL.LU R17, [R1+0x344] ;  /* 0x0003440001117983 */ /* 0x000ea20000300800 */
[----:B0-----:R-:W2:Y:S01]  /*6b0f0*/  LDL.LU R18, [R1+0x348] ;  /* 0x0003480001127983 */ /* 0x001ea20000300800 */
[----:B------:R-:W2:Y:S02]  /*6b100*/  LDL.LU R19, [R1+0x34c] ;  /* 0x00034c0001137983 */ /* 0x000ea40000300800 */
[----:B------:R0:W-:Y:S02]  /*6b110*/  STL.64 [R1+0x1f00], R22 ;  /* 0x001f001601007387 */ /* 0x0001e40000100a00 */
[----:B----4-:R-:W-:Y:S01]  /*6b120*/  STL.64 [R1+0x1ef8], R20 ;  /* 0x001ef81401007387 */ /* 0x010fe20000100a00 */
[----:B0-----:R-:W4:Y:S04]  /*6b130*/  LDL.LU.64 R22, [R1+0x28] ;  /* 0x0000280001167983 */ /* 0x001f280000300a00 */
[----:B----4-:R0:W-:Y:S04]  /*6b140*/  STL.64 [R1+0x1f10], R22 ;  /* 0x001f101601007387 */ /* 0x0101e80000100a00 */
[----:B0-----:R-:W4:Y:S01]  /*6b150*/  LDL.LU.64 R22, [R1+0x38] ;  /* 0x0000380001167983 */ /* 0x001f220000300a00 */
[----:B---3--:R0:W-:Y:S02]  /*6b160*/  STL.64 [R1+0x1ee0], R10 ;  /* 0x001ee00a01007387 */ /* 0x0081e40000100a00 */
[----:B------:R1:W-:Y:S01]  /*6b170*/  STL.64 [R1+0x1ed8], R8 ;  /* 0x001ed80801007387 */ /* 0x0003e20000100a00 */
[----:B0-----:R-:W3:Y:S04]  /*6b180*/  LDL.LU.64 R10, [R1+0x18] ;  /* 0x00001800010a7983 */ /* 0x001ee80000300a00 */
[----:B---3--:R0:W-:Y:S01]  /*6b190*/  STL.64 [R1+0x1f08], R10 ;  /* 0x001f080a01007387 */ /* 0x0081e20000100a00 */
[----:B-1----:R-:W3:Y:S02]  /*6b1a0*/  LDL.LU R8, [R1+0x310] ;  /* 0x0003100001087983 */ /* 0x002ee40000300800 */
[----:B------:R-:W3:Y:S01]  /*6b1b0*/  LDL.LU R9, [R1+0x314] ;  /* 0x0003140001097983 */ /* 0x000ee20000300800 */
[----:B0-----:R-:W3:Y:S01]  /*6b1c0*/  LDL.LU R10, [R1+0x318] ;  /* 0x00031800010a7983 */ /* 0x001ee20000300800 */
[----:B------:R-:W3:Y:S02]  /*6b1d0*/  LDL.LU R11, [R1+0x31c] ;  /* 0x00031c00010b7983 */ /* 0x000ee40000300800 */
[----:B------:R-:W-:Y:S02]  /*6b1e0*/  STL [R1+0x1c28], R4 ;  /* 0x001c280401007387 */ /* 0x000fe40000100800 */
[----:B------:R-:W-:Y:S01]  /*6b1f0*/  STL [R1+0x1c24], R5 ;  /* 0x001c240501007387 */ /* 0x000fe20000100800 */
[----:B------:R-:W2:Y:S02]  /*6b200*/  LDL.LU.64 R6, [R1+0x68] ;  /* 0x0000680001067983 */ /* 0x000ea40000300a00 */
[----:B--2---:R-:W-:Y:S01]  /*6b210*/  HMMA.16816.F32 R12, R24, R6, R12 ;  /* 0x00000006180c723c */ /* 0x004fe2000000180c */
[----:B------:R-:W-:-:S02]  /*6b220*/  IMAD.MOV.U32 R3, RZ, RZ, R6 ;  /* 0x000000ffff037224 */ /* 0x000fc400078e0006 */
[----:B------:R-:W-:Y:S11]  /*6b230*/  IMAD.MOV.U32 R0, RZ, RZ, R7 ;  /* 0x000000ffff007224 */ /* 0x000ff600078e0007 */
[----:B------:R-:W-:Y:S09]  /*6b240*/  @!UPT UIADD3 URZ, URZ, URZ, URZ ;  /* 0x0000003f3f3ff290 */ /* 0x000ff2000fffe03f */
[----:B------:R-:W-:Y:S01]  /*6b250*/  STL.64 [R1+0x250], R12 ;  /* 0x0002500c01007387 */ /* 0x000fe20000100a00 */
[----:B------:R0:W-:Y:S02]  /*6b260*/  STL.64 [R1+0x258], R14 ;  /* 0x0002580e01007387 */ /* 0x0001e40000100a00 */
[----:B------:R-:W-:Y:S01]  /*6b270*/  IMAD.MOV.U32 R6, RZ, RZ, R12 ;  /* 0x000000ffff067224 */ /* 0x000fe200078e000c */
[----:B0-----:R-:W2:Y:S01]  /*6b280*/  LDL.LU.64 R14, [R1+0x1f48] ;  /* 0x001f4800010e7983 */ /* 0x001ea20000300a00 */
[----:B------:R-:W-:-:S03]  /*6b290*/  IMAD.MOV.U32 R7, RZ, RZ, R13 ;  /* 0x000000ffff077224 */ /* 0x000fc600078e000d */
[----:B------:R0:W-:Y:S02]  /*6b2a0*/  STL [R1+0x1c30], R6 ;  /* 0x001c300601007387 */ /* 0x0001e40000100800 */
[----:B------:R1:W-:Y:S01]  /*6b2b0*/  STL [R1+0x1c2c], R7 ;  /* 0x001c2c0701007387 */ /* 0x0003e20000100800 */
[----:B------:R-:W3:Y:S02]  /*6b2c0*/  LDL.LU R4, [R1+0xe0] ;  /* 0x0000e00001047983 */ /* 0x000ee40000300800 */
[----:B------:R-:W3:Y:S01]  /*6b2d0*/  LDL.LU R5, [R1+0xe4] ;  /* 0x0000e40001057983 */ /* 0x000ee20000300800 */
[----:B0-----:R-:W3:Y:S04]  /*6b2e0*/  LDL.LU R6, [R1+0xe8] ;  /* 0x0000e80001067983 */ /* 0x001ee80000300800 */
[----:B-1----:R-:W3:Y:S01]  /*6b2f0*/  LDL.LU R7, [R1+0xec] ;  /* 0x0000ec0001077983 */ /* 0x002ee20000300800 */
[C---:B--2---:R-:W-:Y:S03]  /*6b300*/  HMMA.16816.F32 R16, R24.reuse, R14, R16 ;  /* 0x0000000e1810723c */ /* 0x044fe60000001810 */
[----:B---3--:R0:W-:Y:S01]  /*6b310*/  STL.64 [R1+0x1d50], R6 ;  /* 0x001d500601007387 */ /* 0x0081e20000100a00 */
[----:B------:R1:W-:Y:S03]  /*6b320*/  STL.64 [R1+0x1d48], R4 ;  /* 0x001d480401007387 */ /* 0x0003e60000100a00 */
[----:B0-----:R-:W2:Y:S11]  /*6b330*/  LDL.LU R6, [R1+0x8] ;  /* 0x0000080001067983 */ /* 0x001eb60000300800 */
[----:B------:R-:W-:Y:S05]  /*6b340*/  @!UPT UIADD3 URZ, URZ, URZ, URZ ;  /* 0x0000003f3f3ff290 */ /* 0x000fea000fffe03f */
[----:B------:R-:W-:Y:S02]  /*6b350*/  STL.64 [R1+0x970], R16 ;  /* 0x0009701001007387 */ /* 0x000fe40000100a00 */
[----:B------:R0:W-:Y:S02]  /*6b360*/  STL.64 [R1+0x978], R18 ;  /* 0x0009781201007387 */ /* 0x0001e40000100a00 */
[----:B-1----:R-:W-:Y:S02]  /*6b370*/  IMAD.MOV.U32 R5, RZ, RZ, R14 ;  /* 0x000000ffff057224 */ /* 0x002fe400078e000e */
[----:B------:R-:W-:Y:S01]  /*6b380*/  IMAD.MOV.U32 R4, RZ, RZ, R15 ;  /* 0x000000ffff047224 */ /* 0x000fe200078e000f */
[----:B0-----:R-:W3:Y:S01]  /*6b390*/  LDL.LU.64 R18, [R1+0x1f40] ;  /* 0x001f400001127983 */ /* 0x001ee20000300a00 */
[----:B------:R-:W3:Y:S02]  /*6b3a0*/  LDL.LU.64 R14, [R1+0x1f38] ;  /* 0x001f3800010e7983 */ /* 0x000ee40000300a00 */
[----:B------:R-:W3:Y:S02]  /*6b3b0*/  LDL.LU.64 R12, [R1+0x1f30] ;  /* 0x001f3000010c7983 */ /* 0x000ee40000300a00 */
[----:B------:R-:W-:Y:S01]  /*6b3c0*/  IMAD.MOV.U32 R7, RZ, RZ, R2 ;  /* 0x000000ffff077224 */ /* 0x000fe200078e0002 */
[C---:B---3--:R-:W-:Y:S01]  /*6b3d0*/  HMMA.16816.F32 R12, R24.reuse, R18, R12 ;  /* 0x00000012180c723c */ /* 0x048fe2000000180c */
[----:B------:R-:W-:Y:S11]  /*6b3e0*/  IMAD.MOV.U32 R2, RZ, RZ, R19 ;  /* 0x000000ffff027224 */ /* 0x000ff600078e0013 */
[----:B------:R-:W-:Y:S11]  /*6b3f0*/  @!UPT UIADD3 URZ, URZ, URZ, URZ ;  /* 0x0000003f3f3ff290 */ /* 0x000ff6000fffe03f */
[----:B------:R-:W-:Y:S01]  /*6b400*/  STL.64 [R1+0x960], R12 ;  /* 0x0009600c01007387 */ /* 0x000fe20000100a00 */
[----:B------:R0:W-:Y:S02]  /*6b410*/  STL.64 [R1+0x968], R14 ;  /* 0x0009680e01007387 */ /* 0x0001e40000100a00 */
[----:B0-----:R-:W-:Y:S02]  /*6b420*/  IMAD.MOV.U32 R15, RZ, RZ, R18 ;  /* 0x000000ffff0f7224 */ /* 0x001fe400078e0012 */
[----:B------:R-:W4:Y:S01]  /*6b430*/  LDL.LU.64 R18, [R1+0x1f28] ;  /* 0x001f280001127983 */ /* 0x000f220000300a00 */
[----:B------:R-:W4:Y:S02]  /*6b440*/  LDL.LU.64 R16, [R1+0x1f20] ;  /* 0x001f200001107983 */ /* 0x000f240000300a00 */
[C---:B----4-:R-:W-:Y:S11]  /*6b450*/  HMMA.16816.F32 R16, R24.reuse, R22, R16 ;  /* 0x000000161810723c */ /* 0x050ff60000001810 */
        /* <DEDUP_REMOVED lines=18> */
[----:B------:R-:W-:Y:S11]  /*6b580*/  IMAD.MOV.U32 R12, RZ, RZ, R11 ;  /* 0x000000ffff0c7224 */ /* 0x000ff600078e000b */
[----:B------:R-:W-:Y:S11]  /*6b590*/  @!UPT UIADD3 URZ, URZ, URZ, URZ ;  /* 0x0000003f3f3ff290 */ /* 0x000ff6000fffe03f */
[----:B------:R0:W-:Y:S01]  /*6b5a0*/  STL.64 [R1+0x930], R20 ;  /* 0x0009301401007387 */ /* 0x0001e20000100a00 */
[----:B------:R1:W-:Y:S02]  /*6b5b0*/  STL.64 [R1+0x938], R22 ;  /* 0x0009381601007387 */ /* 0x0003e40000100a00 */
[----:B0-----:R-:W-:Y:S01]  /*6b5c0*/  IMAD.MOV.U32 R21, RZ, RZ, R10 ;  /* 0x000000ffff157224 */ /* 0x001fe200078e000a */
[----:B-1----:R-:W4:Y:S01]  /*6b5d0*/  LDL.LU.64 R22, [R1+0x1ef0] ;  /* 0x001ef00001167983 */ /* 0x002f220000300a00 */
[----:B------:R-:W2:Y:S02]  /*6b5e0*/  LDL.LU R20, [R1+0x1ee8] ;  /* 0x001ee80001147983 */ /* 0x000ea40000300800 */
[----:B------:R-:W2:Y:S02]  /*6b5f0*/  LDL.LU.64 R10, [R1+0x1ee0] ;  /* 0x001ee000010a7983 */ /* 0x000ea40000300a00 */
        /* <DEDUP_REMOVED lines=16> */
[----:B------:R-:W2:Y:S01]  /*6b700*/  LDL.LU R13, [R1+0x1ebc] ;  /* 0x001ebc00010d7983 */ /* 0x000ea20000300800 */
[----:B------:R-:W2:Y:S03]  /*6b710*/  LDL.LU R14, [R1+0x1eb8] ;  /* 0x001eb800010e7983 */ /* 0x000ea60000300800 */
[----:B------:R0:W-:Y:S02]  /*6b720*/  STL.64 [R1+0x1d90], R6 ;  /* 0x001d900601007387 */ /* 0x0001e40000100a00 */
[----:B0-----:R-:W-:Y:S02]  /*6b730*/  IMAD.MOV.U32 R6, RZ, RZ, R17 ;  /* 0x000000ffff067224 */ /* 0x001fe400078e0011 */
        /* <DEDUP_REMOVED lines=87> */
[----:B------:R-:W-:Y:S01]  /*6bcb0*/  IMAD.MOV.U32 R7, RZ, RZ, R8 ;  /* 0x000000ffff077224 */ /* 0x000fe200078e0008 */
[----:B------:R-:W4:Y:S01]  /*6bcc0*/  LDL.LU R23, [R1+0x1dc] ;  /* 0x0001dc0001177983 */ /* 0x000f220000300800 */
[----:B------:R-:W-:-:S02]  /*6bcd0*/  IMAD.MOV.U32 R6, RZ, RZ, R9 ;  /* 0x000000ffff067224 */ /* 0x000fc400078e0009 */
[----:B------:R-:W4:Y:S02]  /*6bce0*/  LDL.LU R8, [R1+0x2d0] ;  /* 0x0002d00001087983 */ /* 0x000f240000300800 */
[----:B------:R-:W4:Y:S01]  /*6bcf0*/  LDL.LU R9, [R1+0x2d4] ;  /* 0x0002d40001097983 */ /* 0x000f220000300800 */
        /* <DEDUP_REMOVED lines=35> */
[----:B0-----:R-:W3:Y:S02]  /*6bf30*/  LDL.LU.64 R10, [R1+0x1e90] ;  /* 0x001e9000010a7983 */ /* 0x001ee40000300a00 */
[----:B---3--:R-:W-:Y:S02]  /*6bf40*/  HMMA.16816.F32 R24, R24, R10, R20 ;  /* 0x0000000a1818723c */ /* 0x008fe40000001814 */
[----:B------:R-:W2:Y:S01]  /*6bf50*/  LDL.LU.64 R22, [R1+0x1e88] ;  /* 0x001e880001167983 */ /* 0x000ea20000300a00 */
[----:B------:R-:W2:Y:S11]  /*6bf60*/  LDL.LU.64 R20, [R1+0x1e80] ;  /* 0x001e800001147983 */ /* 0x000eb60000300a00 */
[----:B------:R-:W-:Y:S09]  /*6bf70*/  @!UPT UIADD3 URZ, URZ, URZ, URZ ;  /* 0x0000003f3f3ff290 */ /* 0x000ff2000fffe03f */
        /* <DEDUP_REMOVED lines=91> */
[----:B------:R-:W3:Y:S11]  /*6c530*/  LDL.LU.64 R18, [R1+0x1d58] ;  /* 0x001d580001127983 */ /* 0x000ef60000300a00 */
[----:B------:R-:W-:Y:S10]  /*6c540*/  @!UPT UIADD3 URZ, URZ, URZ, URZ ;  /* 0x0000003f3f3ff290 */ /* 0x000ff4000fffe03f */
[----:B------:R-:W-:Y:S01]  /*6c550*/  STL.64 [R1+0x530], R4 ;  /* 0x0005300401007387 */ /* 0x000fe20000100a00 */
[----:B------:R0:W-:Y:S03]  /*6c560*/  STL.64 [R1+0x538], R6 ;  /* 0x0005380601007387 */ /* 0x0001e60000100a00 */
[----:B0-----:R-:W2:Y:S01]  /*6c570*/  LDL.LU.64 R6, [R1+0x1d50] ;  /* 0x001d500001067983 */ /* 0x001ea20000300a00 */
[----:B------:R-:W2:Y:S01]  /*6c580*/  LDL.LU.64 R4, [R1+0x1d48] ;  /* 0x001d480001047983 */ /* 0x000ea20000300a00 */
[C---:B---3--:R-:W-:Y:S08]  /*6c590*/  HMMA.16816.F32 R16, R20.reuse, R18, R24 ;  /* 0x000000121410723c */ /* 0x048ff00000001818 */
[----:B--2---:R-:W-:Y:S01]  /*6c5a0*/  HMMA.16816.F32 R4, R20, R14, R4 ;  /* 0x0000000e1404723c */ /* 0x004fe20000001804 */
[----:B------:R-:W2:Y:S11]  /*6c5b0*/  LDL.LU R14, [R1+0x13c0] ;  /* 0x0013c000010e7983 */ /* 0x000eb60000300800 */
[----:B------:R-:W-:Y:S03]  /*6c5c0*/  @!UPT UIADD3 URZ, URZ, URZ, URZ ;  /* 0x0000003f3f3ff290 */ /* 0x000fe6000fffe03f */
[----:B------:R-:W-:Y:S02]  /*6c5d0*/  STL.64 [R1+0x4b0], R16 ;  /* 0x0004b01001007387 */ /* 0x000fe40000100a00 */
[----:B------:R0:W-:Y:S02]  /*6c5e0*/  STL.64 [R1+0x4b8], R18 ;  /* 0x0004b81201007387 */ /* 0x0001e40000100a00 */
[----:B------:R-:W3:Y:S04]  /*6c5f0*/  LDL.LU R15, [R1+0x13b8] ;  /* 0x0013b800010f7983 */ /* 0x000ee80000300800 */
[----:B------:R-:W-:Y:S01]  /*6c600*/  STL.64 [R1+0x2b0], R4 ;  /* 0x0002b00401007387 */ /* 0x000fe20000100a00 */
[----:B------:R-:W-:Y:S02]  /*6c610*/  STL.64 [R1+0x2b8], R6 ;  /* 0x0002b80601007387 */ /* 0x000fe40000100a00 */
[----:B0-----:R-:W4:Y:S02]  /*6c620*/  LDL.LU R18, [R1+0x13b0] ;  /* 0x0013b00001127983 */ /* 0x001f240000300800 */
[----:B------:R-:W2:Y:S01]  /*6c630*/  LDL.LU R19, [R1+0x13a8] ;  /* 0x0013a80001137983 */ /* 0x000ea20000300800 */
[----:B------:R-:W2:Y:S01]  /*6c640*/  LDL.LU R24, [R1+0x13a0] ;  /* 0x0013a00001187983 */ /* 0x000ea20000300800 */
[----:B------:R-:W2:Y:S02]  /*6c650*/  LDL.LU R25, [R1+0xfbc] ;  /* 0x000fbc0001197983 */ /* 0x000ea40000300800 */
[----:B------:R-:W2:Y:S02]  /*6c660*/  LDL.LU R26, [R1+0x1398] ;  /* 0x00139800011a7983 */ /* 0x000ea40000300800 */
[----:B------:R-:W2:Y:S02]  /*6c670*/  LDL.LU R27, [R1+0x13bc] ;  /* 0x0013bc00011b7983 */ /* 0x000ea40000300800 */
[----:B--2---:R-:W-:Y:S01]  /*6c680*/  STL.64 [R1+0x1d38], R26 ;  /* 0x001d381a01007387 */ /* 0x004fe20000100a00 */
[----:B------:R0:W-:Y:S03]  /*6c690*/  STL.64 [R1+0x1d30], R24 ;  /* 0x001d301801007387 */ /* 0x0001e60000100a00 */
[----:B0-----:R-:W2:Y:S01]  /*6c6a0*/  LDL.LU R24, [R1+0xd0] ;  /* 0x0000d00001187983 */ /* 0x001ea20000300800 */
[----:B------:R-:W-:-:S02]  /*6c6b0*/  IMAD.MOV.U32 R25, RZ, RZ, R0 ;  /* 0x000000ffff197224 */ /* 0x000fc400078e0000 */
[----:B------:R-:W3:Y:S02]  /*6c6c0*/  LDL.LU R0, [R1+0x1d44] ;  /* 0x001d440001007983 */ /* 0x000ee40000300800 */
[----:B------:R-:W-:Y:S02]  /*6c6d0*/  IMAD.MOV.U32 R26, RZ, RZ, R3 ;  /* 0x000000ffff1a7224 */ /* 0x000fe400078e0003 */
[----:B------:R-:W-:Y:S01]  /*6c6e0*/  IMAD.MOV.U32 R27, RZ, RZ, R2 ;  /* 0x000000ffff1b7224 */ /* 0x000fe200078e0002 */
        /* <DEDUP_REMOVED lines=13> */
[----:B------:R-:W4:Y:S01]  /*6c7c0*/  LDL.LU R2, [R1+0x1384] ;  /* 0x0013840001027983 */ /* 0x000f220000300800 */
[----:B--2---:R-:W-:Y:S01]  /*6c7d0*/  HMMA.16816.F32 R20, R20, R10, R24 ;  /* 0x0000000a1414723c */ /* 0x004fe20000001818 */
[----:B---3--:R-:W-:-:S05]  /*6c7e0*/  IADD3 R0, R0, 0x1, RZ ;  /* 0x0000000100007810 */ /* 0x008fca0007ffe0ff */
[----:B------:R0:W-:Y:S04]  /*6c7f0*/  STL [R1+0xfc4], R0 ;  /* 0x000fc40001007387 */ /* 0x0001e80000100800 */
[----:B0-----:R-:W2:Y:S01]  /*6c800*/  LDL.LU R0, [R1+0x1d40] ;  /* 0x001d400001007983 */ /* 0x001ea20000300800 */
[----:B------:R-:W2:Y:S02]  /*6c810*/  LDL.LU.64 R26, [R1+0x1d38] ;  /* 0x001d3800011a7983 */ /* 0x000ea40000300a00 */
[----:B------:R-:W3:Y:S10]  /*6c820*/  LDL.LU.64 R24, [R1+0x1d30] ;  /* 0x001d300001187983 */ /* 0x000ef40000300a00 */
[----:B------:R0:W-:Y:S01]  /*6c830*/  STL.64 [R1+0xd0], R20 ;  /* 0x0000d01401007387 */ /* 0x0001e20000100a00 */
[----:B------:R1:W-:Y:S02]  /*6c840*/  STL.64 [R1+0xd8], R22 ;  /* 0x0000d81601007387 */ /* 0x0003e40000100a00 */
[----:B------:R-:W-:Y:S01]  /*6c850*/  IMAD.MOV.U32 R11, RZ, RZ, R22 ;  /* 0x000000ffff0b7224 */ /* 0x000fe200078e0016 */
[----:B0-----:R-:W2:Y:S04]  /*6c860*/  LDL R20, [R1+0x1bd4] ;  /* 0x001bd40001147983 */ /* 0x001ea80000100800 */
[----:B------:R-:W2:Y:S01]  /*6c870*/  LDL R21, [R1+0xfc4] ;  /* 0x000fc40001157983 */ /* 0x000ea20000100800 */
[----:B-1----:R-:W2:Y:S02]  /*6c880*/  LDL.LU R22, [R1+0xfc0] ;  /* 0x000fc00001167983 */ /* 0x002ea40000300800 */
[----:B------:R-:W-:-:S02]  /*6c890*/  IMAD.MOV.U32 R10, RZ, RZ, R23 ;  /* 0x000000ffff0a7224 */ /* 0x000fc400078e0017 */
[----:B------:R-:W-:-:S04]  /*6c8a0*/  IMAD.MOV.U32 R23, RZ, RZ, c[0x0][0x188] ;  /* 0x00006200ff177624 */ /* 0x000fc800078e00ff */
[----:B------:R-:W-:-:S04]  /*6c8b0*/  IMAD.SHL.U32 R23, R23, 0x80, RZ ;  /* 0x0000008017177824 */ /* 0x000fc800078e00ff */
[----:B------:R-:W-:Y:S01]  /*6c8c0*/  IMAD.SHL.U32 R23, R23, 0x2, RZ ;  /* 0x0000000217177824 */ /* 0x000fe200078e00ff */
[----:B------:R-:W-:Y:S01]  /*6c8d0*/  STL [R1+0x1c38], R10 ;  /* 0x001c380a01007387 */ /* 0x000fe20000100800 */
[----:B------:R-:W-:Y:S03]  /*6c8e0*/  STL [R1+0x1c34], R11 ;  /* 0x001c340b01007387 */ /* 0x000fe60000100800 */
[-C--:B------:R-:W-:Y:S02]  /*6c8f0*/  IADD3 R14, P5, R14, R23.reuse, RZ ;  /* 0x000000170e0e7210 */ /* 0x080fe40007fbe0ff */
[-C--:B------:R-:W-:Y:S02]  /*6c900*/  IADD3 R15, P6, R15, R23.reuse, RZ ;  /* 0x000000170f0f7210 */ /* 0x080fe40007fde0ff */
[-C--:B----4-:R-:W-:Y:S02]  /*6c910*/  IADD3 R18, P1, R18, R23.reuse, RZ ;  /* 0x0000001712127210 */ /* 0x090fe40007f3e0ff */
[----:B------:R-:W-:-:S02]  /*6c920*/  IADD3 R19, P2, R19, R23, RZ ;  /* 0x0000001713137210 */ /* 0x000fc40007f5e0ff */
[-C--:B---3--:R-:W-:Y:S01]  /*6c930*/  IADD3 R24, P3, R24, R23.reuse, RZ ;  /* 0x0000001718187210 */ /* 0x088fe20007f7e0ff */
[--C-:B--2---:R-:W-:Y:S01]  /*6c940*/  IMAD.X R27, R27, 0x1, R0.reuse, P5 ;  /* 0x000000011b1b7824 */ /* 0x104fe200028e0600 */
[-C--:B------:R-:W-:Y:S01]  /*6c950*/  IADD3 R7, P5, R7, R23.reuse, RZ ;  /* 0x0000001707077210 */ /* 0x080fe20007fbe0ff */
[--C-:B------:R-:W-:Y:S01]  /*6c960*/  IMAD.X R6, R6, 0x1, R0.reuse, P6 ;  /* 0x0000000106067824 */ /* 0x100fe200030e0600 */
[-C--:B------:R-:W-:Y:S01]  /*6c970*/  IADD3 R5, P6, R5, R23.reuse, RZ ;  /* 0x0000001705057210 */ /* 0x080fe20007fde0ff */
[----:B------:R-:W-:Y:S01]  /*6c980*/  IMAD.X R4, R4, 0x1, R0, P1 ;  /* 0x0000000104047824 */ /* 0x000fe200008e0600 */
[----:B------:R-:W-:-:S05]  /*6c990*/  IADD3 R22, P4, R22, R23, RZ ;  /* 0x0000001716167210 */ /* 0x000fca0007f9e0ff */
[----:B------:R-:W-:Y:S01]  /*6c9a0*/  STL [R1+0xfc0], R22 ;  /* 0x000fc01601007387 */ /* 0x000fe20000100800 */
[----:B------:R-:W-:Y:S02]  /*6c9b0*/  STL [R1+0x13c0], R14 ;  /* 0x0013c00e01007387 */ /* 0x000fe40000100800 */
[--C-:B------:R-:W-:Y:S02]  /*6c9c0*/  IMAD.X R25, R25, 0x1, R0.reuse, P4 ;  /* 0x0000000119197824 */ /* 0x100fe400020e0600 */
[----:B------:R-:W-:Y:S01]  /*6c9d0*/  STL [R1+0x13b8], R15 ;  /* 0x0013b80f01007387 */ /* 0x000fe20000100800 */
[-C--:B------:R-:W-:Y:S01]  /*6c9e0*/  IADD3 R26, P4, R26, R23.reuse, RZ ;  /* 0x000000171a1a7210 */ /* 0x080fe20007f9e0ff */
[----:B------:R-:W-:Y:S01]  /*6c9f0*/  STL [R1+0x13b0], R18 ;  /* 0x0013b01201007387 */ /* 0x000fe20000100800 */
[----:B------:R-:W-:Y:S02]  /*6ca00*/  STL [R1+0x13a8], R19 ;  /* 0x0013a81301007387 */ /* 0x000fe40000100800 */
[----:B------:R-:W-:Y:S02]  /*6ca10*/  STL [R1+0x13a0], R24 ;  /* 0x0013a01801007387 */ /* 0x000fe40000100800 */
[----:B------:R-:W-:Y:S01]  /*6ca20*/  STL [R1+0xfbc], R25 ;  /* 0x000fbc1901007387 */ /* 0x000fe20000100800 */
[----:B------:R-:W-:Y:S01]  /*6ca30*/  STL [R1+0x1398], R26 ;  /* 0x0013981a01007387 */ /* 0x000fe20000100800 */
[----:B------:R-:W-:Y:S01]  /*6ca40*/  STL [R1+0x13bc], R27 ;  /* 0x0013bc1b01007387 */ /* 0x000fe20000100800 */
[-C--:B------:R-:W-:Y:S01]  /*6ca50*/  IADD3 R13, P1, R13, R23.reuse, RZ ;  /* 0x000000170d0d7210 */ /* 0x080fe20007f3e0ff */
[----:B------:R-:W-:Y:S02]  /*6ca60*/  STL [R1+0x1390], R7 ;  /* 0x0013900701007387 */ /* 0x000fe40000100800 */
[--C-:B------:R-:W-:Y:S01]  /*6ca70*/  IMAD.X R9, R9, 0x1, R0.reuse, P2 ;  /* 0x0000000109097824 */ /* 0x100fe200010e0600 */
        /* <DEDUP_REMOVED lines=11> */
[----:B------:R-:W-:Y:S02]  /*6cb30*/  STL [R1+0x139c], R8 ;  /* 0x00139c0801007387 */ /* 0x000fe40000100800 */
[--C-:B------:R-:W-:Y:S01]  /*6cb40*/  IMAD.X R29, R29, 0x1, R0.reuse, P5 ;  /* 0x000000011d1d7824 */ /* 0x100fe200028e0600 */
[----:B------:R-:W-:Y:S01]  /*6cb50*/  STL [R1+0x1370], R17 ;  /* 0x0013701101007387 */ /* 0x000fe20000100800 */
[----:B------:R-:W-:Y:S01]  /*6cb60*/  IADD3 R3, P5, R3, R23, RZ ;  /* 0x0000001703037210 */ /* 0x000fe20007fbe0ff */
[----:B------:R-:W-:Y:S02]  /*6cb70*/  STL [R1+0x1394], R16 ;  /* 0x0013941001007387 */ /* 0x000fe40000100800 */
[----:B------:R-:W-:Y:S01]  /*6cb80*/  STL [R1+0x1368], R28 ;  /* 0x0013681c01007387 */ /* 0x000fe20000100800 */
[----:B------:R0:W-:Y:S01]  /*6cb90*/  STL [R1+0x1d2c], R0 ;  /* 0x001d2c0001007387 */ /* 0x0001e20000100800 */
[----:B------:R-:W-:-:S02]  /*6cba0*/  IMAD.X R2, R2, 0x1, R0, P6 ;  /* 0x0000000102027824 */ /* 0x000fc400030e0600 */
[----:B------:R-:W-:Y:S01]  /*6cbb0*/  STL [R1+0x138c], R29 ;  /* 0x00138c1d01007387 */ /* 0x000fe20000100800 */
[----:B0-----:R-:W2:Y:S01]  /*6cbc0*/  LDL.LU R0, [R1+0x1358] ;  /* 0x0013580001007983 */ /* 0x001ea20000300800 */
[----:B------:R-:W-:Y:S02]  /*6cbd0*/  STL [R1+0x1360], R3 ;  /* 0x0013600301007387 */ /* 0x000fe40000100800 */
[----:B------:R-:W3:Y:S02]  /*6cbe0*/  LDL.LU R11, [R1+0x1348] ;  /* 0x00134800010b7983 */ /* 0x000ee40000300800 */
[----:B------:R-:W-:Y:S01]  /*6cbf0*/  STL [R1+0x1384], R2 ;  /* 0x0013840201007387 */ /* 0x000fe20000100800 */
[----:B---3--:R0:W-:Y:S04]  /*6cc00*/  STL [R1+0x1d20], R11 ;  /* 0x001d200b01007387 */ /* 0x0081e80000100800 */
[----:B0-----:R-:W3:Y:S04]  /*6cc10*/  LDL.LU R11, [R1+0x1374] ;  /* 0x00137400010b7983 */ /* 0x001ee80000300800 */
[----:B---3--:R0:W-:Y:S04]  /*6cc20*/  STL [R1+0x1d24], R11 ;  /* 0x001d240b01007387 */ /* 0x0081e80000100800 */
[----:B0-----:R-:W3:Y:S01]  /*6cc30*/  LDL.LU R11, [R1+0x1350] ;  /* 0x00135000010b7983 */ /* 0x001ee20000300800 */
[----:B------:R-:W-:-:S02]  /*6cc40*/  ISETP.NE.U32.AND P0, PT, R21, R20, PT ;  /* 0x000000141500720c */ /* 0x000fc40003f05070 */
[----:B--2---:R-:W-:Y:S01]  /*6cc50*/  IADD3 R0, P6, R0, R23, RZ ;  /* 0x0000001700007210 */ /* 0x004fe20007fde0ff */
[----:B---3--:R0:W-:Y:S04]  /*6cc60*/  STL [R1+0x1d28], R11 ;  /* 0x001d280b01007387 */ /* 0x0081e80000100800 */
        /* <DEDUP_REMOVED lines=27> */
[----:B------:R0:W-:Y:S02]  /*6ce20*/  STL [R1+0x1358], R0 ;  /* 0x0013580001007387 */ /* 0x0001e40000100800 */
[----:B0-----:R-:W2:Y:S02]  /*6ce30*/  LDL.LU R0, [R1+0x1d2c] ;  /* 0x001d2c0001007983 */ /* 0x001ea40000300800 */
[----:B--2---:R-:W-:-:S05]  /*6ce40*/  IMAD.X R11, R11, 0x1, R0, P1 ;  /* 0x000000010b0b7824 */ /* 0x004fca00008e0600 */
[----:B------:R0:W-:Y:S04]  /*6ce50*/  STL [R1+0x137c], R11 ;  /* 0x00137c0b01007387 */ /* 0x0001e80000100800 */
[----:B0-----:R-:W2:Y:S02]  /*6ce60*/  LDL.LU R11, [R1+0x1d28] ;  /* 0x001d2800010b7983 */ /* 0x001ea40000300800 */
[----:B--2---:R-:W-:-:S05]  /*6ce70*/  IADD3 R11, P1, R11, R23, RZ ;  /* 0x000000170b0b7210 */ /* 0x004fca0007f3e0ff */
[----:B------:R0:W-:Y:S04]  /*6ce80*/  STL [R1+0x1350], R11 ;  /* 0x0013500b01007387 */ /* 0x0001e80000100800 */
[----:B0-----:R-:W2:Y:S02]  /*6ce90*/  LDL.LU R11, [R1+0x1d24] ;  /* 0x001d2400010b7983 */ /* 0x001ea40000300800 */
[----:B--2---:R-:W-:-:S05]  /*6cea0*/  IMAD.X R11, R11, 0x1, R0, P2 ;  /* 0x000000010b0b7824 */ /* 0x004fca00010e0600 */
[----:B------:R0:W-:Y:S04]  /*6ceb0*/  STL [R1+0x1374], R11 ;  /* 0x0013740b01007387 */ /* 0x0001e80000100800 */
[----:B0-----:R-:W2:Y:S01]  /*6cec0*/  LDL.LU R11, [R1+0x1d20] ;  /* 0x001d2000010b7983 */ /* 0x001ea20000300800 */
[--C-:B---3--:R-:W-:Y:S01]  /*6ced0*/  IMAD.X R10, R10, 0x1, R0.reuse, P3 ;  /* 0x000000010a0a7824 */ /* 0x108fe200018e0600 */
[-C--:B----4-:R-:W-:Y:S01]  /*6cee0*/  IADD3 R20, P3, R20, R23.reuse, RZ ;  /* 0x0000001714147210 */ /* 0x090fe20007f7e0ff */
[--C-:B------:R-:W-:Y:S01]  /*6cef0*/  IMAD.X R21, R21, 0x1, R0.reuse, P4 ;  /* 0x0000000115157824 */ /* 0x100fe200020e0600 */
[-C--:B------:R-:W-:Y:S01]  /*6cf00*/  IADD3 R22, P4, R22, R23.reuse, RZ ;  /* 0x0000001716167210 */ /* 0x080fe20007f9e0ff */
        /* <DEDUP_REMOVED lines=16> */
[----:B------:R-:W-:Y:S01]  /*6d010*/  IMAD.X R3, R3, 0x1, R0, P3 ;  /* 0x0000000103037824 */ /* 0x000fe200018e0600 */
[----:B------:R-:W-:-:S02]  /*6d020*/  IADD3 R2, P3, R2, R23, RZ ;  /* 0x0000001702027210 */ /* 0x000fc40007f7e0ff */
[----:B--2---:R-:W-:-:S05]  /*6d030*/  IADD3 R11, P2, R11, R23, RZ ;  /* 0x000000170b0b7210 */ /* 0x004fca0007f5e0ff */
[----:B------:R-:W-:Y:S01]  /*6d040*/  STL [R1+0x1348], R11 ;  /* 0x0013480b01007387 */ /* 0x000fe20000100800 */
[----:B------:R-:W-:Y:S02]  /*6d050*/  STL [R1+0x136c], R10 ;  /* 0x00136c0a01007387 */ /* 0x000fe40000100800 */
[----:B------:R-:W-:Y:S02]  /*6d060*/  STL [R1+0x1340], R20 ;  /* 0x0013401401007387 */ /* 0x000fe40000100800 */
[----:B------:R-:W-:Y:S01]  /*6d070*/  STL [R1+0x1364], R21 ;  /* 0x0013641501007387 */ /* 0x000fe20000100800 */
[----:B------:R-:W-:Y:S01]  /*6d080*/  STL [R1+0x1338], R22 ;  /* 0x0013381601007387 */ /* 0x000fe20000100800 */
[----:B------:R-:W-:Y:S02]  /*6d090*/  STL [R1+0x135c], R14 ;  /* 0x00135c0e01007387 */ /* 0x000fe40000100800 */
[----:B------:R-:W-:Y:S02]  /*6d0a0*/  STL [R1+0x1330], R15 ;  /* 0x0013300f01007387 */ /* 0x000fe40000100800 */
[--C-:B------:R-:W-:Y:S01]  /*6d0b0*/  IMAD.X R26, R26, 0x1, R0.reuse, P2 ;  /* 0x000000011a1a7824 */ /* 0x100fe200010e0600 */
[----:B------:R-:W-:Y:S01]  /*6d0c0*/  STL [R1+0x1354], R18 ;  /* 0x0013541201007387 */ /* 0x000fe20000100800 */
[----:B------:R-:W-:Y:S01]  /*6d0d0*/  IADD3 R27, P2, R27, R23, RZ ;  /* 0x000000171b1b7210 */ /* 0x000fe20007f5e0ff */
[----:B------:R-:W-:Y:S02]  /*6d0e0*/  STL [R1+0x1328], R19 ;  /* 0x0013281301007387 */ /* 0x000fe40000100800 */
[----:B------:R-:W-:Y:S01]  /*6d0f0*/  STL [R1+0x134c], R24 ;  /* 0x00134c1801007387 */ /* 0x000fe20000100800 */
[----:B------:R-:W-:Y:S01]  /*6d100*/  STL [R1+0x1320], R25 ;  /* 0x0013201901007387 */ /* 0x000fe20000100800 */
[----:B------:R-:W-:Y:S02]  /*6d110*/  STL [R1+0x1344], R26 ;  /* 0x0013441a01007387 */ /* 0x000fe40000100800 */
[----:B------:R-:W-:Y:S02]  /*6d120*/  STL [R1+0x1318], R27 ;  /* 0x0013181b01007387 */ /* 0x000fe40000100800 */
[----:B------:R-:W-:Y:S01]  /*6d130*/  STL [R1+0x133c], R7 ;  /* 0x00133c0701007387 */ /* 0x000fe20000100800 */
[----:B------:R-:W-:Y:S01]  /*6d140*/  STL [R1+0x1310], R6 ;  /* 0x0013100601007387 */ /* 0x000fe20000100800 */
[----:B------:R-:W-:Y:S02]  /*6d150*/  STL [R1+0x1334], R5 ;  /* 0x0013340501007387 */ /* 0x000fe40000100800 */
[----:B------:R-:W-:Y:S02]  /*6d160*/  STL [R1+0x1308], R4 ;  /* 0x0013080401007387 */ /* 0x000fe40000100800 */
[----:B------:R-:W-:Y:S01]  /*6d170*/  STL [R1+0x132c], R13 ;  /* 0x00132c0d01007387 */ /* 0x000fe20000100800 */
[----:B------:R-:W-:Y:S01]  /*6d180*/  STL [R1+0x1300], R9 ;  /* 0x0013000901007387 */ /* 0x000fe20000100800 */
[----:B------:R-:W-:-:S02]  /*6d190*/  IMAD.X R28, R28, 0x1, R0, P2 ;  /* 0x000000011c1c7824 */ /* 0x000fc400010e0600 */
[----:B------:R-:W-:Y:S02]  /*6d1a0*/  STL [R1+0x1324], R12 ;  /* 0x0013240c01007387 */ /* 0x000fe40000100800 */
[----:B------:R-:W-:Y:S01]  /*6d1b0*/  STL [R1+0x12f8], R8 ;  /* 0x0012f80801007387 */ /* 0x000fe20000100800 */
[----:B------:R-:W-:Y:S01]  /*6d1c0*/  IADD3 R29, P2, R29, R23, RZ ;  /* 0x000000171d1d7210 */ /* 0x000fe20007f5e0ff */
[----:B------:R-:W-:Y:S01]  /*6d1d0*/  STL [R1+0x131c], R17 ;  /* 0x00131c1101007387 */ /* 0x000fe20000100800 */
[----:B------:R-:W-:Y:S02]  /*6d1e0*/  STL [R1+0x12f0], R16 ;  /* 0x0012f01001007387 */ /* 0x000fe40000100800 */
[----:B------:R-:W-:Y:S02]  /*6d1f0*/  STL [R1+0x1314], R28 ;  /* 0x0013141c01007387 */ /* 0x000fe40000100800 */
[----:B------:R0:W-:Y:S01]  /*6d200*/  STL [R1+0x1d1c], R23 ;  /* 0x001d1c1701007387 */ /* 0x0001e20000100800 */
[----:B------:R-:W-:Y:S04]  /*6d210*/  STL [R1+0x12e8], R29 ;  /* 0x0012e81d01007387 */ /* 0x000fe80000100800 */
        /* <DEDUP_REMOVED lines=8> */
[----:B--2---:R-:W-:-:S03]  /*6d2a0*/  IMAD.X R23, R23, 0x1, R0, P4 ;  /* 0x0000000117177824 */ /* 0x004fc600020e0600 */
        /* <DEDUP_REMOVED lines=30> */
[----:B--2---:R-:W-:-:S05]  /*6d490*/  IADD3 R11, P4, R11, R23, RZ ;  /* 0x000000170b0b7210 */ /* 0x004fca0007f9e0ff */
[----:B------:R0:W-:Y:S04]  /*6d4a0*/  STL [R1+0x12d8], R11 ;  /* 0x0012d80b01007387 */ /* 0x0001e80000100800 */
[----:B0-----:R-:W2:Y:S02]  /*6d4b0*/  LDL.LU R11, [R1+0x1d18] ;  /* 0x001d1800010b7983 */ /* 0x001ea40000300800 */
[----:B--2---:R-:W-:-:S05]  /*6d4c0*/  IMAD.X R11, R11, 0x1, R0, P5 ;  /* 0x000000010b0b7824 */ /* 0x004fca00028e0600 */
[----:B------:R0:W-:Y:S04]  /*6d4d0*/  STL [R1+0x12fc], R11 ;  /* 0x0012fc0b01007387 */ /* 0x0001e80000100800 */
[----:B0-----:R-:W2:Y:S02]  /*6d4e0*/  LDL.LU R11, [R1+0x1d14] ;  /* 0x001d1400010b7983 */ /* 0x001ea40000300800 */
[----:B--2---:R-:W-:-:S05]  /*6d4f0*/  IADD3 R11, P5, R11, R23, RZ ;  /* 0x000000170b0b7210 */ /* 0x004fca0007fbe0ff */
[----:B------:R0:W-:Y:S04]  /*6d500*/  STL [R1+0x12d0], R11 ;  /* 0x0012d00b01007387 */ /* 0x0001e80000100800 */
[----:B0-----:R-:W2:Y:S01]  /*6d510*/  LDL.LU R11, [R1+0x1d10] ;  /* 0x001d1000010b7983 */ /* 0x001ea20000300800 */
[--C-:B----4-:R-:W-:Y:S01]  /*6d520*/  IMAD.X R20, R20, 0x1, R0.reuse, P1 ;  /* 0x0000000114147824 */ /* 0x110fe200008e0600 */
        /* <DEDUP_REMOVED lines=18> */
[----:B------:R-:W-:Y:S01]  /*6d650*/  IADD3 R28, P5, R28, R23, RZ ;  /* 0x000000171c1c7210 */ /* 0x000fe20007fbe0ff */
[----:B------:R-:W-:-:S02]  /*6d660*/  IMAD.X R2, R2, 0x1, R0, P1 ;  /* 0x0000000102027824 */ /* 0x000fc400008e0600 */
[----:B--2---:R-:W-:Y:S01]  /*6d670*/  IMAD.X R11, R11, 0x1, R0, P6 ;  /* 0x000000010b0b7824 */ /* 0x004fe200030e0600 */
[----:B---3--:R-:W-:-:S04]  /*6d680*/  IADD3 R10, P6, R10, R23, RZ ;  /* 0x000000170a0a7210 */ /* 0x008fc80007fde0ff */
[----:B------:R-:W-:Y:S01]  /*6d690*/  STL [R1+0x12f4], R11 ;  /* 0x0012f40b01007387 */ /* 0x000fe20000100800 */
[----:B------:R-:W-:Y:S02]  /*6d6a0*/  STL [R1+0x12c8], R10 ;  /* 0x0012c80a01007387 */ /* 0x000fe40000100800 */
[----:B------:R-:W-:Y:S02]  /*6d6b0*/  STL [R1+0x12ec], R20 ;  /* 0x0012ec1401007387 */ /* 0x000fe40000100800 */
[----:B------:R-:W-:Y:S01]  /*6d6c0*/  STL [R1+0x12c0], R21 ;  /* 0x0012c01501007387 */ /* 0x000fe20000100800 */
[----:B------:R-:W-:Y:S01]  /*6d6d0*/  STL [R1+0x12e4], R22 ;  /* 0x0012e41601007387 */ /* 0x000fe20000100800 */
[----:B------:R-:W-:Y:S02]  /*6d6e0*/  STL [R1+0x12b8], R14 ;  /* 0x0012b80e01007387 */ /* 0x000fe40000100800 */
        /* <DEDUP_REMOVED lines=17> */
[----:B------:R-:W-:-:S02]  /*6d800*/  IMAD.X R29, R29, 0x1, R0, P6 ;  /* 0x000000011d1d7824 */ /* 0x000fc400030e0600 */
[----:B------:R-:W-:Y:S01]  /*6d810*/  STL [R1+0x1278], R17 ;  /* 0x0012781101007387 */ /* 0x000fe20000100800 */
[-C--:B------:R-:W-:Y:S01]  /*6d820*/  IADD3 R3, P6, R3, R23.reuse, RZ ;  /* 0x0000001703037210 */ /* 0x080fe20007fde0ff */
[----:B------:R-:W-:Y:S01]  /*6d830*/  STL [R1+0x129c], R16 ;  /* 0x00129c1001007387 */ /* 0x000fe20000100800 */
[----:B------:R-:W-:Y:S02]  /*6d840*/  STL [R1+0x1270], R28 ;  /* 0x0012701c01007387 */ /* 0x000fe40000100800 */
[----:B------:R0:W-:Y:S02]  /*6d850*/  STL [R1+0x1d0c], R0 ;  /* 0x001d0c0001007387 */ /* 0x0001e40000100800 */
        /* <DEDUP_REMOVED lines=9> */
[----:B--2---:R-:W-:-:S03]  /*6d8f0*/  IADD3 R0, P1, R0, R23, RZ ;  /* 0x0000001700007210 */ /* 0x004fc60007f3e0ff */
        /* <DEDUP_REMOVED lines=172> */
[-C--:B------:R-:W-:Y:S01]  /*6e3c0*/  IADD3 R7, P1, R7, R23.reuse, RZ ;  /* 0x0000001707077210 */ /* 0x080fe20007f3e0ff */
        /* <DEDUP_REMOVED lines=17> */
[----:B------:R0:W-:Y:S02]  /*6e4e0*/  STL [R1+0x1170], R3 ;  /* 0x0011700301007387 */ /* 0x0001e40000100800 */
[----:B------:R-:W-:Y:S01]  /*6e4f0*/  STL [R1+0x119c], R29 ;  /* 0x00119c1d01007387 */ /* 0x000fe20000100800 */
[----:B0-----:R-:W2:Y:S01]  /*6e500*/  LDL.LU R3, [R1+0x1168] ;  /* 0x0011680001037983 */ /* 0x001ea20000300800 */
[----:B------:R-:W3:Y:S02]  /*6e510*/  LDL.LU R11, [R1+0x1158] ;  /* 0x00115800010b7983 */ /* 0x000ee40000300800 */
[----:B------:R-:W-:Y:S01]  /*6e520*/  IMAD.X R2, R2, 0x1, R0, P2 ;  /* 0x0000000102027824 */ /* 0x000fe200010e0600 */
[----:B---3--:R0:W-:Y:S04]  /*6e530*/  STL [R1+0x1ce4], R11 ;  /* 0x001ce40b01007387 */ /* 0x0081e80000100800 */
[----:B------:R-:W-:Y:S01]  /*6e540*/  STL [R1+0x1194], R2 ;  /* 0x0011940201007387 */ /* 0x000fe20000100800 */
        /* <DEDUP_REMOVED lines=31> */
[----:B------:R0:W-:Y:S02]  /*6e740*/  STL [R1+0x1168], R3 ;  /* 0x0011680301007387 */ /* 0x0001e40000100800 */
[----:B0-----:R-:W3:Y:S01]  /*6e750*/  LDL.LU R3, [R1+0x10f0] ;  /* 0x0010f00001037983 */ /* 0x001ee20000300800 */
        /* <DEDUP_REMOVED lines=62> */
[----:B------:R-:W3:Y:S01]  /*6eb40*/  LDL.LU R11, [R1+0x1104] ;  /* 0x00110400010b7983 */ /* 0x000ee20000300800 */
[----:B------:R-:W-:Y:S01]  /*6eb50*/  IADD3 R3, P5, R3, R23, RZ ;  /* 0x0000001703037210 */ /* 0x000fe20007fbe0ff */
[----:B---3--:R0:W-:Y:S04]  /*6eb60*/  STL [R1+0x1cd8], R11 ;  /* 0x001cd80b01007387 */ /* 0x0081e80000100800 */
[----:B0-----:R-:W3:Y:S01]  /*6eb70*/  LDL.LU R11, [R1+0x10e0] ;  /* 0x0010e000010b7983 */ /* 0x001ee20000300800 */
[----:B------:R-:W-:Y:S03]  /*6eb80*/  STL [R1+0x10f0], R3 ;  /* 0x0010f00301007387 */ /* 0x000fe60000100800 */
[----:B---3--:R0:W-:Y:S04]  /*6eb90*/  STL [R1+0x1cdc], R11 ;  /* 0x001cdc0b01007387 */ /* 0x0081e80000100800 */
[----:B0-----:R-:W3:Y:S01]  /*6eba0*/  LDL.LU R11, [R1+0x110c] ;  /* 0x00110c00010b7983 */ /* 0x001ee20000300800 */
[----:B--2---:R-:W-:-:S03]  /*6ebb0*/  IMAD.X R2, R2, 0x1, R0, P6 ;  /* 0x0000000102027824 */ /* 0x004fc600030e0600 */
        /* <DEDUP_REMOVED lines=39> */
[-C--:B---3--:R-:W-:Y:S01]  /*6ee30*/  IADD3 R21, P3, R21, R23.reuse, RZ ;  /* 0x0000001715157210 */ /* 0x088fe20007f7e0ff */
        /* <DEDUP_REMOVED lines=15> */
[--C-:B------:R-:W-:Y:S01]  /*6ef30*/  IMAD.X R8, R8, 0x1, R0.reuse, P6 ;  /* 0x0000000108087824 */ /* 0x100fe200030e0600 */
[-C--:B------:R-:W-:Y:S02]  /*6ef40*/  IADD3 R17, P6, R17, R23.reuse, RZ ;  /* 0x0000001711117210 */ /* 0x080fe40007fde0ff */
[-C--:B------:R-:W-:Y:S01]  /*6ef50*/  IADD3 R16, P1, R16, R23.reuse, RZ ;  /* 0x0000001710107210 */ /* 0x080fe20007f3e0ff */
[----:B--2---:R-:W-:Y:S01]  /*6ef60*/  IMAD.X R11, R11, 0x1, R0, P2 ;  /* 0x000000010b0b7824 */ /* 0x004fe200010e0600 */
[----:B------:R-:W-:-:S04]  /*6ef70*/  IADD3 R10, P2, R10, R23, RZ ;  /* 0x000000170a0a7210 */ /* 0x000fc80007f5e0ff */
        /* <DEDUP_REMOVED lines=22> */
[----:B------:R0:W-:Y:S02]  /*6f0e0*/  STL [R1+0x10ac], R3 ;  /* 0x0010ac0301007387 */ /* 0x0001e40000100800 */
[----:B------:R-:W-:Y:S01]  /*6f0f0*/  STL [R1+0x10b4], R8 ;  /* 0x0010b40801007387 */ /* 0x000fe20000100800 */
[----:B0-----:R-:W2:Y:S01]  /*6f100*/  LDL.LU R3, [R1+0x1070] ;  /* 0x0010700001037983 */ /* 0x001ea20000300800 */
[----:B------:R-:W-:Y:S02]  /*6f110*/  STL [R1+0x1088], R17 ;  /* 0x0010881101007387 */ /* 0x000fe40000100800 */
[----:B------:R-:W-:Y:S02]  /*6f120*/  STL [R1+0x1080], R16 ;  /* 0x0010801001007387 */ /* 0x000fe40000100800 */
[----:B------:R-:W3:Y:S02]  /*6f130*/  LDL.LU R11, [R1+0x1060] ;  /* 0x00106000010b7983 */ /* 0x000ee40000300800 */
[----:B------:R-:W-:Y:S01]  /*6f140*/  IMAD.X R28, R28, 0x1, R0, P2 ;  /* 0x000000011c1c7824 */ /* 0x000fe200010e0600 */
[----:B------:R-:W-:-:S04]  /*6f150*/  IADD3 R29, P2, R29, R23, RZ ;  /* 0x000000171d1d7210 */ /* 0x000fc80007f5e0ff */
[----:B------:R-:W-:Y:S04]  /*6f160*/  STL [R1+0x10a4], R28 ;  /* 0x0010a41c01007387 */ /* 0x000fe80000100800 */
[----:B---3--:R0:W-:Y:S01]  /*6f170*/  STL [R1+0x1ccc], R11 ;  /* 0x001ccc0b01007387 */ /* 0x0081e20000100800 */
[----:B------:R-:W-:Y:S03]  /*6f180*/  STL [R1+0x1078], R29 ;  /* 0x0010781d01007387 */ /* 0x000fe60000100800 */
[----:B0-----:R-:W3:Y:S01]  /*6f190*/  LDL.LU R11, [R1+0x108c] ;  /* 0x00108c00010b7983 */ /* 0x001ee20000300800 */
[----:B------:R-:W-:-:S05]  /*6f1a0*/  IMAD.X R2, R2, 0x1, R0, P3 ;  /* 0x0000000102027824 */ /* 0x000fca00018e0600 */
[----:B------:R-:W-:Y:S04]  /*6f1b0*/  STL [R1+0x109c], R2 ;  /* 0x00109c0201007387 */ /* 0x000fe80000100800 */
        /* <DEDUP_REMOVED lines=27> */
[----:B------:R0:W-:Y:S01]  /*6f370*/  STL [R1+0x1070], R3 ;  /* 0x0010700301007387 */ /* 0x0001e20000100800 */
[----:B------:R-:W3:Y:S01]  /*6f380*/  LDL.LU R16, [R1+0x102c] ;  /* 0x00102c0001107983 */ /* 0x000ee20000300800 */
[----:B------:R-:W3:Y:S02]  /*6f390*/  LDL.LU R28, [R1+0x1000] ;  /* 0x00100000011c7983 */ /* 0x000ee40000300800 */
[----:B------:R-:W3:Y:S01]  /*6f3a0*/  LDL.LU R29, [R1+0x1024] ;  /* 0x00102400011d7983 */ /* 0x000ee20000300800 */
        /* <DEDUP_REMOVED lines=28> */
[----:B------:R-:W-:Y:S01]  /*6f570*/  IMAD.X R8, R8, 0x1, R0, P4 ;  /* 0x0000000108087824 */ /* 0x000fe200020e0600 */
[-C--:B------:R-:W-:Y:S02]  /*6f580*/  IADD3 R17, P4, R17, R23.reuse, RZ ;  /* 0x0000001711117210 */ /* 0x080fe40007f9e0ff */
        /* <DEDUP_REMOVED lines=20> */
[----:B------:R0:W-:Y:S01]  /*6f6d0*/  STL [R1+0x103c], R2 ;  /* 0x00103c0201007387 */ /* 0x0001e20000100800 */
[----:B------:R-:W-:Y:S01]  /*6f6e0*/  STL [R1+0x1044], R13 ;  /* 0x0010440d01007387 */ /* 0x000fe20000100800 */
[----:B------:R-:W-:-:S03]  /*6f6f0*/  IMAD.X R16, R16, 0x1, R0, P5 ;  /* 0x0000000110107824 */ /* 0x000fc600028e0600 */
[----:B0-----:R-:W2:Y:S01]  /*6f700*/  LDL.LU R2, [R1+0x101c] ;  /* 0x00101c0001027983 */ /* 0x001ea20000300800 */
[----:B------:R-:W-:Y:S02]  /*6f710*/  STL [R1+0x1018], R9 ;  /* 0x0010180901007387 */ /* 0x000fe40000100800 */
[----:B------:R-:W-:Y:S02]  /*6f720*/  STL [R1+0x1010], R12 ;  /* 0x0010100c01007387 */ /* 0x000fe40000100800 */
[----:B------:R-:W-:Y:S01]  /*6f730*/  STL [R1+0x1034], R8 ;  /* 0x0010340801007387 */ /* 0x000fe20000100800 */
[----:B------:R-:W-:Y:S01]  /*6f740*/  STL [R1+0x1008], R17 ;  /* 0x0010081101007387 */ /* 0x000fe20000100800 */
[----:B------:R-:W-:Y:S02]  /*6f750*/  STL [R1+0x102c], R16 ;  /* 0x00102c1001007387 */ /* 0x000fe40000100800 */
[----:B------:R-:W3:Y:S01]  /*6f760*/  LDL.LU R11, [R1+0x100c] ;  /* 0x00100c00010b7983 */ /* 0x000ee20000300800 */
[----:B------:R-:W-:Y:S01]  /*6f770*/  IADD3 R28, P5, R28, R23, RZ ;  /* 0x000000171c1c7210 */ /* 0x000fe20007fbe0ff */
[----:B------:R-:W-:-:S04]  /*6f780*/  IMAD.X R29, R29, 0x1, R0, P6 ;  /* 0x000000011d1d7824 */ /* 0x000fc800030e0600 */
[----:B------:R-:W-:Y:S04]  /*6f790*/  STL [R1+0x1000], R28 ;  /* 0x0010001c01007387 */ /* 0x000fe80000100800 */
[----:B---3--:R0:W-:Y:S01]  /*6f7a0*/  STL [R1+0x1cc0], R11 ;  /* 0x001cc00b01007387 */ /* 0x0081e20000100800 */
[----:B------:R-:W-:Y:S03]  /*6f7b0*/  STL [R1+0x1024], R29 ;  /* 0x0010241d01007387 */ /* 0x000fe60000100800 */
[----:B0-----:R-:W3:Y:S01]  /*6f7c0*/  LDL.LU R11, [R1+0xfe8] ;  /* 0x000fe800010b7983 */ /* 0x001ee20000300800 */
[----:B------:R-:W-:-:S05]  /*6f7d0*/  IADD3 R3, P6, R3, R23, RZ ;  /* 0x0000001703037210 */ /* 0x000fca0007fde0ff */
[----:B------:R-:W-:Y:S04]  /*6f7e0*/  STL [R1+0xff8], R3 ;  /* 0x000ff80301007387 */ /* 0x000fe80000100800 */
        /* <DEDUP_REMOVED lines=24> */
[----:B------:R0:W-:Y:S01]  /*6f970*/  STL [R1+0x101c], R2 ;  /* 0x00101c0201007387 */ /* 0x0001e20000100800 */
[----:B------:R-:W3:Y:S02]  /*6f980*/  LDL.LU R8, [R1+0xfc8] ;  /* 0x000fc80001087983 */ /* 0x000ee40000300800 */
[----:B------:R-:W3:Y:S02]  /*6f990*/  LDL.LU R17, [R1+0x1ba0] ;  /* 0x001ba00001117983 */ /* 0x000ee40000300800 */
[----:B------:R-:W3:Y:S01]  /*6f9a0*/  LDL.LU R16, [R1+0x13d8] ;  /* 0x0013d80001107983 */ /* 0x000ee20000300800 */
[----:B------:R-:W3:Y:S01]  /*6f9b0*/  LDL.LU R28, [R1+0x1b9c] ;  /* 0x001b9c00011c7983 */ /* 0x000ee20000300800 */
[----:B------:R-:W3:Y:S02]  /*6f9c0*/  LDL.LU R29, [R1+0x13d4] ;  /* 0x0013d400011d7983 */ /* 0x000ee40000300800 */
[----:B------:R-:W3:Y:S01]  /*6f9d0*/  LDL.LU R3, [R1+0x1b94] ;  /* 0x001b940001037983 */ /* 0x000ee20000300800 */
        /* <DEDUP_REMOVED lines=13> */
[----:B------:R-:W-:Y:S01]  /*6fab0*/  IADD3 R14, P5, R14, R23, RZ ;  /* 0x000000170e0e7210 */ /* 0x000fe20007fbe0ff */
[--C-:B------:R-:W-:Y:S01]  /*6fac0*/  IMAD.X R15, R15, 0x1, R0.reuse, P6 ;  /* 0x000000010f0f7824 */ /* 0x100fe200030e0600 */
[----:B------:R-:W-:Y:S01]  /*6fad0*/  IADD3 R18, P6, R18, UR8, RZ ;  /* 0x0000000812127c10 */ /* 0x000fe2000ffde0ff */
[--C-:B------:R-:W-:Y:S01]  /*6fae0*/  IMAD.X R19, R19, 0x1, R0.reuse, P1 ;  /* 0x0000000113137824 */ /* 0x100fe200008e0600 */
[----:B------:R-:W-:Y:S01]  /*6faf0*/  IADD3 R24, P1, R24, UR8, RZ ;  /* 0x0000000818187c10 */ /* 0x000fe2000ff3e0ff */
[--C-:B------:R-:W-:Y:S01]  /*6fb00*/  IMAD.X R25, R25, 0x1, R0.reuse, P2 ;  /* 0x0000000119197824 */ /* 0x100fe200010e0600 */
[----:B------:R-:W-:Y:S01]  /*6fb10*/  IADD3 R26, P2, R26, UR8, RZ ;  /* 0x000000081a1a7c10 */ /* 0x000fe2000ff5e0ff */
[--C-:B------:R-:W-:Y:S01]  /*6fb20*/  IMAD.X R6, R6, 0x1, R0.reuse, P4 ;  /* 0x0000000106067824 */ /* 0x100fe200020e0600 */
[----:B------:R-:W-:Y:S01]  /*6fb30*/  IADD3 R5, P4, R5, UR8, RZ ;  /* 0x0000000805057c10 */ /* 0x000fe2000ff9e0ff */
[----:B------:R-:W-:Y:S01]  /*6fb40*/  IMAD.X R4, R4, 0x1, R0, P5 ;  /* 0x0000000104047824 */ /* 0x000fe200028e0600 */
[----:B------:R-:W-:-:S02]  /*6fb50*/  IADD3 R13, P5, R13, UR8, RZ ;  /* 0x000000080d0d7c10 */ /* 0x000fc4000ffbe0ff */
[----:B------:R-:W-:Y:S01]  /*6fb60*/  IADD3.X R9, R9, UR5, RZ, P6, !PT ;  /* 0x0000000509097c10 */ /* 0x000fe2000b7fe4ff */
[----:B------:R-:W-:Y:S01]  /*6fb70*/  IADD3 R12, P6, R12, UR8, RZ ;  /* 0x000000080c0c7c10 */ /* 0x000fe2000ffde0ff */
[----:B------:R-:W-:Y:S01]  /*6fb80*/  IADD3.X R8, R8, UR5, RZ, P1, !PT ;  /* 0x0000000508087c10 */ /* 0x000fe20008ffe4ff */
[----:B------:R-:W-:Y:S01]  /*6fb90*/  IADD3 R17, P1, R17, UR8, RZ ;  /* 0x0000000811117c10 */ /* 0x000fe2000ff3e0ff */
[----:B------:R-:W-:Y:S01]  /*6fba0*/  IADD3.X R16, R16, UR5, RZ, P2, !PT ;  /* 0x0000000510107c10 */ /* 0x000fe200097fe4ff */
[----:B------:R-:W-:Y:S02]  /*6fbb0*/  IADD3 R28, P2, R28, UR8, RZ ;  /* 0x000000081c1c7c10 */ /* 0x000fe4000ff5e0ff */
        /* <DEDUP_REMOVED lines=10> */
[----:B------:R-:W-:Y:S01]  /*6fc60*/  IMAD.X R27, R27, 0x1, R0, P3 ;  /* 0x000000011b1b7824 */ /* 0x000fe200018e0600 */
[----:B------:R-:W-:Y:S01]  /*6fc70*/  STL [R1+0xfec], R19 ;  /* 0x000fec1301007387 */ /* 0x000fe20000100800 */
[----:B------:R-:W-:Y:S01]  /*6fc80*/  IADD3 R7, P3, R7, UR8, RZ ;  /* 0x0000000807077c10 */ /* 0x000fe2000ff7e0ff */
[----:B------:R-:W-:Y:S02]  /*6fc90*/  STL [R1+0x13dc], R24 ;  /* 0x0013dc1801007387 */ /* 0x000fe40000100800 */
[----:B------:R-:W-:Y:S01]  /*6fca0*/  STL [R1+0xfe4], R25 ;  /* 0x000fe41901007387 */ /* 0x000fe20000100800 */
[----:B------:R-:W-:Y:S01]  /*6fcb0*/  STL [R1+0x1bb4], R26 ;  /* 0x001bb41a01007387 */ /* 0x000fe20000100800 */
[----:B------:R-:W-:Y:S02]  /*6fcc0*/  STL [R1+0xfdc], R27 ;  /* 0x000fdc1b01007387 */ /* 0x000fe40000100800 */
[----:B------:R-:W-:Y:S02]  /*6fcd0*/  STL [R1+0x1bb0], R7 ;  /* 0x001bb00701007387 */ /* 0x000fe40000100800 */
[----:B------:R0:W-:Y:S01]  /*6fce0*/  STL [R1+0x1c3c], R0 ;  /* 0x001c3c0001007387 */ /* 0x0001e20000100800 */
        /* <DEDUP_REMOVED lines=10> */
[----:B0-----:R-:W2:Y:S01]  /*6fd90*/  LDL.LU R0, [R1+0x1b84] ;  /* 0x001b840001007983 */ /* 0x001ea20000300800 */
[----:B------:R-:W-:Y:S01]  /*6fda0*/  IADD3.X R29, R29, UR5, RZ, P3, !PT ;  /* 0x000000051d1d7c10 */ /* 0x000fe20009ffe4ff */
[----:B------:R-:W-:-:S04]  /*6fdb0*/  IADD3 R3, P3, R3, UR8, RZ ;  /* 0x0000000803037c10 */ /* 0x000fc8000ff7e0ff */
[----:B------:R-:W-:Y:S04]  /*6fdc0*/  STL [R1+0x13d4], R29 ;  /* 0x0013d41d01007387 */ /* 0x000fe80000100800 */
[----:B--2---:R0:W-:Y:S01]  /*6fdd0*/  STL [R1+0x1cb8], R0 ;  /* 0x001cb80001007387 */ /* 0x0041e20000100800 */
[----:B------:R-:W-:Y:S03]  /*6fde0*/  STL [R1+0x1b94], R3 ;  /* 0x001b940301007387 */ /* 0x000fe60000100800 */
[----:B0-----:R-:W2:Y:S01]  /*6fdf0*/  LDL.LU R0, [R1+0x13cc] ;  /* 0x0013cc0001007983 */ /* 0x001ea20000300800 */
[----:B------:R-:W-:-:S05]  /*6fe00*/  IADD3.X R2, R2, UR5, RZ, P4, !PT ;  /* 0x0000000502027c10 */ /* 0x000fca000a7fe4ff */
[----:B------:R-:W-:Y:S04]  /*6fe10*/  STL [R1+0x13d0], R2 ;  /* 0x0013d00201007387 */ /* 0x000fe80000100800 */
        /* <DEDUP_REMOVED lines=30> */
[----:B--2---:R-:W-:-:S05]  /*70000*/  IADD3 R0, P4, R0, UR8, RZ ;  /* 0x0000000800007c10 */ /* 0x004fca000ff9e0ff */
[----:B------:R0:W-:Y:S04]  /*70010*/  STL [R1+0x1b8c], R0 ;  /* 0x001b8c0001007387 */ /* 0x0001e80000100800 */
[----:B0-----:R-:W2:Y:S02]  /*70020*/  LDL.LU R0, [R1+0x1cbc] ;  /* 0x001cbc0001007983 */ /* 0x001ea40000300800 */
[----:B--2---:R-:W-:-:S05]  /*70030*/  IADD3.X R0, R0, UR5, RZ, P5, !PT ;  /* 0x0000000500007c10 */ /* 0x004fca000affe4ff */
[----:B------:R0:W-:Y:S04]  /*70040*/  STL [R1+0x13cc], R0 ;  /* 0x0013cc0001007387 */ /* 0x0001e80000100800 */
[----:B0-----:R-:W2:Y:S01]  /*70050*/  LDL.LU R0, [R1+0x1cb8] ;  /* 0x001cb80001007983 */ /* 0x001ea20000300800 */
[----:B---3--:R-:W-:Y:S01]  /*70060*/  IADD3.X R11, R11, UR5, RZ, P6, !PT ;  /* 0x000000050b0b7c10 */ /* 0x008fe2000b7fe4ff */
[----:B----4-:R-:W-:Y:S01]  /*70070*/  IADD3 R10, P6, R10, UR8, RZ ;  /* 0x000000080a0a7c10 */ /* 0x010fe2000ffde0ff */
[----:B------:R-:W-:Y:S01]  /*70080*/  IADD3.X R20, R20, UR5, RZ, P1, !PT ;  /* 0x0000000514147c10 */ /* 0x000fe20008ffe4ff */
[----:B------:R-:W-:Y:S01]  /*70090*/  IADD3 R21, P1, R21, UR8, RZ ;  /* 0x0000000815157c10 */ /* 0x000fe2000ff3e0ff */
        /* <DEDUP_REMOVED lines=16> */
[----:B------:R-:W-:-:S02]  /*701a0*/  IADD3.X R28, R28, UR5, RZ, P6, !PT ;  /* 0x000000051c1c7c10 */ /* 0x000fc4000b7fe4ff */
[----:B--2---:R-:W-:-:S05]  /*701b0*/  IADD3 R0, P5, R0, UR8, RZ ;  /* 0x0000000800007c10 */ /* 0x004fca000ffbe0ff */
[----:B------:R0:W-:Y:S01]  /*701c0*/  STL [R1+0x1b84], R0 ;  /* 0x001b840001007387 */ /* 0x0001e20000100800 */
[----:B------:R-:W-:Y:S02]  /*701d0*/  STL [R1+0x13c8], R11 ;  /* 0x0013c80b01007387 */ /* 0x000fe40000100800 */
[----:B------:R-:W-:Y:S02]  /*701e0*/  STL [R1+0x1b7c], R10 ;  /* 0x001b7c0a01007387 */ /* 0x000fe40000100800 */
[----:B------:R-:W-:Y:S01]  /*701f0*/  STL [R1+0x13c4], R20 ;  /* 0x0013c41401007387 */ /* 0x000fe20000100800 */
[----:B------:R-:W-:Y:S01]  /*70200*/  STL [R1+0x1b74], R21 ;  /* 0x001b741501007387 */ /* 0x000fe20000100800 */
[----:B------:R-:W-:Y:S02]  /*70210*/  STL [R1+0x1b98], R22 ;  /* 0x001b981601007387 */ /* 0x000fe40000100800 */
[----:B------:R-:W-:Y:S01]  /*70220*/  STL [R1+0x1b6c], R23 ;  /* 0x001b6c1701007387 */ /* 0x000fe20000100800 */
[----:B------:R-:W-:Y:S01]  /*70230*/  IADD3.X R24, R24, UR5, RZ, P5, !PT ;  /* 0x0000000518187c10 */ /* 0x000fe2000affe4ff */
[----:B------:R-:W-:Y:S01]  /*70240*/  STL [R1+0x1b90], R14 ;  /* 0x001b900e01007387 */ /* 0x000fe20000100800 */
[----:B------:R-:W-:Y:S01]  /*70250*/  IADD3 R25, P5, R25, UR8, RZ ;  /* 0x0000000819197c10 */ /* 0x000fe2000ffbe0ff */
        /* <DEDUP_REMOVED lines=11> */
[----:B------:R-:W-:Y:S01]  /*70310*/  IADD3.X R17, R17, UR5, RZ, P5, !PT ;  /* 0x0000000511117c10 */ /* 0x000fe2000affe4ff */
[----:B------:R-:W-:Y:S01]  /*70320*/  STL [R1+0x1b60], R13 ;  /* 0x001b600d01007387 */ /* 0x000fe20000100800 */
[----:B------:R-:W-:Y:S01]  /*70330*/  IADD3 R16, P5, R16, UR8, RZ ;  /* 0x0000000810107c10 */ /* 0x000fe2000ffbe0ff */
[----:B------:R-:W-:Y:S01]  /*70340*/  STL [R1+0x1b34], R9 ;  /* 0x001b340901007387 */ /* 0x000fe20000100800 */
[----:B------:R-:W-:Y:S02]  /*70350*/  STL [R1+0x1b58], R12 ;  /* 0x001b580c01007387 */ /* 0x000fe40000100800 */
[----:B------:R-:W-:Y:S02]  /*70360*/  STL [R1+0x1b2c], R8 ;  /* 0x001b2c0801007387 */ /* 0x000fe40000100800 */
[----:B------:R-:W-:Y:S01]  /*70370*/  STL [R1+0x1b50], R17 ;  /* 0x001b501101007387 */ /* 0x000fe20000100800 */
[----:B------:R-:W-:Y:S01]  /*70380*/  STL [R1+0x1b24], R16 ;  /* 0x001b241001007387 */ /* 0x000fe20000100800 */
[----:B------:R-:W-:Y:S02]  /*70390*/  STL [R1+0x1b48], R28 ;  /* 0x001b481c01007387 */ /* 0x000fe40000100800 */
[----:B0-----:R-:W2:Y:S01]  /*703a0*/  LDL.LU R0, [R1+0x1b30] ;  /* 0x001b300001007983 */ /* 0x001ea20000300800 */
[----:B------:R-:W-:-:S02]  /*703b0*/  IADD3 R29, P6, R29, UR8, RZ ;  /* 0x000000081d1d7c10 */ /* 0x000fc4000ffde0ff */
[----:B------:R-:W-:-:S03]  /*703c0*/  IADD3.X R3, R3, UR5, RZ, P1, !PT ;  /* 0x0000000503037c10 */ /* 0x000fc60008ffe4ff */
[----:B------:R-:W-:Y:S04]  /*703d0*/  STL [R1+0x1b1c], R29 ;  /* 0x001b1c1d01007387 */ /* 0x000fe80000100800 */
[----:B--2---:R0:W-:Y:S01]  /*703e0*/  STL [R1+0x1cb0], R0 ;  /* 0x001cb00001007387 */ /* 0x0041e20000100800 */
[----:B------:R-:W-:Y:S03]  /*703f0*/  STL [R1+0x1b40], R3 ;  /* 0x001b400301007387 */ /* 0x000fe60000100800 */
[----:B0-----:R-:W2:Y:S01]  /*70400*/  LDL.LU R0, [R1+0x1b0c] ;  /* 0x001b0c0001007983 */ /* 0x001ea20000300800 */
[----:B------:R-:W-:-:S05]  /*70410*/  IADD3 R2, P1, R2, UR8, RZ ;  /* 0x0000000802027c10 */ /* 0x000fca000ff3e0ff */
        /* <DEDUP_REMOVED lines=31> */
[----:B--2---:R-:W-:-:S05]  /*70610*/  IADD3.X R0, R0, UR5, RZ, P2, !PT ;  /* 0x0000000500007c10 */ /* 0x004fca00097fe4ff */
[----:B------:R0:W-:Y:S04]  /*70620*/  STL [R1+0x1b38], R0 ;  /* 0x001b380001007387 */ /* 0x0001e80000100800 */
[----:B0-----:R-:W2:Y:S02]  /*70630*/  LDL.LU R0, [R1+0x1cb4] ;  /* 0x001cb40001007983 */ /* 0x001ea40000300800 */
[----:B--2---:R-:W-:-:S05]  /*70640*/  IADD3 R0, P2, R0, UR8, RZ ;  /* 0x0000000800007c10 */ /* 0x004fca000ff5e0ff */
[----:B------:R0:W-:Y:S04]  /*70650*/  STL [R1+0x1b0c], R0 ;  /* 0x001b0c0001007387 */ /* 0x0001e80000100800 */
[----:B0-----:R-:W2:Y:S01]  /*70660*/  LDL.LU R0, [R1+0x1cb0] ;  /* 0x001cb00001007983 */ /* 0x001ea20000300800 */
[----:B----4-:R-:W-:Y:S01]  /*70670*/  IADD3.X R10, R10, UR5, RZ, P4, !PT ;  /* 0x000000050a0a7c10 */ /* 0x010fe2000a7fe4ff */
[----:B---3--:R-:W-:Y:S01]  /*70680*/  IADD3 R20, P4, R20, UR8, RZ ;  /* 0x0000000814147c10 */ /* 0x008fe2000ff9e0ff */
        /* <DEDUP_REMOVED lines=18> */
[----:B--2---:R-:W-:Y:S01]  /*707b0*/  IADD3.X R0, R0, UR5, RZ, P3, !PT ;  /* 0x0000000500007c10 */ /* 0x004fe20009ffe4ff */
[----:B------:R-:W-:-:S04]  /*707c0*/  IADD3 R11, P3, R11, UR8, RZ ;  /* 0x000000080b0b7c10 */ /* 0x000fc8000ff7e0ff */
[----:B------:R0:W-:Y:S01]  /*707d0*/  STL [R1+0x1b30], R0 ;  /* 0x001b300001007387 */ /* 0x0001e20000100800 */
[----:B------:R-:W-:Y:S02]  /*707e0*/  STL [R1+0x1b04], R11 ;  /* 0x001b040b01007387 */ /* 0x000fe40000100800 */
[----:B------:R-:W-:Y:S02]  /*707f0*/  STL [R1+0x1b28], R10 ;  /* 0x001b280a01007387 */ /* 0x000fe40000100800 */
[----:B------:R-:W-:Y:S01]  /*70800*/  STL [R1+0x1afc], R20 ;  /* 0x001afc1401007387 */ /* 0x000fe20000100800 */
[----:B------:R-:W-:Y:S01]  /*70810*/  STL [R1+0x1b20], R21 ;  /* 0x001b201501007387 */ /* 0x000fe20000100800 */
[----:B------:R-:W-:Y:S02]  /*70820*/  STL [R1+0x1af4], R22 ;  /* 0x001af41601007387 */ /* 0x000fe40000100800 */
        /* <DEDUP_REMOVED lines=1343> */
[----:B--2---:R-:W-:Y:S01]  /*75c20*/  IADD3.X R0, R0, UR5, RZ, P4, !PT ;  /* 0x0000000500007c10 */ /* 0x004fe2000a7fe4ff */
[----:B------:R-:W-:-:S04]  /*75c30*/  IADD3 R10, P4, R10, UR8, RZ ;  /* 0x000000080a0a7c10 */ /* 0x000fc8000ff9e0ff */
[----:B------:R0:W-:Y:S04]  /*75c40*/  STL [R1+0x1468], R0 ;  /* 0x0014680001007387 */ /* 0x0001e80000100800 */
[----:B0-----:R0:W5:Y:S01]  /*75c50*/  LDL.LU R0, [R1+0x1c3c] ;  /* 0x001c3c0001007983 */ /* 0x0011620000300800 */
[----:B------:R1:W-:Y:S03]  /*75c60*/  STL [R1+0x143c], R10 ;  /* 0x00143c0a01007387 */ /* 0x0003e60000100800 */
[----:B-1----:R0:W5:Y:S01]  /*75c70*/  LDL.LU R10, [R1+0x1c38] ;  /* 0x001c3800010a7983 */ /* 0x0021620000300800 */
[----:B------:R1:W-:Y:S03]  /*75c80*/  STL [R1+0x1460], R11 ;  /* 0x0014600b01007387 */ /* 0x0003e60000100800 */
[----:B-1----:R0:W5:Y:S01]  /*75c90*/  LDL.LU R11, [R1+0x1c34] ;  /* 0x001c3400010b7983 */ /* 0x0021620000300800 */
[----:B------:R1:W-:Y:S03]  /*75ca0*/  STL [R1+0x1434], R6 ;  /* 0x0014340601007387 */ /* 0x0003e60000100800 */
[----:B-1----:R0:W5:Y:S01]  /*75cb0*/  LDL.LU R6, [R1+0x1c30] ;  /* 0x001c300001067983 */ /* 0x0021620000300800 */
[----:B------:R1:W-:Y:S03]  /*75cc0*/  STL [R1+0x1458], R7 ;  /* 0x0014580701007387 */ /* 0x0003e60000100800 */
[----:B-1----:R0:W5:Y:S01]  /*75cd0*/  LDL.LU R7, [R1+0x1c2c] ;  /* 0x001c2c0001077983 */ /* 0x0021620000300800 */
[----:B------:R1:W-:Y:S01]  /*75ce0*/  STL [R1+0x142c], R4 ;  /* 0x00142c0401007387 */ /* 0x0003e20000100800 */
[----:B------:R-:W-:-:S02]  /*75cf0*/  IADD3.X R16, R16, UR5, RZ, P4, !PT ;  /* 0x0000000510107c10 */ /* 0x000fc4000a7fe4ff */
[----:B-1----:R0:W5:Y:S01]  /*75d00*/  LDL.LU R4, [R1+0x1c28] ;  /* 0x001c280001047983 */ /* 0x0021620000300800 */
[----:B------:R1:W-:Y:S01]  /*75d10*/  STL [R1+0x1450], R5 ;  /* 0x0014500501007387 */ /* 0x0003e20000100800 */
[----:B------:R-:W-:Y:S02]  /*75d20*/  IADD3 R28, P4, R28, UR8, RZ ;  /* 0x000000081c1c7c10 */ /* 0x000fe4000ff9e0ff */
[----:B-1----:R0:W5:Y:S01]  /*75d30*/  LDL.LU R5, [R1+0x1c24] ;  /* 0x001c240001057983 */ /* 0x0021620000300800 */
        /* <DEDUP_REMOVED lines=19> */
[----:B-1----:R-:W2:Y:S01]  /*75e70*/  LDL.LU R2, [R1+0x1bfc] ;  /* 0x001bfc0001027983 */ /* 0x002ea20000300800 */
[----:B------:R-:W-:-:S02]  /*75e80*/  IADD3 R20, P6, R20, UR8, RZ ;  /* 0x0000000814147c10 */ /* 0x000fc4000ffde0ff */
[----:B------:R-:W-:Y:S01]  /*75e90*/  IADD3.X R21, R21, UR5, RZ, P1, !PT ;  /* 0x0000000515157c10 */ /* 0x000fe20008ffe4ff */
[----:B------:R-:W-:Y:S01]  /*75ea0*/  IADD3 R22, P1, R22, UR8, RZ ;  /* 0x0000000816167c10 */ /* 0x000fe2000ff3e0ff */
[----:B------:R-:W-:Y:S01]  /*75eb0*/  IADD3.X R23, R23, UR5, RZ, P2, !PT ;  /* 0x0000000517177c10 */ /* 0x000fe200097fe4ff */
[----:B------:R-:W-:Y:S01]  /*75ec0*/  IADD3 R14, P2, R14, UR8, RZ ;  /* 0x000000080e0e7c10 */ /* 0x000fe2000ff5e0ff */
[----:B------:R-:W-:Y:S01]  /*75ed0*/  STL [R1+0x13fc], R20 ;  /* 0x0013fc1401007387 */ /* 0x000fe20000100800 */
[----:B------:R-:W-:Y:S01]  /*75ee0*/  IADD3.X R15, R15, UR5, RZ, P3, !PT ;  /* 0x000000050f0f7c10 */ /* 0x000fe20009ffe4ff */
[----:B------:R-:W-:Y:S01]  /*75ef0*/  STL [R1+0x1420], R21 ;  /* 0x0014201501007387 */ /* 0x000fe20000100800 */
[----:B------:R-:W-:Y:S01]  /*75f00*/  IADD3 R18, P3, R18, UR8, RZ ;  /* 0x0000000812127c10 */ /* 0x000fe2000ff7e0ff */
[----:B------:R-:W-:Y:S01]  /*75f10*/  STL [R1+0x13f4], R22 ;  /* 0x0013f41601007387 */ /* 0x000fe20000100800 */
[----:B------:R-:W-:Y:S01]  /*75f20*/  IADD3.X R19, R19, UR5, RZ, P4, !PT ;  /* 0x0000000513137c10 */ /* 0x000fe2000a7fe4ff */
[----:B------:R-:W-:Y:S01]  /*75f30*/  STL [R1+0x1418], R23 ;  /* 0x0014181701007387 */ /* 0x000fe20000100800 */
[----:B------:R-:W-:Y:S01]  /*75f40*/  IADD3.X R24, R24, UR5, RZ, P5, !PT ;  /* 0x0000000518187c10 */ /* 0x000fe2000affe4ff */
[----:B------:R-:W-:Y:S01]  /*75f50*/  STL [R1+0x13ec], R14 ;  /* 0x0013ec0e01007387 */ /* 0x000fe20000100800 */
[----:B------:R-:W-:Y:S01]  /*75f60*/  IADD3.X R25, R25, UR5, RZ, P6, !PT ;  /* 0x0000000519197c10 */ /* 0x000fe2000b7fe4ff */
[----:B------:R-:W-:Y:S02]  /*75f70*/  STL [R1+0x1410], R15 ;  /* 0x0014100f01007387 */ /* 0x000fe40000100800 */
[----:B------:R-:W-:Y:S01]  /*75f80*/  STL [R1+0x13e4], R18 ;  /* 0x0013e41201007387 */ /* 0x000fe20000100800 */
[----:B------:R-:W-:Y:S01]  /*75f90*/  IADD3.X R26, R26, UR5, RZ, P1, !PT ;  /* 0x000000051a1a7c10 */ /* 0x000fe20008ffe4ff */
[----:B------:R-:W-:Y:S01]  /*75fa0*/  STL [R1+0x1408], R19 ;  /* 0x0014081301007387 */ /* 0x000fe20000100800 */
[----:B------:R-:W-:Y:S01]  /*75fb0*/  IADD3.X R27, R27, UR5, RZ, P2, !PT ;  /* 0x000000051b1b7c10 */ /* 0x000fe200097fe4ff */
[----:B------:R-:W-:Y:S02]  /*75fc0*/  STL [R1+0x1400], R24 ;  /* 0x0014001801007387 */ /* 0x000fe40000100800 */
[----:B------:R-:W-:Y:S01]  /*75fd0*/  STL [R1+0x13f8], R25 ;  /* 0x0013f81901007387 */ /* 0x000fe20000100800 */
[----:B--2---:R-:W-:-:S05]  /*75fe0*/  IADD3.X R2, R2, UR5, RZ, P3, !PT ;  /* 0x0000000502027c10 */ /* 0x004fca0009ffe4ff */
[----:B------:R1:W-:Y:S01]  /*75ff0*/  STL [R1+0x13e0], R2 ;  /* 0x0013e00201007387 */ /* 0x0003e20000100800 */
[----:B------:R0:W-:Y:S03]  /*76000*/  STL [R1+0x13f0], R26 ;  /* 0x0013f01a01007387 */ /* 0x0001e60000100800 */
[----:B-1----:R0:W5:Y:S01]  /*76010*/  LDL.LU R2, [R1+0x1bf8] ;  /* 0x001bf80001027983 */ /* 0x0021620000300800 */
[----:B------:R0:W-:Y:S01]  /*76020*/  STL [R1+0x13e8], R27 ;  /* 0x0013e81b01007387 */ /* 0x0001e20000100800 */
[----:B------:R-:W-:Y:S01]  /*76030*/  @!P0 CALL.REL.NOINC `(.L_x_1) ;  /* 0x0000001000008944 */ /* 0x000fe20003c00000 */
[----:B------:R-:W-:Y:S05]  /*76040*/  BRA `(.L_x_2) ;  /* 0xfffa85d000007947 */ /* 0x000fea000383ffff */
.L_x_1:
[----:B-----5:R-:W2:Y:S04]  /*76050*/  LDL.LU R2, [R1+0x474] ;  /* 0x0004740001027983 */ /* 0x020ea80000300800 */
[----:B--2---:R1:W-:Y:S04]  /*76060*/  STL [R1+0x1ff0], R2 ;  /* 0x001ff00201007387 */ /* 0x0043e80000100800 */
[----:B-1----:R-:W2:Y:S04]  /*76070*/  LDL.LU R2, [R1+0x2cc] ;  /* 0x0002cc0001027983 */ /* 0x002ea80000300800 */
        /* <DEDUP_REMOVED lines=17> */
[----:B------:R-:W2:Y:S01]  /*76190*/  LDL.LU R3, [R1+0x470] ;  /* 0x0004700001037983 */ /* 0x000ea20000300800 */
[----:B-1----:R-:W-:-:S03]  /*761a0*/  IMAD.MOV.U32 R2, RZ, RZ, R11 ;  /* 0x000000ffff027224 */ /* 0x002fc600078e000b */
        /* <DEDUP_REMOVED lines=17> */
[----:B------:R-:W2:Y:S04]  /*762c0*/  LDL.LU R28, [R1+0x8fc] ;  /* 0x0008fc00011c7983 */ /* 0x000ea80000300800 */
[----:B------:R-:W2:Y:S04]  /*762d0*/  LDL.LU R0, [R1+0x8f8] ;  /* 0x0008f80001007983 */ /* 0x000ea80000300800 */
[----:B------:R-:W3:Y:S01]  /*762e0*/  LDL.LU R20, [R1+0x90c] ;  /* 0x00090c0001147983 */ /* 0x000ee20000300800 */
[----:B-1----:R-:W-:-:S03]  /*762f0*/  IMAD.MOV.U32 R3, RZ, RZ, R10 ;  /* 0x000000ffff037224 */ /* 0x002fc600078e000a */
[----:B------:R-:W3:Y:S04]  /*76300*/  LDL.LU R21, [R1+0x908] ;  /* 0x0009080001157983 */ /* 0x000ee80000300800 */
[----:B------:R-:W4:Y:S04]  /*76310*/  LDL.LU R22, [R1+0x91c] ;  /* 0x00091c0001167983 */ /* 0x000f280000300800 */
[----:B------:R-:W4:Y:S04]  /*76320*/  LDL.LU R23, [R1+0x918] ;  /* 0x0009180001177983 */ /* 0x000f280000300800 */
[----:B------:R-:W2:Y:S04]  /*76330*/  LDL.LU R10, [R1+0x92c] ;  /* 0x00092c00010a7983 */ /* 0x000ea80000300800 */
[----:B------:R-:W2:Y:S04]  /*76340*/  LDL.LU R11, [R1+0x928] ;  /* 0x00092800010b7983 */ /* 0x000ea80000300800 */
[----:B------:R-:W2:Y:S04]  /*76350*/  LDL.LU R14, [R1+0x8f4] ;  /* 0x0008f400010e7983 */ /* 0x000ea80000300800 */
[----:B------:R-:W2:Y:S04]  /*76360*/  LDL.LU R15, [R1+0x8f0] ;  /* 0x0008f000010f7983 */ /* 0x000ea80000300800 */
[----:B------:R-:W2:Y:S04]  /*76370*/  LDL.LU R18, [R1+0x904] ;  /* 0x0009040001127983 */ /* 0x000ea80000300800 */
[----:B------:R-:W2:Y:S04]  /*76380*/  LDL.LU R19, [R1+0x900] ;  /* 0x0009000001137983 */ /* 0x000ea80000300800 */
[----:B------:R-:W2:Y:S04]  /*76390*/  LDL.LU R24, [R1+0x914] ;  /* 0x0009140001187983 */ /* 0x000ea80000300800 */
[----:B------:R-:W2:Y:S04]  /*763a0*/  LDL.LU R25, [R1+0x910] ;  /* 0x0009100001197983 */ /* 0x000ea80000300800 */
[----:B0-----:R-:W2:Y:S04]  /*763b0*/  LDL.LU R26, [R1+0x924] ;  /* 0x00092400011a7983 */ /* 0x001ea80000300800 */
[----:B------:R-:W2:Y:S04]  /*763c0*/  LDL.LU R27, [R1+0x920] ;  /* 0x00092000011b7983 */ /* 0x000ea80000300800 */
        /* <DEDUP_REMOVED lines=8> */
[----:B------:R0:W-:Y:S01]  /*76450*/  STL [R1+0x1dc4], R17 ;  /* 0x001dc41101007387 */ /* 0x0001e20000100800 */
[----:B------:R-:W-:-:S03]  /*76460*/  F2FP.PACK_AB R2, R3, R2 ;  /* 0x000000020302723e */ /* 0x000fc600000000ff */
        /* <DEDUP_REMOVED lines=13> */
[----:B------:R-:W2:Y:S04]  /*76540*/  LDL.LU R3, [R1+0x2038] ;  /* 0x0020380001037983 */ /* 0x000ea80000300800 */
[----:B------:R0:W-:Y:S04]  /*76550*/  STL [R1+0x3dc], R2 ;  /* 0x0003dc0201007387 */ /* 0x0001e80000100800 */
[----:B0-----:R-:W2:Y:S02]  /*76560*/  LDL.LU R2, [R1+0x2034] ;  /* 0x0020340001027983 */ /* 0x001ea40000300800 */
[----:B--2---:R-:W-:-:S02]  /*76570*/  F2FP.PACK_AB R2, R3, R2 ;  /* 0x000000020302723e */ /* 0x004fc400000000ff */
        /* <DEDUP_REMOVED lines=30> */
[----:B0-----:R-:W2:Y:S01]  /*76760*/  LDL.LU R2, [R1+0x1ff4] ;  /* 0x001ff40001027983 */ /* 0x001ea20000300800 */
[----:B------:R-:W-:Y:S02]  /*76770*/  F2FP.PACK_AB R5, R5, R4 ;  /* 0x000000040505723e */ /* 0x000fe400000000ff */
[----:B--2---:R-:W-:-:S02]  /*76780*/  F2FP.PACK_AB R29, R2, R29 ;  /* 0x0000001d021d723e */ /* 0x004fc400000000ff */
[----:B------:R-:W2:Y:S04]  /*76790*/  LDL.LU R2, [R1+0x1ff0] ;  /* 0x001ff00001027983 */ /* 0x000ea80000300800 */
[----:B------:R0:W-:Y:S01]  /*767a0*/  STL [R1+0x3b8], R29 ;  /* 0x0003b81d01007387 */ /* 0x0001e20000100800 */
[----:B------:R-:W-:Y:S02]  /*767b0*/  F2FP.PACK_AB R4, R7, R6 ;  /* 0x000000060704723e */ /* 0x000fe400000000ff */
[----:B0-----:R-:W-:Y:S02]  /*767c0*/  F2FP.PACK_AB R29, R8, R9 ;  /* 0x00000009081d723e */ /* 0x001fe400000000ff */
[----:B------:R-:W-:Y:S02]  /*767d0*/  F2FP.PACK_AB R9, R12, R13 ;  /* 0x0000000d0c09723e */ /* 0x000fe400000000ff */
[----:B------:R-:W-:Y:S01]  /*767e0*/  F2FP.PACK_AB R8, R16, R17 ;  /* 0x000000111008723e */ /* 0x000fe200000000ff */
[----:B------:R-:W-:Y:S04]  /*767f0*/  STL [R1+0x3b4], R29 ;  /* 0x0003b41d01007387 */ /* 0x000fe80000100800 */
[----:B------:R-:W-:Y:S04]  /*76800*/  STL [R1+0x3b0], R9 ;  /* 0x0003b00901007387 */ /* 0x000fe80000100800 */
[----:B------:R-:W-:Y:S04]  /*76810*/  STL [R1+0x3ac], R8 ;  /* 0x0003ac0801007387 */ /* 0x000fe80000100800 */
[----:B------:R-:W-:Y:S04]  /*76820*/  STL [R1+0x3a8], R5 ;  /* 0x0003a80501007387 */ /* 0x000fe80000100800 */
[----:B------:R-:W-:Y:S01]  /*76830*/  STL [R1+0x3a4], R4 ;  /* 0x0003a40401007387 */ /* 0x000fe20000100800 */
[----:B--2---:R-:W-:-:S02]  /*76840*/  F2FP.PACK_AB R3, R2, R3 ;  /* 0x000000030203723e */ /* 0x004fc400000000ff */
[----:B------:R-:W-:Y:S02]  /*76850*/  F2FP.PACK_AB R2, R28, R0 ;  /* 0x000000001c02723e */ /* 0x000fe400000000ff */
[----:B---3--:R-:W-:Y:S01]  /*76860*/  F2FP.PACK_AB R0, R20, R21 ;  /* 0x000000151400723e */ /* 0x008fe200000000ff */
[----:B------:R4:W-:Y:S04]  /*76870*/  STL [R1+0x3a0], R3 ;  /* 0x0003a00301007387 */ /* 0x0009e80000100800 */
[----:B------:R0:W-:Y:S01]  /*76880*/  STL [R1+0x39c], R2 ;  /* 0x00039c0201007387 */ /* 0x0001e20000100800 */
[----:B----4-:R-:W-:-:S03]  /*76890*/  F2FP.PACK_AB R3, R22, R23 ;  /* 0x000000171603723e */ /* 0x010fc600000000ff */
[----:B------:R1:W-:Y:S01]  /*768a0*/  STL [R1+0x398], R0 ;  /* 0x0003980001007387 */ /* 0x0003e20000100800 */
[----:B0-----:R-:W-:-:S03]  /*768b0*/  F2FP.PACK_AB R2, R10, R11 ;  /* 0x0000000b0a02723e */ /* 0x001fc600000000ff */
[----:B------:R0:W-:Y:S01]  /*768c0*/  STL [R1+0x394], R3 ;  /* 0x0003940301007387 */ /* 0x0001e20000100800 */
[----:B-1----:R-:W-:-:S03]  /*768d0*/  F2FP.PACK_AB R0, R14, R15 ;  /* 0x0000000f0e00723e */ /* 0x002fc600000000ff */
[----:B------:R1:W-:Y:S01]  /*768e0*/  STL [R1+0x390], R2 ;  /* 0x0003900201007387 */ /* 0x0003e20000100800 */
[----:B0-----:R-:W-:-:S03]  /*768f0*/  F2FP.PACK_AB R3, R18, R19 ;  /* 0x000000131203723e */ /* 0x001fc600000000ff */
[----:B------:R0:W-:Y:S04]  /*76900*/  STL [R1+0x38c], R0 ;  /* 0x00038c0001007387 */ /* 0x0001e80000100800 */
[----:B------:R-:W-:Y:S04]  /*76910*/  STL [R1+0x388], R3 ;  /* 0x0003880301007387 */ /* 0x000fe80000100800 */
[----:B------:R-:W2:Y:S01]  /*76920*/  LDL.LU R29, [R1+0x768] ;  /* 0x00076800011d7983 */ /* 0x000ea20000300800 */
[----:B-1----:R-:W-:Y:S02]  /*76930*/  F2FP.PACK_AB R2, R24, R25 ;  /* 0x000000191802723e */ /* 0x002fe400000000ff */
[----:B0-----:R-:W-:-:S03]  /*76940*/  F2FP.PACK_AB R0, R26, R27 ;  /* 0x0000001b1a00723e */ /* 0x001fc600000000ff */
[----:B------:R-:W-:Y:S04]  /*76950*/  STL [R1+0x384], R2 ;  /* 0x0003840201007387 */ /* 0x000fe80000100800 */
[----:B--2---:R0:W-:Y:S04]  /*76960*/  STL [R1+0x1f68], R29 ;  /* 0x001f681d01007387 */ /* 0x0041e80000100800 */
[----:B------:R-:W-:Y:S04]  /*76970*/  STL [R1+0x380], R0 ;  /* 0x0003800001007387 */ /* 0x000fe80000100800 */
[----:B0-----:R-:W2:Y:S04]  /*76980*/  LDL.LU R29, [R1+0x458] ;  /* 0x00045800011d7983 */ /* 0x001ea80000300800 */
[----:B--2---:R0:W-:Y:S04]  /*76990*/  STL [R1+0x1f70], R29 ;  /* 0x001f701d01007387 */ /* 0x0041e80000100800 */
        /* <DEDUP_REMOVED lines=31> */
[----:B------:R-:W3:Y:S04]  /*76b90*/  LDL.LU R8, [R1+0x77c] ;  /* 0x00077c0001087983 */ /* 0x000ee80000300800 */
[----:B---3--:R0:W-:Y:S04]  /*76ba0*/  STL [R1+0x1f64], R8 ;  /* 0x001f640801007387 */ /* 0x0081e80000100800 */
[----:B0-----:R-:W3:Y:S04]  /*76bb0*/  LDL.LU R8, [R1+0x76c] ;  /* 0x00076c0001087983 */ /* 0x001ee80000300800 */
        /* <DEDUP_REMOVED lines=33> */
[----:B0-----:R-:W2:Y:S04]  /*76dd0*/  LDL.LU R8, [R1+0x44c] ;  /* 0x00044c0001087983 */ /* 0x001ea80000300800 */
[----:B------:R-:W3:Y:S04]  /*76de0*/  LDL.LU R9, [R1+0x778] ;  /* 0x0007780001097983 */ /* 0x000ee80000300800 */
[----:B------:R-:W4:Y:S04]  /*76df0*/  LDL.LU R12, [R1+0x78c] ;  /* 0x00078c00010c7983 */ /* 0x000f280000300800 */
        /* <DEDUP_REMOVED lines=25> */
[----:B--2---:R-:W-:-:S03]  /*76f90*/  F2FP.PACK_AB R29, R8, R29 ;  /* 0x0000001d081d723e */ /* 0x004fc600000000ff */
        /* <DEDUP_REMOVED lines=69> */
[----:B------:R2:W-:Y:S01]  /*773f0*/  STL [R1+0x338], R29 ;  /* 0x0003381d01007387 */ /* 0x0005e20000100800 */
[----:B---3--:R-:W-:Y:S02]  /*77400*/  F2FP.PACK_AB R5, R5, R4 ;  /* 0x000000040505723e */ /* 0x008fe400000000ff */
[----:B------:R-:W-:Y:S02]  /*77410*/  F2FP.PACK_AB R4, R7, R6 ;  /* 0x000000060704723e */ /* 0x000fe400000000ff */
[----:B------:R-:W-:Y:S02]  /*77420*/  F2FP.PACK_AB R3, R2, R3 ;  /* 0x000000030203723e */ /* 0x000fe400000000ff */
[----:B------:R-:W-:-:S02]  /*77430*/  F2FP.PACK_AB R2, R28, R0 ;  /* 0x000000001c02723e */ /* 0x000fc400000000ff */
[----:B------:R-:W-:Y:S02]  /*77440*/  F2FP.PACK_AB R0, R20, R21 ;  /* 0x000000151400723e */ /* 0x000fe400000000ff */
[----:B--2---:R-:W-:Y:S02]  /*77450*/  F2FP.PACK_AB R29, R8, R9 ;  /* 0x00000009081d723e */ /* 0x004fe400000000ff */
[----:B----4-:R-:W-:Y:S02]  /*77460*/  F2FP.PACK_AB R9, R12, R13 ;  /* 0x0000000d0c09723e */ /* 0x010fe400000000ff */
[----:B------:R-:W-:Y:S01]  /*77470*/  F2FP.PACK_AB R8, R16, R17 ;  /* 0x000000111008723e */ /* 0x000fe200000000ff */
[----:B------:R-:W-:Y:S04]  /*77480*/  STL [R1+0x334], R29 ;  /* 0x0003341d01007387 */ /* 0x000fe80000100800 */
[----:B------:R-:W-:Y:S04]  /*77490*/  STL [R1+0x330], R9 ;  /* 0x0003300901007387 */ /* 0x000fe80000100800 */
[----:B------:R-:W-:Y:S04]  /*774a0*/  STL [R1+0x32c], R8 ;  /* 0x00032c0801007387 */ /* 0x000fe80000100800 */
[----:B------:R-:W-:Y:S04]  /*774b0*/  STL [R1+0x328], R5 ;  /* 0x0003280501007387 */ /* 0x000fe80000100800 */
[----:B------:R-:W-:Y:S04]  /*774c0*/  STL [R1+0x324], R4 ;  /* 0x0003240401007387 */ /* 0x000fe80000100800 */
[----:B------:R0:W-:Y:S04]  /*774d0*/  STL [R1+0x320], R3 ;  /* 0x0003200301007387 */ /* 0x0001e80000100800 */
[----:B------:R1:W-:Y:S01]  /*774e0*/  STL [R1+0x31c], R2 ;  /* 0x00031c0201007387 */ /* 0x0003e20000100800 */
[----:B0-----:R-:W-:-:S03]  /*774f0*/  F2FP.PACK_AB R3, R22, R23 ;  /* 0x000000171603723e */ /* 0x001fc600000000ff */
[----:B------:R0:W-:Y:S01]  /*77500*/  STL [R1+0x318], R0 ;  /* 0x0003180001007387 */ /* 0x0001e20000100800 */
[----:B-1----:R-:W-:-:S03]  /*77510*/  F2FP.PACK_AB R2, R10, R11 ;  /* 0x0000000b0a02723e */ /* 0x002fc600000000ff */
[----:B------:R1:W-:Y:S01]  /*77520*/  STL [R1+0x314], R3 ;  /* 0x0003140301007387 */ /* 0x0003e20000100800 */
[----:B0-----:R-:W-:-:S03]  /*77530*/  F2FP.PACK_AB R0, R14, R15 ;  /* 0x0000000f0e00723e */ /* 0x001fc600000000ff */
[----:B------:R0:W-:Y:S01]  /*77540*/  STL [R1+0x310], R2 ;  /* 0x0003100201007387 */ /* 0x0001e20000100800 */
[----:B-1----:R-:W-:-:S03]  /*77550*/  F2FP.PACK_AB R3, R18, R19 ;  /* 0x000000131203723e */ /* 0x002fc600000000ff */
[----:B------:R1:W-:Y:S04]  /*77560*/  STL [R1+0x30c], R0 ;  /* 0x00030c0001007387 */ /* 0x0003e80000100800 */
[----:B------:R-:W-:Y:S04]  /*77570*/  STL [R1+0x308], R3 ;  /* 0x0003080301007387 */ /* 0x000fe80000100800 */
[----:B------:R-:W2:Y:S01]  /*77580*/  LDL.LU R29, [R1+0x498] ;  /* 0x00049800011d7983 */ /* 0x000ea20000300800 */
[----:B0-----:R-:W-:Y:S02]  /*77590*/  F2FP.PACK_AB R2, R24, R25 ;  /* 0x000000191802723e */ /* 0x001fe400000000ff */
[----:B-1----:R-:W-:-:S03]  /*775a0*/  F2FP.PACK_AB R0, R26, R27 ;  /* 0x0000001b1a00723e */ /* 0x002fc600000000ff */
        /* <DEDUP_REMOVED lines=541> */
[----:B------:R-:W2:Y:S01]  /*79780*/  LDL.LU R7, [R1+0x1dd8] ;  /* 0x001dd80001077983 */ /* 0x000ea20000300800 */
[----:B----4-:R-:W-:-:S03]  /*79790*/  F2FP.PACK_AB R17, R5, R17 ;  /* 0x000000110511723e */ /* 0x010fc600000000ff */
[----:B------:R0:W-:Y:S01]  /*797a0*/  STL [R1+0x184], R6 ;  /* 0x0001840601007387 */ /* 0x0001e20000100800 */
[----:B---3--:R-:W-:Y:S02]  /*797b0*/  F2FP.PACK_AB R13, R16, R13 ;  /* 0x0000000d100d723e */ /* 0x008fe400000000ff */
[----:B------:R-:W-:Y:S01]  /*797c0*/  F2FP.PACK_AB R29, R12, R29 ;  /* 0x0000001d0c1d723e */ /* 0x000fe200000000ff */
[----:B0-----:R-:W3:Y:S01]  /*797d0*/  LDL.LU R6, [R1+0x1dd4] ;  /* 0x001dd40001067983 */ /* 0x001ee20000300800 */
[----:B------:R-:W-:Y:S02]  /*797e0*/  F2FP.PACK_AB R9, R8, R9 ;  /* 0x000000090809723e */ /* 0x000fe400000000ff */
[----:B------:R-:W-:Y:S02]  /*797f0*/  F2FP.PACK_AB R8, R2, R3 ;  /* 0x000000030208723e */ /* 0x000fe400000000ff */
[----:B------:R-:W-:Y:S02]  /*79800*/  F2FP.PACK_AB R3, R28, R0 ;  /* 0x000000001c03723e */ /* 0x000fe400000000ff */
[----:B------:R-:W-:-:S02]  /*79810*/  F2FP.PACK_AB R2, R20, R21 ;  /* 0x000000151402723e */ /* 0x000fc400000000ff */
[----:B------:R-:W-:Y:S02]  /*79820*/  F2FP.PACK_AB R0, R22, R24 ;  /* 0x000000181600723e */ /* 0x000fe400000000ff */
[----:B--2---:R-:W-:Y:S02]  /*79830*/  F2FP.PACK_AB R4, R7, R4 ;  /* 0x000000040704723e */ /* 0x004fe400000000ff */
[----:B------:R-:W3:Y:S04]  /*79840*/  LDL.LU R7, [R1+0x1dd0] ;  /* 0x001dd00001077983 */ /* 0x000ee80000300800 */
[----:B------:R0:W-:Y:S04]  /*79850*/  STL [R1+0x180], R4 ;  /* 0x0001800401007387 */ /* 0x0001e80000100800 */
[----:B0-----:R-:W2:Y:S04]  /*79860*/  LDL.LU R4, [R1+0x1dcc] ;  /* 0x001dcc0001047983 */ /* 0x001ea80000300800 */
[----:B------:R-:W2:Y:S04]  /*79870*/  LDL.LU R5, [R1+0x1dc8] ;  /* 0x001dc80001057983 */ /* 0x000ea80000300800 */
[----:B------:R0:W-:Y:S04]  /*79880*/  STL [R1+0x17c], R17 ;  /* 0x00017c1101007387 */ /* 0x0001e80000100800 */
[----:B0-----:R-:W4:Y:S04]  /*79890*/  LDL.LU R17, [R1+0x1dc4] ;  /* 0x001dc40001117983 */ /* 0x001f280000300800 */
[----:B------:R-:W4:Y:S04]  /*798a0*/  LDL.LU R16, [R1+0x1dc0] ;  /* 0x001dc00001107983 */ /* 0x000f280000300800 */
[----:B------:R0:W-:Y:S04]  /*798b0*/  STL [R1+0x178], R13 ;  /* 0x0001780d01007387 */ /* 0x0001e80000100800 */
[----:B0-----:R-:W4:Y:S04]  /*798c0*/  LDL.LU R13, [R1+0x1dbc] ;  /* 0x001dbc00010d7983 */ /* 0x001f280000300800 */
[----:B------:R-:W4:Y:S04]  /*798d0*/  LDL.LU R12, [R1+0x1db8] ;  /* 0x001db800010c7983 */ /* 0x000f280000300800 */
[----:B------:R-:W-:Y:S04]  /*798e0*/  STL [R1+0x174], R29 ;  /* 0x0001741d01007387 */ /* 0x000fe80000100800 */
[----:B------:R0:W-:Y:S04]  /*798f0*/  STL [R1+0x170], R9 ;  /* 0x0001700901007387 */ /* 0x0001e80000100800 */
[----:B------:R-:W-:Y:S04]  /*79900*/  STL [R1+0x16c], R8 ;  /* 0x00016c0801007387 */ /* 0x000fe80000100800 */
[----:B------:R1:W-:Y:S04]  /*79910*/  STL [R1+0x168], R3 ;  /* 0x0001680301007387 */ /* 0x0003e80000100800 */
[----:B0-----:R-:W4:Y:S04]  /*79920*/  LDL.LU R9, [R1+0x984] ;  /* 0x0009840001097983 */ /* 0x001f280000300800 */
[----:B------:R0:W-:Y:S04]  /*79930*/  STL [R1+0x164], R2 ;  /* 0x0001640201007387 */ /* 0x0001e80000100800 */
[----:B------:R-:W4:Y:S01]  /*79940*/  LDL.LU R24, [R1+0x980] ;  /* 0x0009800001187983 */ /* 0x000f220000300800 */
[----:B-1----:R-:W-:-:S03]  /*79950*/  F2FP.PACK_AB R3, R11, R14 ;  /* 0x0000000e0b03723e */ /* 0x002fc600000000ff */
[----:B------:R1:W-:Y:S01]  /*79960*/  STL [R1+0x160], R0 ;  /* 0x0001600001007387 */ /* 0x0003e20000100800 */
[----:B0-----:R-:W-:Y:S02]  /*79970*/  F2FP.PACK_AB R2, R15, R18 ;  /* 0x000000120f02723e */ /* 0x001fe400000000ff */
[----:B-1----:R-:W-:-:S05]  /*79980*/  F2FP.PACK_AB R0, R23, R10 ;  /* 0x0000000a1700723e */ /* 0x002fca00000000ff */
[----:B------:R0:W-:Y:S04]  /*79990*/  STL [R1+0x15c], R0 ;  /* 0x00015c0001007387 */ /* 0x0001e80000100800 */
[----:B------:R-:W-:Y:S04]  /*799a0*/  STL [R1+0x158], R3 ;  /* 0x0001580301007387 */ /* 0x000fe80000100800 */
[----:B------:R-:W4:Y:S04]  /*799b0*/  LDL.LU R8, [R1+0xa9c] ;  /* 0x000a9c0001087983 */ /* 0x000f280000300800 */
[----:B------:R-:W-:Y:S04]  /*799c0*/  STL [R1+0x154], R2 ;  /* 0x0001540201007387 */ /* 0x000fe80000100800 */
[----:B------:R-:W4:Y:S01]  /*799d0*/  LDL.LU R23, [R1+0xa98] ;  /* 0x000a980001177983 */ /* 0x000f220000300800 */
[----:B0-----:R-:W-:-:S02]  /*799e0*/  F2FP.PACK_AB R0, R19, R25 ;  /* 0x000000191300723e */ /* 0x001fc400000000ff */
[----:B------:R-:W-:-:S03]  /*799f0*/  F2FP.PACK_AB R27, R26, R27 ;  /* 0x0000001b1a1b723e */ /* 0x000fc600000000ff */
[----:B------:R-:W-:Y:S04]  /*79a00*/  STL [R1+0x150], R0 ;  /* 0x0001500001007387 */ /* 0x000fe80000100800 */
[----:B------:R-:W4:Y:S04]  /*79a10*/  LDL.LU R22, [R1+0xaa8] ;  /* 0x000aa80001167983 */ /* 0x000f280000300800 */
[----:B------:R-:W4:Y:S04]  /*79a20*/  LDL.LU R21, [R1+0x7d8] ;  /* 0x0007d80001157983 */ /* 0x000f280000300800 */
[----:B------:R-:W4:Y:S04]  /*79a30*/  LDL.LU R20, [R1+0xab8] ;  /* 0x000ab80001147983 */ /* 0x000f280000300800 */
[----:B------:R-:W4:Y:S04]  /*79a40*/  LDL.LU R19, [R1+0xa90] ;  /* 0x000a900001137983 */ /* 0x000f280000300800 */
[----:B------:R-:W4:Y:S04]  /*79a50*/  LDL.LU R18, [R1+0xaa0] ;  /* 0x000aa00001127983 */ /* 0x000f280000300800 */
[----:B------:R-:W4:Y:S04]  /*79a60*/  LDL.LU R29, [R1+0x7d4] ;  /* 0x0007d400011d7983 */ /* 0x000f280000300800 */
[----:B------:R0:W-:Y:S04]  /*79a70*/  STL [R1+0x1bfc], R27 ;  /* 0x001bfc1b01007387 */ /* 0x0001e80000100800 */
[----:B0-----:R-:W4:Y:S04]  /*79a80*/  LDL.LU R27, [R1+0xaa4] ;  /* 0x000aa400011b7983 */ /* 0x001f280000300800 */
[----:B------:R-:W4:Y:S04]  /*79a90*/  LDL.LU R2, [R1+0xab4] ;  /* 0x000ab40001027983 */ /* 0x000f280000300800 */
[----:B------:R-:W4:Y:S04]  /*79aa0*/  LDL.LU R3, [R1+0xadc] ;  /* 0x000adc0001037983 */ /* 0x000f280000300800 */
[----:B------:R-:W4:Y:S04]  /*79ab0*/  LDL.LU R15, [R1+0xad8] ;  /* 0x000ad800010f7983 */ /* 0x000f280000300800 */
[----:B------:R-:W4:Y:S04]  /*79ac0*/  LDL.LU R28, [R1+0xaec] ;  /* 0x000aec00011c7983 */ /* 0x000f280000300800 */
[----:B------:R-:W4:Y:S04]  /*79ad0*/  LDL.LU R14, [R1+0xae8] ;  /* 0x000ae800010e7983 */ /* 0x000f280000300800 */
[----:B------:R-:W4:Y:S01]  /*79ae0*/  LDL.LU R0, [R1+0xacc] ;  /* 0x000acc0001007983 */ /* 0x000f220000300800 */
[----:B---3--:R-:W-:-:S05]  /*79af0*/  F2FP.PACK_AB R26, R7, R6 ;  /* 0x00000006071a723e */ /* 0x008fca00000000ff */
[----:B------:R0:W-:Y:S04]  /*79b00*/  STL [R1+0x1c00], R26 ;  /* 0x001c001a01007387 */ /* 0x0001e80000100800 */
[----:B0-----:R-:W3:Y:S01]  /*79b10*/  LDL.LU R26, [R1+0xa94] ;  /* 0x000a9400011a7983 */ /* 0x001ee20000300800 */
[----:B--2---:R-:W-:-:S03]  /*79b20*/  F2FP.PACK_AB R25, R5, R4 ;  /* 0x000000040519723e */ /* 0x004fc600000000ff */
[----:B------:R-:W2:Y:S04]  /*79b30*/  LDL.LU R10, [R1+0xafc] ;  /* 0x000afc00010a7983 */ /* 0x000ea80000300800 */
[----:B------:R-:W2:Y:S04]  /*79b40*/  LDL.LU R11, [R1+0xad4] ;  /* 0x000ad400010b7983 */ /* 0x000ea80000300800 */
[----:B------:R-:W2:Y:S04]  /*79b50*/  LDL.LU R4, [R1+0xad0] ;  /* 0x000ad00001047983 */ /* 0x000ea80000300800 */
[----:B------:R-:W2:Y:S04]  /*79b60*/  LDL.LU R5, [R1+0xae4] ;  /* 0x000ae40001057983 */ /* 0x000ea80000300800 */
[----:B------:R-:W2:Y:S04]  /*79b70*/  LDL.LU R6, [R1+0xae0] ;  /* 0x000ae00001067983 */ /* 0x000ea80000300800 */
[----:B------:R-:W2:Y:S04]  /*79b80*/  LDL.LU R7, [R1+0xac4] ;  /* 0x000ac40001077983 */ /* 0x000ea80000300800 */
[----:B------:R0:W-:Y:S04]  /*79b90*/  STL [R1+0x1c04], R25 ;  /* 0x001c041901007387 */ /* 0x0001e80000100800 */
[----:B0-----:R-:W2:Y:S01]  /*79ba0*/  LDL.LU R25, [R1+0xabc] ;  /* 0x000abc0001197983 */ /* 0x001ea20000300800 */
[----:B----4-:R-:W-:-:S03]  /*79bb0*/  F2FP.PACK_AB R24, R9, R24 ;  /* 0x000000180918723e */ /* 0x010fc600000000ff */
[----:B------:R-:W4:Y:S04]  /*79bc0*/  LDL.LU R9, [R1+0x1db4] ;  /* 0x001db40001097983 */ /* 0x000f280000300800 */
[----:B------:R0:W-:Y:S04]  /*79bd0*/  STL [R1+0x1c08], R24 ;  /* 0x001c081801007387 */ /* 0x0001e80000100800 */
[----:B0-----:R-:W4:Y:S01]  /*79be0*/  LDL.LU R24, [R1+0x7dc] ;  /* 0x0007dc0001187983 */ /* 0x001f220000300800 */
[----:B------:R-:W-:-:S03]  /*79bf0*/  F2FP.PACK_AB R23, R8, R23 ;  /* 0x000000170817723e */ /* 0x000fc600000000ff */
[----:B------:R-:W4:Y:S04]  /*79c00*/  LDL.LU R8, [R1+0x1db0] ;  /* 0x001db00001087983 */ /* 0x000f280000300800 */
[----:B------:R0:W-:Y:S04]  /*79c10*/  STL [R1+0x1c0c], R23 ;  /* 0x001c0c1701007387 */ /* 0x0001e80000100800 */
[----:B0-----:R-:W4:Y:S01]  /*79c20*/  LDL.LU R23, [R1+0xaac] ;  /* 0x000aac0001177983 */ /* 0x001f220000300800 */
[----:B------:R-:W-:Y:S02]  /*79c30*/  F2FP.PACK_AB R17, R29, R17 ;  /* 0x000000111d11723e */ /* 0x000fe400000000ff */
[----:B------:R-:W-:-:S02]  /*79c40*/  F2FP.PACK_AB R18, R27, R18 ;  /* 0x000000121b12723e */ /* 0x000fc400000000ff */
[----:B------:R-:W-:Y:S02]  /*79c50*/  F2FP.PACK_AB R16, R2, R16 ;  /* 0x000000100210723e */ /* 0x000fe400000000ff */
[----:B------:R-:W-:Y:S02]  /*79c60*/  F2FP.PACK_AB R15, R3, R15 ;  /* 0x0000000f030f723e */ /* 0x000fe400000000ff */
[----:B------:R-:W-:Y:S02]  /*79c70*/  F2FP.PACK_AB R14, R28, R14 ;  /* 0x0000000e1c0e723e */ /* 0x000fe400000000ff */
[----:B------:R-:W-:Y:S02]  /*79c80*/  F2FP.PACK_AB R13, R0, R13 ;  /* 0x0000000d000d723e */ /* 0x000fe400000000ff */
[----:B---3--:R-:W-:Y:S02]  /*79c90*/  F2FP.PACK_AB R19, R26, R19 ;  /* 0x000000131a13723e */ /* 0x008fe400000000ff */
[----:B--2---:R-:W-:-:S02]  /*79ca0*/  F2FP.PACK_AB R12, R10, R12 ;  /* 0x0000000c0a0c723e */ /* 0x004fc400000000ff */
[----:B------:R-:W-:Y:S02]  /*79cb0*/  F2FP.PACK_AB R11, R11, R4 ;  /* 0x000000040b0b723e */ /* 0x000fe400000000ff */
[----:B------:R-:W-:Y:S02]  /*79cc0*/  F2FP.PACK_AB R10, R5, R6 ;  /* 0x00000006050a723e */ /* 0x000fe400000000ff */
[----:B------:R-:W-:Y:S02]  /*79cd0*/  F2FP.PACK_AB R20, R25, R20 ;  /* 0x000000141914723e */ /* 0x000fe400000000ff */
[----:B----4-:R-:W-:Y:S02]  /*79ce0*/  F2FP.PACK_AB R21, R24, R21 ;  /* 0x000000151815723e */ /* 0x010fe400000000ff */
[----:B------:R-:W-:Y:S02]  /*79cf0*/  F2FP.PACK_AB R9, R7, R9 ;  /* 0x000000090709723e */ /* 0x000fe400000000ff */
[----:B------:R-:W-:-:S05]  /*79d00*/  F2FP.PACK_AB R22, R23, R22 ;  /* 0x000000161716723e */ /* 0x000fca00000000ff */
        /* <DEDUP_REMOVED lines=13> */
[----:B------:R-:W2:Y:S04]  /*79de0*/  LDL.LU R7, [R1+0xb18] ;  /* 0x000b180001077983 */ /* 0x000ea80000300800 */
[----:B--2---:R0:W-:Y:S04]  /*79df0*/  STL [R1+0x1dac], R7 ;  /* 0x001dac0701007387 */ /* 0x0041e80000100800 */
[----:B0-----:R-:W2:Y:S04]  /*79e00*/  LDL.LU R7, [R1+0xaf4] ;  /* 0x000af40001077983 */ /* 0x001ea80000300800 */
[----:B------:R-:W3:Y:S04]  /*79e10*/  LDL.LU R6, [R1+0xb28] ;  /* 0x000b280001067983 */ /* 0x000ee80000300800 */
[----:B---3--:R0:W-:Y:S04]  /*79e20*/  STL [R1+0x1da8], R6 ;  /* 0x001da80601007387 */ /* 0x0081e80000100800 */
[----:B0-----:R-:W3:Y:S04]  /*79e30*/  LDL.LU R6, [R1+0xb1c] ;  /* 0x000b1c0001067983 */ /* 0x001ee80000300800 */
[----:B------:R-:W4:Y:S04]  /*79e40*/  LDL.LU R5, [R1+0xb08] ;  /* 0x000b080001057983 */ /* 0x000f280000300800 */
[----:B----4-:R0:W-:Y:S04]  /*79e50*/  STL [R1+0x1da4], R5 ;  /* 0x001da40501007387 */ /* 0x0101e80000100800 */
[----:B0-----:R-:W4:Y:S04]  /*79e60*/  LDL.LU R5, [R1+0xb2c] ;  /* 0x000b2c0001057983 */ /* 0x001f280000300800 */
[----:B------:R-:W2:Y:S04]  /*79e70*/  LDL.LU R4, [R1+0xb38] ;  /* 0x000b380001047983 */ /* 0x000ea80000300800 */
[----:B--2---:R0:W-:Y:S04]  /*79e80*/  STL [R1+0x1da0], R4 ;  /* 0x001da00401007387 */ /* 0x0041e80000100800 */
[----:B0-----:R-:W2:Y:S04]  /*79e90*/  LDL.LU R4, [R1+0xb0c] ;  /* 0x000b0c0001047983 */ /* 0x001ea80000300800 */
[----:B------:R-:W2:Y:S04]  /*79ea0*/  LDL.LU R10, [R1+0xb70] ;  /* 0x000b7000010a7983 */ /* 0x000ea80000300800 */
        /* <DEDUP_REMOVED lines=22> */
[----:B0-----:R-:W2:Y:S01]  /*7a010*/  LDL.LU R11, [R1+0xb24] ;  /* 0x000b2400010b7983 */ /* 0x001ea20000300800 */
[----:B------:R-:W-:-:S03]  /*7a020*/  F2FP.PACK_AB R8, R7, R8 ;  /* 0x000000080708723e */ /* 0x000fc600000000ff */
[----:B--2---:R0:W-:Y:S04]  /*7a030*/  STL [R1+0x1d98], R11 ;  /* 0x001d980b01007387 */ /* 0x0041e80000100800 */
[----:B0-----:R-:W2:Y:S04]  /*7a040*/  LDL.LU R11, [R1+0xb14] ;  /* 0x000b1400010b7983 */ /* 0x001ea80000300800 */
        /* <DEDUP_REMOVED lines=21> */
[----:B------:R0:W-:Y:S04]  /*7a1a0*/  STL [R1+0x1c44], R9 ;  /* 0x001c440901007387 */ /* 0x0001e80000100800 */
[----:B0-----:R-:W2:Y:S04]  /*7a1b0*/  LDL.LU R9, [R1+0xb74] ;  /* 0x000b740001097983 */ /* 0x001ea80000300800 */
[----:B------:R-:W3:Y:S04]  /*7a1c0*/  LDL.LU R7, [R1+0x1dac] ;  /* 0x001dac0001077983 */ /* 0x000ee80000300800 */
[----:B------:R0:W-:Y:S04]  /*7a1d0*/  STL [R1+0x1c48], R8 ;  /* 0x001c480801007387 */ /* 0x0001e80000100800 */
[----:B0-----:R-:W2:Y:S01]  /*7a1e0*/  LDL.LU R8, [R1+0xb98] ;  /* 0x000b980001087983 */ /* 0x001ea20000300800 */
[----:B---3--:R-:W-:-:S03]  /*7a1f0*/  F2FP.PACK_AB R7, R6, R7 ;  /* 0x000000070607723e */ /* 0x008fc600000000ff */
[----:B------:R-:W4:Y:S04]  /*7a200*/  LDL.LU R6, [R1+0x1da8] ;  /* 0x001da80001067983 */ /* 0x000f280000300800 */
[----:B------:R0:W-:Y:S04]  /*7a210*/  STL [R1+0x1c4c], R7 ;  /* 0x001c4c0701007387 */ /* 0x0001e80000100800 */
[----:B0-----:R-:W3:Y:S01]  /*7a220*/  LDL.LU R7, [R1+0xb9c] ;  /* 0x000b9c0001077983 */ /* 0x001ee20000300800 */
[----:B----4-:R-:W-:-:S03]  /*7a230*/  F2FP.PACK_AB R6, R5, R6 ;  /* 0x000000060506723e */ /* 0x010fc600000000ff */
[----:B------:R-:W4:Y:S04]  /*7a240*/  LDL.LU R5, [R1+0x1da4] ;  /* 0x001da40001057983 */ /* 0x000f280000300800 */
[----:B------:R0:W-:Y:S04]  /*7a250*/  STL [R1+0x1c50], R6 ;  /* 0x001c500601007387 */ /* 0x0001e80000100800 */
[----:B0-----:R-:W2:Y:S01]  /*7a260*/  LDL.LU R6, [R1+0xb58] ;  /* 0x000b580001067983 */ /* 0x001ea20000300800 */
[----:B----4-:R-:W-:-:S03]  /*7a270*/  F2FP.PACK_AB R5, R4, R5 ;  /* 0x000000050405723e */ /* 0x010fc600000000ff */
[----:B------:R-:W4:Y:S04]  /*7a280*/  LDL.LU R4, [R1+0x1da0] ;  /* 0x001da00001047983 */ /* 0x000f280000300800 */
[----:B------:R0:W-:Y:S04]  /*7a290*/  STL [R1+0x1c54], R5 ;  /* 0x001c540501007387 */ /* 0x0001e80000100800 */
[----:B0-----:R-:W2:Y:S01]  /*7a2a0*/  LDL.LU R5, [R1+0xb5c] ;  /* 0x000b5c0001057983 */ /* 0x001ea20000300800 */
[----:B----4-:R-:W-:-:S03]  /*7a2b0*/  F2FP.PACK_AB R4, R10, R4 ;  /* 0x000000040a04723e */ /* 0x010fc600000000ff */
[----:B------:R-:W2:Y:S04]  /*7a2c0*/  LDL.LU R10, [R1+0x1d9c] ;  /* 0x001d9c00010a7983 */ /* 0x000ea80000300800 */
[----:B------:R0:W-:Y:S04]  /*7a2d0*/  STL [R1+0x1c58], R4 ;  /* 0x001c580401007387 */ /* 0x0001e80000100800 */
[----:B0-----:R-:W4:Y:S01]  /*7a2e0*/  LDL.LU R4, [R1+0xb88] ;  /* 0x000b880001047983 */ /* 0x001f220000300800 */
        /* <DEDUP_REMOVED lines=14> */
[----:B------:R0:W-:Y:S04]  /*7a3d0*/  STL [R1], R10 ;  /* 0x0000000a01007387 */ /* 0x0001e80000100800 */
[----:B0-----:R-:W2:Y:S02]  /*7a3e0*/  LDL.LU R10, [R1+0x1d7c] ;  /* 0x001d7c00010a7983 */ /* 0x001ea40000300800 */
[----:B--2---:R-:W-:-:S02]  /*7a3f0*/  F2FP.PACK_AB R10, R11, R10 ;  /* 0x0000000a0b0a723e */ /* 0x004fc400000000ff */
[----:B------:R-:W2:Y:S04]  /*7a400*/  LDL.LU R11, [R1+0x1d78] ;  /* 0x001d7800010b7983 */ /* 0x000ea80000300800 */
[----:B------:R0:W-:Y:S04]  /*7a410*/  STL [R1+0x1c], R10 ;  /* 0x00001c0a01007387 */ /* 0x0001e80000100800 */
[----:B0-----:R-:W4:Y:S01]  /*7a420*/  LDL.LU R10, [R1+0x1d74] ;  /* 0x001d7400010a7983 */ /* 0x001f220000300800 */
[----:B------:R-:W-:Y:S02]  /*7a430*/  F2FP.PACK_AB R6, R5, R6 ;  /* 0x000000060506723e */ /* 0x000fe400000000ff */
[----:B----4-:R-:W-:-:S02]  /*7a440*/  F2FP.PACK_AB R4, R10, R4 ;  /* 0x000000040a04723e */ /* 0x010fc400000000ff */
[----:B------:R-:W4:Y:S01]  /*7a450*/  LDL.LU R10, [R1+0x1d70] ;  /* 0x001d7000010a7983 */ /* 0x000f220000300800 */
[----:B---3--:R-:W-:-:S03]  /*7a460*/  F2FP.PACK_AB R5, R7, R8 ;  /* 0x000000080705723e */ /* 0x008fc600000000ff */
[----:B------:R-:W-:Y:S04]  /*7a470*/  STL [R1+0x18], R4 ;  /* 0x0000180401007387 */ /* 0x000fe80000100800 */
[----:B------:R2:W-:Y:S04]  /*7a480*/  STL [R1+0x14], R6 ;  /* 0x0000140601007387 */ /* 0x0005e80000100800 */
[----:B------:R0:W-:Y:S01]  /*7a490*/  STL [R1+0x10], R5 ;  /* 0x0000100501007387 */ /* 0x0001e20000100800 */
[----:B--2---:R-:W-:Y:S02]  /*7a4a0*/  F2FP.PACK_AB R6, R11, R12 ;  /* 0x0000000c0b06723e */ /* 0x004fe400000000ff */
[----:B0-----:R-:W-:-:S02]  /*7a4b0*/  F2FP.PACK_AB R5, R13, R14 ;  /* 0x0000000e0d05723e */ /* 0x001fc400000000ff */
[----:B----4-:R-:W-:-:S05]  /*7a4c0*/  F2FP.PACK_AB R4, R9, R10 ;  /* 0x0000000a0904723e */ /* 0x010fca00000000ff */
        /* <DEDUP_REMOVED lines=10> */
[----:B------:R2:W-:Y:S01]  /*7a570*/  STL [R1+0x34], R4 ;  /* 0x0000340401007387 */ /* 0x0005e20000100800 */
[----:B0-----:R-:W-:Y:S02]  /*7a580*/  F2FP.PACK_AB R6, R23, R24 ;  /* 0x000000181706723e */ /* 0x001fe400000000ff */
[----:B-1----:R-:W-:-:S03]  /*7a590*/  F2FP.PACK_AB R5, R25, R26 ;  /* 0x0000001a1905723e */ /* 0x002fc600000000ff */
[----:B------:R-:W-:Y:S01]  /*7a5a0*/  STL [R1+0x30], R6 ;  /* 0x0000300601007387 */ /* 0x000fe20000100800 */
[----:B--2---:R-:W-:-:S03]  /*7a5b0*/  F2FP.PACK_AB R4, R27, R29 ;  /* 0x0000001d1b04723e */ /* 0x004fc600000000ff */
[----:B------:R-:W-:Y:S04]  /*7a5c0*/  STL [R1+0x4c], R5 ;  /* 0x00004c0501007387 */ /* 0x000fe80000100800 */
[----:B------:R0:W-:Y:S04]  /*7a5d0*/  STL [R1+0x48], R4 ;  /* 0x0000480401007387 */ /* 0x0001e80000100800 */
[----:B0-----:R-:W2:Y:S01]  /*7a5e0*/  LDL.LU R4, [R1+0xc58] ;  /* 0x000c580001047983 */ /* 0x001ea20000300800 */
[----:B------:R-:W-:Y:S02]  /*7a5f0*/  F2FP.PACK_AB R2, R2, R3 ;  /* 0x000000030202723e */ /* 0x000fe400000000ff */
[----:B------:R-:W-:-:S03]  /*7a600*/  F2FP.PACK_AB R0, R28, R0 ;  /* 0x000000001c00723e */ /* 0x000fc600000000ff */
        /* <DEDUP_REMOVED lines=170> */
[----:B------:R3:W-:Y:S02]  /*7b0b0*/  STL [R1+0x98], R4 ;  /* 0x0000980401007387 */ /* 0x0007e40000100800 */
[----:B---3--:R-:W-:Y:S02]  /*7b0c0*/  F2FP.PACK_AB R4, R9, R10 ;  /* 0x0000000a0904723e */ /* 0x008fe400000000ff */
[----:B--2---:R-:W-:Y:S01]  /*7b0d0*/  F2FP.PACK_AB R6, R5, R6 ;  /* 0x000000060506723e */ /* 0x004fe200000000ff */
[----:B----4-:R-:W-:-:S04]  /*7b0e0*/  F2FP.PACK_AB R5, R7, R8 ;  /* 0x000000080705723e */ /* 0x010fc800000000ff */
[----:B------:R0:W-:Y:S01]  /*7b0f0*/  STL [R1+0x94], R6 ;  /* 0x0000940601007387 */ /* 0x0001e20000100800 */
[----:B------:R1:W-:Y:S02]  /*7b100*/  STL [R1+0x90], R5 ;  /* 0x0000900501007387 */ /* 0x0003e40000100800 */
[----:B------:R2:W-:Y:S01]  /*7b110*/  STL [R1+0xac], R4 ;  /* 0x0000ac0401007387 */ /* 0x0005e20000100800 */
[----:B0-----:R-:W-:Y:S02]  /*7b120*/  F2FP.PACK_AB R6, R11, R12 ;  /* 0x0000000c0b06723e */ /* 0x001fe400000000ff */
[----:B-1----:R-:W-:Y:S02]  /*7b130*/  F2FP.PACK_AB R5, R13, R14 ;  /* 0x0000000e0d05723e */ /* 0x002fe400000000ff */
[----:B--2---:R-:W-:Y:S01]  /*7b140*/  F2FP.PACK_AB R4, R15, R16 ;  /* 0x000000100f04723e */ /* 0x004fe200000000ff */
[----:B------:R0:W-:Y:S02]  /*7b150*/  STL [R1+0xa8], R6 ;  /* 0x0000a80601007387 */ /* 0x0001e40000100800 */
[----:B------:R1:W-:Y:S02]  /*7b160*/  STL [R1+0xa4], R5 ;  /* 0x0000a40501007387 */ /* 0x0003e40000100800 */
[----:B------:R2:W-:Y:S01]  /*7b170*/  STL [R1+0xa0], R4 ;  /* 0x0000a00401007387 */ /* 0x0005e20000100800 */
[----:B0-----:R-:W-:-:S02]  /*7b180*/  F2FP.PACK_AB R6, R17, R18 ;  /* 0x000000121106723e */ /* 0x001fc400000000ff */
[----:B-1----:R-:W-:Y:S02]  /*7b190*/  F2FP.PACK_AB R5, R19, R20 ;  /* 0x000000141305723e */ /* 0x002fe400000000ff */
[----:B--2---:R-:W-:Y:S01]  /*7b1a0*/  F2FP.PACK_AB R4, R21, R22 ;  /* 0x000000161504723e */ /* 0x004fe200000000ff */
[----:B------:R0:W-:Y:S02]  /*7b1b0*/  STL [R1+0xbc], R6 ;  /* 0x0000bc0601007387 */ /* 0x0001e40000100800 */
[----:B------:R1:W-:Y:S02]  /*7b1c0*/  STL [R1+0xb8], R5 ;  /* 0x0000b80501007387 */ /* 0x0003e40000100800 */
[----:B------:R2:W-:Y:S01]  /*7b1d0*/  STL [R1+0xb4], R4 ;  /* 0x0000b40401007387 */ /* 0x0005e20000100800 */
[----:B0-----:R-:W-:Y:S02]  /*7b1e0*/  F2FP.PACK_AB R6, R23, R24 ;  /* 0x000000181706723e */ /* 0x001fe400000000ff */
[----:B-1----:R-:W-:-:S02]  /*7b1f0*/  F2FP.PACK_AB R5, R25, R26 ;  /* 0x0000001a1905723e */ /* 0x002fc400000000ff */
[----:B--2---:R-:W-:Y:S01]  /*7b200*/  F2FP.PACK_AB R4, R27, R29 ;  /* 0x0000001d1b04723e */ /* 0x004fe200000000ff */
[----:B------:R-:W-:Y:S02]  /*7b210*/  STL [R1+0xb0], R6 ;  /* 0x0000b00601007387 */ /* 0x000fe40000100800 */
[----:B------:R-:W-:Y:S02]  /*7b220*/  STL [R1+0xcc], R5 ;  /* 0x0000cc0501007387 */ /* 0x000fe40000100800 */
[----:B------:R0:W-:Y:S02]  /*7b230*/  STL [R1+0xc8], R4 ;  /* 0x0000c80401007387 */ /* 0x0001e40000100800 */
[----:B0-----:R-:W2:Y:S01]  /*7b240*/  LDL.LU R4, [R1+0xd5c] ;  /* 0x000d5c0001047983 */ /* 0x001ea20000300800 */
[----:B------:R-:W-:Y:S02]  /*7b250*/  F2FP.PACK_AB R2, R2, R3 ;  /* 0x000000030202723e */ /* 0x000fe400000000ff */
[----:B------:R-:W-:-:S03]  /*7b260*/  F2FP.PACK_AB R0, R28, R0 ;  /* 0x000000001c00723e */ /* 0x000fc600000000ff */
[----:B------:R-:W-:Y:S04]  /*7b270*/  STL [R1+0xc4], R2 ;  /* 0x0000c40201007387 */ /* 0x000fe80000100800 */
[----:B--2---:R0:W-:Y:S01]  /*7b280*/  STL [R1+0x1c5c], R4 ;  /* 0x001c5c0401007387 */ /* 0x0041e20000100800 */
[----:B------:R-:W-:Y:S03]  /*7b290*/  STL [R1+0xc0], R0 ;  /* 0x0000c00001007387 */ /* 0x000fe60000100800 */
        /* <DEDUP_REMOVED lines=33> */
[----:B------:R-:W3:Y:S03]  /*7b4b0*/  LDL.LU R5, [R1+0xd58] ;  /* 0x000d580001057983 */ /* 0x000ee60000300800 */
        /* <DEDUP_REMOVED lines=33> */
[----:B0-----:R-:W2:Y:S01]  /*7b6d0*/  LDL.LU R5, [R1+0xccc] ;  /* 0x000ccc0001057983 */ /* 0x001ea20000300800 */
[----:B------:R-:W3:Y:S02]  /*7b6e0*/  LDL.LU R6, [R1+0xd6c] ;  /* 0x000d6c0001067983 */ /* 0x000ee40000300800 */
[----:B------:R-:W3:Y:S02]  /*7b6f0*/  LDL.LU R7, [R1+0xd68] ;  /* 0x000d680001077983 */ /* 0x000ee40000300800 */
[----:B------:R-:W4:Y:S01]  /*7b700*/  LDL.LU R8, [R1+0xd7c] ;  /* 0x000d7c0001087983 */ /* 0x000f220000300800 */
[----:B------:R-:W4:Y:S01]  /*7b710*/  LDL.LU R9, [R1+0xd78] ;  /* 0x000d780001097983 */ /* 0x000f220000300800 */
        /* <DEDUP_REMOVED lines=23> */
[----:B--2---:R-:W-:-:S02]  /*7b890*/  F2FP.PACK_AB R4, R5, R4 ;  /* 0x000000040504723e */ /* 0x004fc400000000ff */
[----:B------:R-:W2:Y:S03]  /*7b8a0*/  LDL.LU R5, [R1+0x1ce0] ;  /* 0x001ce00001057983 */ /* 0x000ea60000300800 */
[----:B------:R0:W-:Y:S02]  /*7b8b0*/  STL [R1+0xdc], R4 ;  /* 0x0000dc0401007387 */ /* 0x0001e40000100800 */
[----:B0-----:R-:W2:Y:S02]  /*7b8c0*/  LDL.LU R4, [R1+0x1cdc] ;  /* 0x001cdc0001047983 */ /* 0x001ea40000300800 */
[----:B--2---:R-:W-:Y:S02]  /*7b8d0*/  F2FP.PACK_AB R4, R5, R4 ;  /* 0x000000040504723e */ /* 0x004fe400000000ff */
[----:B------:R-:W2:Y:S03]  /*7b8e0*/  LDL.LU R5, [R1+0x1cd8] ;  /* 0x001cd80001057983 */ /* 0x000ea60000300800 */
[----:B------:R0:W-:Y:S02]  /*7b8f0*/  STL [R1+0xd8], R4 ;  /* 0x0000d80401007387 */ /* 0x0001e40000100800 */
[----:B0-----:R-:W2:Y:S02]  /*7b900*/  LDL.LU R4, [R1+0x1cd4] ;  /* 0x001cd40001047983 */ /* 0x001ea40000300800 */
        /* <DEDUP_REMOVED lines=59> */
[----:B0-----:R-:W2:Y:S01]  /*7bcc0*/  LDL.LU R4, [R1+0x1c5c] ;  /* 0x001c5c0001047983 */ /* 0x001ea20000300800 */
[----:B---3--:R-:W-:Y:S02]  /*7bcd0*/  F2FP.PACK_AB R7, R6, R7 ;  /* 0x000000070607723e */ /* 0x008fe400000000ff */
[----:B----4-:R-:W-:Y:S02]  /*7bce0*/  F2FP.PACK_AB R9, R8, R9 ;  /* 0x000000090809723e */ /* 0x010fe400000000ff */
[----:B------:R-:W-:-:S02]  /*7bcf0*/  F2FP.PACK_AB R11, R10, R11 ;  /* 0x0000000b0a0b723e */ /* 0x000fc400000000ff */
[----:B------:R-:W-:Y:S02]  /*7bd00*/  F2FP.PACK_AB R13, R12, R13 ;  /* 0x0000000d0c0d723e */ /* 0x000fe400000000ff */
[----:B------:R-:W-:Y:S02]  /*7bd10*/  F2FP.PACK_AB R15, R14, R15 ;  /* 0x0000000f0e0f723e */ /* 0x000fe400000000ff */
[----:B------:R-:W-:Y:S02]  /*7bd20*/  F2FP.PACK_AB R17, R16, R17 ;  /* 0x000000111011723e */ /* 0x000fe400000000ff */
[----:B------:R-:W-:Y:S02]  /*7bd30*/  F2FP.PACK_AB R19, R18, R19 ;  /* 0x000000131213723e */ /* 0x000fe400000000ff */
[----:B------:R-:W-:Y:S02]  /*7bd40*/  F2FP.PACK_AB R21, R20, R21 ;  /* 0x000000151415723e */ /* 0x000fe400000000ff */
[----:B------:R-:W-:-:S02]  /*7bd50*/  F2FP.PACK_AB R23, R22, R23 ;  /* 0x000000171617723e */ /* 0x000fc400000000ff */
[----:B------:R-:W-:Y:S02]  /*7bd60*/  F2FP.PACK_AB R25, R24, R25 ;  /* 0x000000191819723e */ /* 0x000fe400000000ff */
[----:B------:R-:W-:Y:S02]  /*7bd70*/  F2FP.PACK_AB R27, R26, R27 ;  /* 0x0000001b1a1b723e */ /* 0x000fe400000000ff */
[----:B------:R-:W-:Y:S02]  /*7bd80*/  F2FP.PACK_AB R2, R29, R2 ;  /* 0x000000021d02723e */ /* 0x000fe400000000ff */
[----:B--2---:R-:W-:Y:S02]  /*7bd90*/  F2FP.PACK_AB R5, R4, R5 ;  /* 0x000000050405723e */ /* 0x004fe400000000ff */
[----:B------:R0:W5:Y:S03]  /*7bda0*/  LDL.LU R4, [R1+0x1c58] ;  /* 0x001c580001047983 */ /* 0x0001660000300800 */
[----:B------:R1:W-:Y:S02]  /*7bdb0*/  STL [R1+0x118], R5 ;  /* 0x0001180501007387 */ /* 0x0003e40000100800 */
[----:B-1----:R0:W5:Y:S01]  /*7bdc0*/  LDL.LU R5, [R1+0x1c54] ;  /* 0x001c540001057983 */ /* 0x0021620000300800 */
[----:B------:R0:W5:Y:S02]  /*7bdd0*/  LDL.LU R6, [R1+0x1c50] ;  /* 0x001c500001067983 */ /* 0x0001640000300800 */
        /* <DEDUP_REMOVED lines=32> */
[----:B------:R-:W2:Y:S02]  /*7bfe0*/  LDL.LU R29, [R1+0x1bf8] ;  /* 0x001bf800011d7983 */ /* 0x000ea40000300800 */
[----:B------:R1:W-:Y:S02]  /*7bff0*/  STL [R1+0x148], R2 ;  /* 0x0001480201007387 */ /* 0x0003e40000100800 */
[----:B-1----:R-:W-:-:S02]  /*7c000*/  F2FP.PACK_AB R2, R3, R28 ;  /* 0x0000001c0302723e */ /* 0x002fc400000000ff */
[----:B--2---:R-:W-:-:S05]  /*7c010*/  F2FP.PACK_AB R0, R0, R29 ;  /* 0x0000001d0000723e */ /* 0x004fca00000000ff */
[----:B------:R0:W-:Y:S01]  /*7c020*/  STL [R1+0x140], R0 ;  /* 0x0001400001007387 */ /* 0x0001e20000100800 */
[----:B------:R0:W-:Y:S02]  /*7c030*/  STL [R1+0x144], R2 ;  /* 0x0001440201007387 */ /* 0x0001e40000100800 */
.L_x_0:
[----:B01----:R-:W2:Y:S04]  /*7c040*/  LDL.LU R2, [R1+0x14c] ;  /* 0x00014c0001027983 */ /* 0x003ea80000300800 */
[----:B-----5:R-:W-:Y:S04]  /*7c050*/  STL.64 [R1+0x1df8], R6 ;  /* 0x001df80601007387 */ /* 0x020fe80000100a00 */
[----:B------:R0:W-:Y:S04]  /*7c060*/  STL.64 [R1+0x1df0], R4 ;  /* 0x001df00401007387 */ /* 0x0001e80000100a00 */
[----:B0-----:R-:W3:Y:S04]  /*7c070*/  LDL.LU R4, [R1+0x100] ;  /* 0x0001000001047983 */ /* 0x001ee80000300800 */
[----:B------:R-:W3:Y:S04]  /*7c080*/  LDL.LU R5, [R1+0x104] ;  /* 0x0001040001057983 */ /* 0x000ee80000300800 */
[----:B------:R-:W3:Y:S04]  /*7c090*/  LDL.LU R6, [R1+0x108] ;  /* 0x0001080001067983 */ /* 0x000ee80000300800 */
[----:B------:R-:W3:Y:S04]  /*7c0a0*/  LDL.LU R7, [R1+0x10c] ;  /* 0x00010c0001077983 */ /* 0x000ee80000300800 */
[----:B------:R-:W-:Y:S04]  /*7c0b0*/  STL.64 [R1+0x1de8], R10 ;  /* 0x001de80a01007387 */ /* 0x000fe80000100a00 */
[----:B------:R0:W-:Y:S04]  /*7c0c0*/  STL.64 [R1+0x1de0], R8 ;  /* 0x001de00801007387 */ /* 0x0001e80000100a00 */
[----:B0-----:R-:W4:Y:S04]  /*7c0d0*/  LDL.LU R8, [R1+0x110] ;  /* 0x0001100001087983 */ /* 0x001f280000300800 */
[----:B------:R-:W4:Y:S04]  /*7c0e0*/  LDL.LU R9, [R1+0x114] ;  /* 0x0001140001097983 */ /* 0x000f280000300800 */
[----:B------:R-:W4:Y:S04]  /*7c0f0*/  LDL.LU R10, [R1+0x118] ;  /* 0x00011800010a7983 */ /* 0x000f280000300800 */
[----:B------:R-:W4:Y:S04]  /*7c100*/  LDL.LU R11, [R1+0x11c] ;  /* 0x00011c00010b7983 */ /* 0x000f280000300800 */
[----:B------:R-:W0:Y:S04]  /*7c110*/  S2R R29, SR_TID.X ;  /* 0x00000000001d7919 */ /* 0x000e280000002100 */
[----:B------:R-:W1:Y:S04]  /*7c120*/  S2R R0, SR_TID.X ;  /* 0x0000000000007919 */ /* 0x000e680000002100 */
[----:B------:R-:W-:Y:S04]  /*7c130*/  STL.64 [R1+0x1dd8], R14 ;  /* 0x001dd80e01007387 */ /* 0x000fe80000100a00 */
[----:B------:R0:W-:Y:S04]  /*7c140*/  STL.64 [R1+0x1dd0], R12 ;  /* 0x001dd00c01007387 */ /* 0x0001e80000100a00 */
[----:B0-----:R-:W4:Y:S04]  /*7c150*/  LDL.LU R12, [R1+0x120] ;  /* 0x00012000010c7983 */ /* 0x001f280000300800 */
[----:B------:R-:W4:Y:S04]  /*7c160*/  LDL.LU R13, [R1+0x124] ;  /* 0x00012400010d7983 */ /* 0x000f280000300800 */
[----:B------:R-:W4:Y:S04]  /*7c170*/  LDL.LU R14, [R1+0x128] ;  /* 0x00012800010e7983 */ /* 0x000f280000300800 */
[----:B------:R-:W4:Y:S01]  /*7c180*/  LDL.LU R15, [R1+0x12c] ;  /* 0x00012c00010f7983 */ /* 0x000f220000300800 */
[----:B------:R-:W-:-:S03]  /*7c190*/  IMAD.SHL.U32 R28, R29, 0x2000, RZ ;  /* 0x000020001d1c7824 */ /* 0x000fc600078e00ff */
[----:B------:R-:W-:Y:S04]  /*7c1a0*/  STL.64 [R1+0x1dc8], R18 ;  /* 0x001dc81201007387 */ /* 0x000fe80000100a00 */
[----:B------:R0:W-:Y:S01]  /*7c1b0*/  STL.64 [R1+0x1dc0], R16 ;  /* 0x001dc01001007387 */ /* 0x0001e20000100a00 */
[----:B------:R-:W-:-:S03]  /*7c1c0*/  LOP3.LUT R28, R28, 0xc000, RZ, 0xc0, !PT ;  /* 0x0000c0001c1c7812 */ /* 0x000fc600078ec0ff */
[----:B0-----:R-:W4:Y:S04]  /*7c1d0*/  LDL.LU R16, [R1+0x130] ;  /* 0x0001300001107983 */ /* 0x001f280000300800 */
[----:B------:R-:W4:Y:S04]  /*7c1e0*/  LDL.LU R17, [R1+0x134] ;  /* 0x0001340001117983 */ /* 0x000f280000300800 */
[----:B------:R-:W4:Y:S04]  /*7c1f0*/  LDL.LU R18, [R1+0x138] ;  /* 0x0001380001127983 */ /* 0x000f280000300800 */
[----:B------:R-:W4:Y:S04]  /*7c200*/  LDL.LU R19, [R1+0x13c] ;  /* 0x00013c0001137983 */ /* 0x000f280000300800 */
[----:B------:R-:W-:Y:S01]  /*7c210*/  STL.64 [R1+0x1db8], R22 ;  /* 0x001db81601007387 */ /* 0x000fe20000100a00 */
[----:B------:R-:W-:-:S03]  /*7c220*/  IMAD.SHL.U32 R3, R29, 0x4, RZ ;  /* 0x000000041d037824 */ /* 0x000fc600078e00ff */
[----:B------:R0:W-:Y:S04]  /*7c230*/  STL.64 [R1+0x1db0], R20 ;  /* 0x001db01401007387 */ /* 0x0001e80000100a00 */
[----:B0-----:R-:W4:Y:S04]  /*7c240*/  LDL.LU R20, [R1+0x140] ;  /* 0x0001400001147983 */ /* 0x001f280000300800 */
[----:B------:R-:W4:Y:S04]  /*7c250*/  LDL.LU R21, [R1+0x144] ;  /* 0x0001440001157983 */ /* 0x000f280000300800 */
[----:B------:R-:W4:Y:S04]  /*7c260*/  LDL.LU R22, [R1+0x148] ;  /* 0x0001480001167983 */ /* 0x000f280000300800 */
[----:B------:R-:W-:Y:S04]  /*7c270*/  STL.64 [R1+0x1da8], R26 ;  /* 0x001da81a01007387 */ /* 0x000fe80000100a00 */
[----:B------:R-:W-:Y:S01]  /*7c280*/  STL.64 [R1+0x1da0], R24 ;  /* 0x001da01801007387 */ /* 0x000fe20000100a00 */
[----:B--2---:R-:W-:Y:S01]  /*7c290*/  IMAD.MOV.U32 R23, RZ, RZ, R2 ;  /* 0x000000ffff177224 */ /* 0x004fe200078e0002 */
[----:B-1----:R-:W-:-:S02]  /*7c2a0*/  LOP3.LUT R2, R0, 0xff, RZ, 0xc0, !PT ;  /* 0x000000ff00027812 */ /* 0x002fc400078ec0ff */
[----:B------:R-:W-:-:S03]  /*7c2b0*/  LOP3.LUT R0, R0, 0x80, RZ, 0xc0, !PT ;  /* 0x0000008000007812 */ /* 0x000fc600078ec0ff */
[----:B------:R-:W-:Y:S02]  /*7c2c0*/  IMAD R28, R2, 0x10, R28 ;  /* 0x00000010021c7824 */ /* 0x000fe400078e021c */
[----:B------:R-:W-:-:S05]  /*7c2d0*/  IMAD.SHL.U32 R2, R29, 0x800, RZ ;  /* 0x000008001d027824 */ /* 0x000fca00078e00ff */
[----:B------:R-:W-:-:S05]  /*7c2e0*/  LOP3.LUT R2, R2, 0xc000, RZ, 0xc0, !PT ;  /* 0x0000c00002027812 */ /* 0x000fca00078ec0ff */
[----:B------:R-:W-:Y:S02]  /*7c2f0*/  IMAD R2, R0, 0x2, R2 ;  /* 0x0000000200027824 */ /* 0x000fe400078e0202 */
[C---:B------:R-:W-:Y:S02]  /*7c300*/  IMAD.SHL.U32 R0, R29.reuse, 0x20, RZ ;  /* 0x000000201d007824 */ /* 0x040fe400078e00ff */
[----:B------:R-:W-:-:S03]  /*7c310*/  IMAD.SHL.U32 R29, R29, 0x80, RZ ;  /* 0x000000801d1d7824 */ /* 0x000fc600078e00ff */
[----:B------:R-:W-:-:S04]  /*7c320*/  LOP3.LUT R0, R0, 0x60, RZ, 0xc0, !PT ;  /* 0x0000006000007812 */ /* 0x000fc800078ec0ff */
[----:B------:R-:W-:Y:S02]  /*7c330*/  LOP3.LUT R0, R0, 0x70, R3, 0x78, !PT ;  /* 0x0000007000007812 */ /* 0x000fe400078e7803 */
[----:B------:R-:W-:-:S04]  /*7c340*/  LOP3.LUT R3, R29, 0x3000, RZ, 0xc0, !PT ;  /* 0x000030001d037812 */ /* 0x000fc800078ec0ff */
[----:B------:R-:W-:Y:S01]  /*7c350*/  IADD3 R0, R0, R2, R3 ;  /* 0x0000000200007210 */ /* 0x000fe20007ffe003 */
[----:B------:R-:W-:Y:S06]  /*7c360*/  BAR.SYNC.DEFER_BLOCKING 0x0 ;  /* 0x0000000000007b1d */ /* 0x000fec0000010000 */
[----:B---3--:R-:W-:Y:S04]  /*7c370*/  STS.128 [R0+0x400], R4 ;  /* 0x0004000400007388 */ /* 0x008fe80000000c00 */
[----:B----4-:R0:W-:Y:S04]  /*7c380*/  STS.128 [R0+0x280], R8 ;  /* 0x0002800800007388 */ /* 0x0101e80000000c00 */
[----:B0-----:R-:W2:Y:S04]  /*7c390*/  LDL.LU R8, [R1+0xa0] ;  /* 0x0000a00001087983 */ /* 0x001ea80000300800 */
[----:B------:R-:W2:Y:S04]  /*7c3a0*/  LDL.LU R9, [R1+0xa4] ;  /* 0x0000a40001097983 */ /* 0x000ea80000300800 */
[----:B------:R-:W3:Y:S04]  /*7c3b0*/  LDL.LU R10, [R1+0xa8] ;  /* 0x0000a800010a7983 */ /* 0x000ee80000300800 */
[----:B------:R-:W3:Y:S04]  /*7c3c0*/  LDL.LU R11, [R1+0xac] ;  /* 0x0000ac00010b7983 */ /* 0x000ee80000300800 */
[----:B------:R0:W-:Y:S04]  /*7c3d0*/  STS.128 [R0+0x200], R12 ;  /* 0x0002000c00007388 */ /* 0x0001e80000000c00 */
[----:B------:R1:W-:Y:S04]  /*7c3e0*/  STS.128 [R0+0x80], R16 ;  /* 0x0000801000007388 */ /* 0x0003e80000000c00 */
[----:B------:R-:W-:Y:S04]  /*7c3f0*/  STS.128 [R0], R20 ;  /* 0x0000001400007388 */ /* 0x000fe80000000c00 */
[----:B---3--:R-:W-:Y:S04]  /*7c400*/  STL.64 [R1+0x1e48], R10 ;  /* 0x001e480a01007387 */ /* 0x008fe80000100a00 */
[----:B--2---:R2:W-:Y:S04]  /*7c410*/  STL.64 [R1+0x1e40], R8 ;  /* 0x001e400801007387 */ /* 0x0045e80000100a00 */
[----:B0-----:R-:W3:Y:S04]  /*7c420*/  LDL.LU R12, [R1+0xb0] ;  /* 0x0000b000010c7983 */ /* 0x001ee80000300800 */
[----:B------:R-:W3:Y:S04]  /*7c430*/  LDL.LU R13, [R1+0xb4] ;  /* 0x0000b400010d7983 */ /* 0x000ee80000300800 */
[----:B------:R-:W3:Y:S04]  /*7c440*/  LDL.LU R14, [R1+0xb8] ;  /* 0x0000b800010e7983 */ /* 0x000ee80000300800 */
[----:B------:R-:W3:Y:S04]  /*7c450*/  LDL.LU R15, [R1+0xbc] ;  /* 0x0000bc00010f7983 */ /* 0x000ee80000300800 */
[----:B-1----:R-:W4:Y:S04]  /*7c460*/  LDL.LU R16, [R1+0xc0] ;  /* 0x0000c00001107983 */ /* 0x002f280000300800 */
[----:B------:R-:W4:Y:S04]  /*7c470*/  LDL.LU R17, [R1+0xc4] ;  /* 0x0000c40001117983 */ /* 0x000f280000300800 */
[----:B------:R-:W4:Y:S04]  /*7c480*/  LDL.LU R18, [R1+0xc8] ;  /* 0x0000c80001127983 */ /* 0x000f280000300800 */
[----:B------:R-:W4:Y:S04]  /*7c490*/  LDL.LU R19, [R1+0xcc] ;  /* 0x0000cc0001137983 */ /* 0x000f280000300800 */
[----:B------:R-:W3:Y:S04]  /*7c4a0*/  LDL.LU R24, [R1+0xe0] ;  /* 0x0000e00001187983 */ /* 0x000ee80000300800 */
[----:B------:R-:W3:Y:S04]  /*7c4b0*/  LDL.LU R25, [R1+0xe4] ;  /* 0x0000e40001197983 */ /* 0x000ee80000300800 */
[----:B------:R-:W3:Y:S04]  /*7c4c0*/  LDL.LU R26, [R1+0xe8] ;  /* 0x0000e800011a7983 */ /* 0x000ee80000300800 */
[----:B------:R-:W3:Y:S04]  /*7c4d0*/  LDL.LU R27, [R1+0xec] ;  /* 0x0000ec00011b7983 */ /* 0x000ee80000300800 */
[----:B--2---:R-:W2:Y:S04]  /*7c4e0*/  LDL.LU R8, [R1+0xf0] ;  /* 0x0000f00001087983 */ /* 0x004ea80000300800 */
        /* <DEDUP_REMOVED lines=11> */
[----:B--2---:R-:W-:Y:S04]  /*7c5a0*/  STL.64 [R1+0x1e08], R6 ;  /* 0x001e080601007387 */ /* 0x004fe80000100a00 */
[----:B------:R0:W-:Y:S04]  /*7c5b0*/  STL.64 [R1+0x1e00], R4 ;  /* 0x001e000401007387 */ /* 0x0001e80000100a00 */
[----:B0-----:R-:W2:Y:S04]  /*7c5c0*/  LDL.LU R4, [R1+0x60] ;  /* 0x0000600001047983 */ /* 0x001ea80000300800 */
        /* <DEDUP_REMOVED lines=15> */
[----:B------:R-:W-:Y:S04]  /*7c6c0*/  STS.128 [R0+0x480], R8 ;  /* 0x0004800800007388 */ /* 0x000fe80000000c00 */
[----:B--2---:R-:W-:Y:S04]  /*7c6d0*/  STL.64 [R1+0x1e38], R6 ;  /* 0x001e380601007387 */ /* 0x004fe80000100a00 */
[----:B------:R0:W-:Y:S04]  /*7c6e0*/  STL.64 [R1+0x1e30], R4 ;  /* 0x001e300401007387 */ /* 0x0001e80000100a00 */
[----:B0-----:R-:W2:Y:S04]  /*7c6f0*/  LDL.LU R4, [R1+0x90] ;  /* 0x0000900001047983 */ /* 0x001ea80000300800 */
[----:B------:R-:W2:Y:S04]  /*7c700*/  LDL.LU R5, [R1+0x94] ;  /* 0x0000940001057983 */ /* 0x000ea80000300800 */
[----:B------:R-:W2:Y:S04]  /*7c710*/  LDL.LU R6, [R1+0x98] ;  /* 0x0000980001067983 */ /* 0x000ea80000300800 */
[----:B------:R-:W2:Y:S04]  /*7c720*/  LDL.LU R7, [R1+0x9c] ;  /* 0x00009c0001077983 */ /* 0x000ea80000300800 */
[----:B------:R-:W2:Y:S04]  /*7c730*/  LDL.LU.64 R10, [R1+0x1e48] ;  /* 0x001e4800010a7983 */ /* 0x000ea80000300a00 */
[----:B------:R-:W2:Y:S04]  /*7c740*/  LDL.LU.64 R8, [R1+0x1e40] ;  /* 0x001e400001087983 */ /* 0x000ea80000300a00 */
[----:B------:R0:W-:Y:S04]  /*7c750*/  STS.128 [R0+0x680], R20 ;  /* 0x0006801400007388 */ /* 0x0001e80000000c00 */
[----:B----4-:R1:W-:Y:S04]  /*7c760*/  STS.128 [R0+0x800], R16 ;  /* 0x0008001000007388 */ /* 0x0103e80000000c00 */
[----:B---3--:R3:W-:Y:S04]  /*7c770*/  STS.128 [R0+0x880], R12 ;  /* 0x0008800c00007388 */ /* 0x0087e80000000c00 */
[----:B0-----:R-:W4:Y:S04]  /*7c780*/  LDL.LU R20, [R1+0x10] ;  /* 0x0000100001147983 */ /* 0x001f280000300800 */
[----:B------:R-:W4:Y:S04]  /*7c790*/  LDL.LU R21, [R1+0x14] ;  /* 0x0000140001157983 */ /* 0x000f280000300800 */
[----:B------:R-:W4:Y:S04]  /*7c7a0*/  LDL.LU R22, [R1+0x18] ;  /* 0x0000180001167983 */ /* 0x000f280000300800 */
[----:B------:R-:W4:Y:S04]  /*7c7b0*/  LDL.LU R23, [R1+0x1c] ;  /* 0x00001c0001177983 */ /* 0x000f280000300800 */
[----:B-1----:R-:W4:Y:S04]  /*7c7c0*/  LDL.LU R16, [R1+0x20] ;  /* 0x0000200001107983 */ /* 0x002f280000300800 */
[----:B------:R-:W4:Y:S04]  /*7c7d0*/  LDL.LU R17, [R1+0x24] ;  /* 0x0000240001117983 */ /* 0x000f280000300800 */
[----:B------:R-:W4:Y:S04]  /*7c7e0*/  LDL.LU R18, [R1+0x28] ;  /* 0x0000280001127983 */ /* 0x000f280000300800 */
[----:B------:R-:W4:Y:S04]  /*7c7f0*/  LDL.LU R19, [R1+0x2c] ;  /* 0x00002c0001137983 */ /* 0x000f280000300800 */
[----:B---3--:R-:W3:Y:S04]  /*7c800*/  LDL.LU R12, [R1+0x30] ;  /* 0x00003000010c7983 */ /* 0x008ee80000300800 */
[----:B------:R-:W3:Y:S04]  /*7c810*/  LDL.LU R13, [R1+0x34] ;  /* 0x00003400010d7983 */ /* 0x000ee80000300800 */
[----:B------:R-:W3:Y:S04]  /*7c820*/  LDL.LU R14, [R1+0x38] ;  /* 0x00003800010e7983 */ /* 0x000ee80000300800 */
[----:B------:R-:W3:Y:S04]  /*7c830*/  LDL.LU R15, [R1+0x3c] ;  /* 0x00003c00010f7983 */ /* 0x000ee80000300800 */
[----:B------:R-:W-:Y:S04]  /*7c840*/  STS.128 [R0+0x600], R24 ;  /* 0x0006001800007388 */ /* 0x000fe80000000c00 */
[----:B--2---:R-:W-:Y:S04]  /*7c850*/  STS.128 [R0+0xa80], R4 ;  /* 0x000a800400007388 */ /* 0x004fe80000000c00 */
[----:B------:R0:W-:Y:S04]  /*7c860*/  STS.128 [R0+0xa00], R8 ;  /* 0x000a000800007388 */ /* 0x0001e80000000c00 */
[----:B0-----:R-:W2:Y:S04]  /*7c870*/  LDL.LU R8, [R1+0x40] ;  /* 0x0000400001087983 */ /* 0x001ea80000300800 */
[----:B------:R-:W2:Y:S04]  /*7c880*/  LDL.LU R9, [R1+0x44] ;  /* 0x0000440001097983 */ /* 0x000ea80000300800 */
[----:B------:R-:W2:Y:S04]  /*7c890*/  LDL.LU R10, [R1+0x48] ;  /* 0x00004800010a7983 */ /* 0x000ea80000300800 */
[----:B------:R-:W2:Y:S04]  /*7c8a0*/  LDL.LU R11, [R1+0x4c] ;  /* 0x00004c00010b7983 */ /* 0x000ea80000300800 */
[----:B------:R-:W2:Y:S04]  /*7c8b0*/  LDL.LU R24, [R1] ;  /* 0x0000000001187983 */ /* 0x000ea80000300800 */
[----:B------:R-:W2:Y:S04]  /*7c8c0*/  LDL.LU R25, [R1+0x4] ;  /* 0x0000040001197983 */ /* 0x000ea80000300800 */
[----:B------:R-:W2:Y:S04]  /*7c8d0*/  LDL.LU R26, [R1+0x8] ;  /* 0x00000800011a7983 */ /* 0x000ea80000300800 */
[----:B------:R-:W2:Y:S04]  /*7c8e0*/  LDL.LU R27, [R1+0xc] ;  /* 0x00000c00011b7983 */ /* 0x000ea80000300800 */
[----:B------:R-:W2:Y:S04]  /*7c8f0*/  LDL.LU.64 R6, [R1+0x1e38] ;  /* 0x001e380001067983 */ /* 0x000ea80000300a00 */
[----:B------:R-:W2:Y:S04]  /*7c900*/  LDL.LU.64 R4, [R1+0x1e30] ;  /* 0x001e300001047983 */ /* 0x000ea80000300a00 */
[----:B--2---:R0:W-:Y:S04]  /*7c910*/  STS.128 [R0+0xc00], R4 ;  /* 0x000c000400007388 */ /* 0x0041e80000000c00 */
[----:B0-----:R-:W2:Y:S04]  /*7c920*/  LDL.LU.64 R6, [R1+0x1e28] ;  /* 0x001e280001067983 */ /* 0x001ea80000300a00 */
[----:B------:R-:W2:Y:S04]  /*7c930*/  LDL.LU.64 R4, [R1+0x1e20] ;  /* 0x001e200001047983 */ /* 0x000ea80000300a00 */
[----:B--2---:R0:W-:Y:S04]  /*7c940*/  STS.128 [R0+0xc80], R4 ;  /* 0x000c800400007388 */ /* 0x0041e80000000c00 */
[----:B0-----:R-:W2:Y:S04]  /*7c950*/  LDL.LU.64 R6, [R1+0x1e18] ;  /* 0x001e180001067983 */ /* 0x001ea80000300a00 */
[----:B------:R-:W2:Y:S04]  /*7c960*/  LDL.LU.64 R4, [R1+0x1e10] ;  /* 0x001e100001047983 */ /* 0x000ea80000300a00 */
[----:B--2---:R0:W-:Y:S04]  /*7c970*/  STS.128 [R0+0xe00], R4 ;  /* 0x000e000400007388 */ /* 0x0041e80000000c00 */
[----:B0-----:R-:W2:Y:S04]  /*7c980*/  LDL.LU.64 R6, [R1+0x1e08] ;  /* 0x001e080001067983 */ /* 0x001ea80000300a00 */
[----:B------:R-:W2:Y:S01]  /*7c990*/  LDL.LU.64 R4, [R1+0x1e00] ;  /* 0x001e000001047983 */ /* 0x000ea20000300a00 */
[----:B------:R-:W-:-:S03]  /*7c9a0*/  LOP3.LUT R29, R28, 0x20, RZ, 0x3c, !PT ;  /* 0x000000201c1d7812 */ /* 0x000fc600078e3cff */
[----:B--2---:R-:W-:Y:S04]  /*7c9b0*/  STS.128 [R0+0xe80], R4 ;  /* 0x000e800400007388 */ /* 0x004fe80000000c00 */
[----:B------:R-:W-:Y:S06]  /*7c9c0*/  BAR.SYNC.DEFER_BLOCKING 0x0 ;  /* 0x0000000000007b1d */ /* 0x000fec0000010000 */
[----:B------:R-:W0:Y:S04]  /*7c9d0*/  LDS.128 R4, [R28] ;  /* 0x000000001c047984 */ /* 0x000e280000000c00 */
[----:B0-----:R-:W-:Y:S04]  /*7c9e0*/  STL.64 [R1+0x50], R4 ;  /* 0x0000500401007387 */ /* 0x001fe80000100a00 */
[----:B------:R-:W-:Y:S04]  /*7c9f0*/  STL.64 [R1+0x58], R6 ;  /* 0x0000580601007387 */ /* 0x000fe80000100a00 */
[----:B------:R-:W0:Y:S04]  /*7ca00*/  LDS.128 R4, [R28+0x1000] ;  /* 0x001000001c047984 */ /* 0x000e280000000c00 */
        /* <DEDUP_REMOVED lines=8> */
[----:B------:R-:W0:Y:S04]  /*7ca90*/  LDS.128 R4, [R29] ;  /* 0x000000001d047984 */ /* 0x000e280000000c00 */
[----:B0-----:R-:W-:Y:S04]  /*7caa0*/  STL.64 [R1+0x60], R4 ;  /* 0x0000600401007387 */ /* 0x001fe80000100a00 */
[----:B------:R-:W-:Y:S04]  /*7cab0*/  STL.64 [R1+0x68], R6 ;  /* 0x0000680601007387 */ /* 0x000fe80000100a00 */
[----:B------:R-:W0:Y:S04]  /*7cac0*/  LDS.128 R4, [R29+0x1000] ;  /* 0x001000001d047984 */ /* 0x000e280000000c00 */
[----:B0-----:R-:W-:Y:S04]  /*7cad0*/  STL.64 [R1+0xa0], R4 ;  /* 0x0000a00401007387 */ /* 0x001fe80000100a00 */
[----:B------:R-:W-:Y:S04]  /*7cae0*/  STL.64 [R1+0xa8], R6 ;  /* 0x0000a80601007387 */ /* 0x000fe80000100a00 */
[----:B------:R-:W0:Y:S01]  /*7caf0*/  LDS.128 R4, [R29+0x2000] ;  /* 0x002000001d047984 */ /* 0x000e220000000c00 */
[----:B------:R-:W-:-:S03]  /*7cb00*/  LOP3.LUT R3, R28, 0x40, RZ, 0x3c, !PT ;  /* 0x000000401c037812 */ /* 0x000fc600078e3cff */
        /* <DEDUP_REMOVED lines=28> */
[----:B------:R-:W-:Y:S06]  /*7ccd0*/  BAR.SYNC.DEFER_BLOCKING 0x0 ;  /* 0x0000000000007b1d */ /* 0x000fec0000010000 */
[----:B------:R-:W-:Y:S04]  /*7cce0*/  STS.128 [R0], R8 ;  /* 0x0000000800007388 */ /* 0x000fe80000000c00 */
[----:B0-----:R-:W-:Y:S04]  /*7ccf0*/  STL.64 [R1+0x140], R4 ;  /* 0x0001400401007387 */ /* 0x001fe80000100a00 */
[----:B------:R0:W-:Y:S04]  /*7cd00*/  STL.64 [R1+0x148], R6 ;  /* 0x0001480601007387 */ /* 0x0001e80000100a00 */
[----:B---3--:R1:W-:Y:S04]  /*7cd10*/  STS.128 [R0+0x80], R12 ;  /* 0x0000800c00007388 */ /* 0x0083e80000000c00 */
[----:B0-----:R-:W2:Y:S04]  /*7cd20*/  LDL.LU.64 R6, [R1+0x1df8] ;  /* 0x001df80001067983 */ /* 0x001ea80000300a00 */
[----:B------:R-:W2:Y:S04]  /*7cd30*/  LDL.LU.64 R4, [R1+0x1df0] ;  /* 0x001df00001047983 */ /* 0x000ea80000300a00 */
[----:B------:R-:W3:Y:S04]  /*7cd40*/  LDL.LU.64 R10, [R1+0x1de8] ;  /* 0x001de800010a7983 */ /* 0x000ee80000300a00 */
[----:B------:R-:W3:Y:S04]  /*7cd50*/  LDL.LU.64 R8, [R1+0x1de0] ;  /* 0x001de00001087983 */ /* 0x000ee80000300a00 */
[----:B-1----:R-:W3:Y:S04]  /*7cd60*/  LDL.LU.64 R14, [R1+0x1dd8] ;  /* 0x001dd800010e7983 */ /* 0x002ee80000300a00 */
[----:B------:R-:W3:Y:S04]  /*7cd70*/  LDL.LU.64 R12, [R1+0x1dd0] ;  /* 0x001dd000010c7983 */ /* 0x000ee80000300a00 */
[----:B----4-:R0:W-:Y:S04]  /*7cd80*/  STS.128 [R0+0x200], R16 ;  /* 0x0002001000007388 */ /* 0x0101e80000000c00 */
[----:B------:R1:W-:Y:S04]  /*7cd90*/  STS.128 [R0+0x280], R20 ;  /* 0x0002801400007388 */ /* 0x0003e80000000c00 */
[----:B0-----:R-:W4:Y:S04]  /*7cda0*/  LDL.LU.64 R18, [R1+0x1dc8] ;  /* 0x001dc80001127983 */ /* 0x001f280000300a00 */
[----:B------:R-:W4:Y:S04]  /*7cdb0*/  LDL.LU.64 R16, [R1+0x1dc0] ;  /* 0x001dc00001107983 */ /* 0x000f280000300a00 */
[----:B-1----:R-:W4:Y:S04]  /*7cdc0*/  LDL.LU.64 R22, [R1+0x1db8] ;  /* 0x001db80001167983 */ /* 0x002f280000300a00 */
[----:B------:R-:W4:Y:S04]  /*7cdd0*/  LDL.LU.64 R20, [R1+0x1db0] ;  /* 0x001db00001147983 */ /* 0x000f280000300a00 */
[----:B------:R0:W-:Y:S04]  /*7cde0*/  STS.128 [R0+0x400], R24 ;  /* 0x0004001800007388 */ /* 0x0001e80000000c00 */
[----:B0-----:R-:W4:Y:S04]  /*7cdf0*/  LDL.LU.64 R26, [R1+0x1da8] ;  /* 0x001da800011a7983 */ /* 0x001f280000300a00 */
[----:B------:R-:W4:Y:S04]  /*7ce00*/  LDL.LU.64 R24, [R1+0x1da0] ;  /* 0x001da00001187983 */ /* 0x000f280000300a00 */
[----:B--2---:R0:W-:Y:S04]  /*7ce10*/  STS.128 [R0+0x480], R4 ;  /* 0x0004800400007388 */ /* 0x0041e80000000c00 */
[----:B---3--:R1:W-:Y:S04]  /*7ce20*/  STS.128 [R0+0x600], R8 ;  /* 0x0006000800007388 */ /* 0x0083e80000000c00 */
[----:B0-----:R-:W2:Y:S04]  /*7ce30*/  LDL.LU R4, [R1+0x190] ;  /* 0x0001900001047983 */ /* 0x001ea80000300800 */
[----:B------:R-:W2:Y:S04]  /*7ce40*/  LDL.LU R5, [R1+0x194] ;  /* 0x0001940001057983 */ /* 0x000ea80000300800 */
[----:B------:R-:W2:Y:S04]  /*7ce50*/  LDL.LU R6, [R1+0x198] ;  /* 0x0001980001067983 */ /* 0x000ea80000300800 */
[----:B------:R-:W2:Y:S04]  /*7ce60*/  LDL.LU R7, [R1+0x19c] ;  /* 0x00019c0001077983 */ /* 0x000ea80000300800 */
[----:B-1----:R-:W3:Y:S04]  /*7ce70*/  LDL.LU R8, [R1+0x180] ;  /* 0x0001800001087983 */ /* 0x002ee80000300800 */
[----:B------:R-:W3:Y:S04]  /*7ce80*/  LDL.LU R9, [R1+0x184] ;  /* 0x0001840001097983 */ /* 0x000ee80000300800 */
[----:B------:R-:W3:Y:S04]  /*7ce90*/  LDL.LU R10, [R1+0x188] ;  /* 0x00018800010a7983 */ /* 0x000ee80000300800 */
[----:B------:R-:W3:Y:S04]  /*7cea0*/  LDL.LU R11, [R1+0x18c] ;  /* 0x00018c00010b7983 */ /* 0x000ee80000300800 */
[----:B------:R0:W-:Y:S04]  /*7ceb0*/  STS.128 [R0+0x680], R12 ;  /* 0x0006800c00007388 */ /* 0x0001e80000000c00 */
[----:B----4-:R1:W-:Y:S04]  /*7cec0*/  STS.128 [R0+0x800], R16 ;  /* 0x0008001000007388 */ /* 0x0103e80000000c00 */
[----:B------:R4:W-:Y:S04]  /*7ced0*/  STS.128 [R0+0x880], R20 ;  /* 0x0008801400007388 */ /* 0x0009e80000000c00 */
[----:B0-----:R-:W3:Y:S04]  /*7cee0*/  LDL.LU R12, [R1+0x170] ;  /* 0x00017000010c7983 */ /* 0x001ee80000300800 */
[----:B------:R-:W3:Y:S04]  /*7cef0*/  LDL.LU R13, [R1+0x174] ;  /* 0x00017400010d7983 */ /* 0x000ee80000300800 */
[----:B------:R-:W3:Y:S04]  /*7cf00*/  LDL.LU R14, [R1+0x178] ;  /* 0x00017800010e7983 */ /* 0x000ee80000300800 */
[----:B------:R-:W3:Y:S04]  /*7cf10*/  LDL.LU R15, [R1+0x17c] ;  /* 0x00017c00010f7983 */ /* 0x000ee80000300800 */
[----:B-1----:R-:W3:Y:S04]  /*7cf20*/  LDL.LU R16, [R1+0x160] ;  /* 0x0001600001107983 */ /* 0x002ee80000300800 */
[----:B------:R-:W3:Y:S04]  /*7cf30*/  LDL.LU R17, [R1+0x164] ;  /* 0x0001640001117983 */ /* 0x000ee80000300800 */
[----:B------:R-:W3:Y:S04]  /*7cf40*/  LDL.LU R18, [R1+0x168] ;  /* 0x0001680001127983 */ /* 0x000ee80000300800 */
[----:B------:R-:W3:Y:S04]  /*7cf50*/  LDL.LU R19, [R1+0x16c] ;  /* 0x00016c0001137983 */ /* 0x000ee80000300800 */
[----:B----4-:R-:W4:Y:S04]  /*7cf60*/  LDL.LU R20, [R1+0x150] ;  /* 0x0001500001147983 */ /* 0x010f280000300800 */
[----:B------:R-:W4:Y:S04]  /*7cf70*/  LDL.LU R21, [R1+0x154] ;  /* 0x0001540001157983 */ /* 0x000f280000300800 */
[----:B------:R-:W4:Y:S04]  /*7cf80*/  LDL.LU R22, [R1+0x158] ;  /* 0x0001580001167983 */ /* 0x000f280000300800 */
[----:B------:R-:W4:Y:S04]  /*7cf90*/  LDL.LU R23, [R1+0x15c] ;  /* 0x00015c0001177983 */ /* 0x000f280000300800 */
[----:B------:R-:W-:Y:S04]  /*7cfa0*/  STS.128 [R0+0xa00], R24 ;  /* 0x000a001800007388 */ /* 0x000fe80000000c00 */
[----:B------:R-:W-:Y:S04]  /*7cfb0*/  STL [R1+0x1c98], R24 ;  /* 0x001c981801007387 */ /* 0x000fe80000100800 */
[----:B--2---:R-:W-:Y:S04]  /*7cfc0*/  STS.128 [R0+0xe80], R4 ;  /* 0x000e800400007388 */ /* 0x004fe80000000c00 */
[----:B---3--:R-:W-:Y:S04]  /*7cfd0*/  STS.128 [R0+0xe00], R8 ;  /* 0x000e000800007388 */ /* 0x008fe80000000c00 */
[----:B------:R-:W-:Y:S04]  /*7cfe0*/  STS.128 [R0+0xc80], R12 ;  /* 0x000c800c00007388 */ /* 0x000fe80000000c00 */
[----:B------:R-:W-:Y:S04]  /*7cff0*/  STS.128 [R0+0xc00], R16 ;  /* 0x000c001000007388 */ /* 0x000fe80000000c00 */
[----:B----4-:R-:W-:Y:S04]  /*7d000*/  STS.128 [R0+0xa80], R20 ;  /* 0x000a801400007388 */ /* 0x010fe80000000c00 */
[----:B------:R-:W-:Y:S06]  /*7d010*/  BAR.SYNC.DEFER_BLOCKING 0x0 ;  /* 0x0000000000007b1d */ /* 0x000fec0000010000 */
[----:B------:R-:W0:Y:S04]  /*7d020*/  LDS.128 R8, [R28] ;  /* 0x000000001c087984 */ /* 0x000e280000000c00 */
[----:B------:R-:W1:Y:S04]  /*7d030*/  LDS.128 R12, [R28+0x1000] ;  /* 0x001000001c0c7984 */ /* 0x000e680000000c00 */
[----:B------:R-:W2:Y:S04]  /*7d040*/  LDS.128 R4, [R28+0x2000] ;  /* 0x002000001c047984 */ /* 0x000ea80000000c00 */
[----:B------:R-:W3:Y:S04]  /*7d050*/  LDS.128 R24, [R28+0x3000] ;  /* 0x003000001c187984 */ /* 0x000ee80000000c00 */
[----:B0-----:R0:W-:Y:S04]  /*7d060*/  STL.64 [R1], R8 ;  /* 0x0000000801007387 */ /* 0x0011e80000100a00 */
[----:B------:R4:W-:Y:S04]  /*7d070*/  STL.64 [R1+0x8], R10 ;  /* 0x0000080a01007387 */ /* 0x0009e80000100a00 */
[----:B0-----:R-:W3:Y:S04]  /*7d080*/  LDL.LU R8, [R1+0x2c0] ;  /* 0x0002c00001087983 */ /* 0x001ee80000300800 */
[----:B-1----:R0:W-:Y:S04]  /*7d090*/  STL.64 [R1+0x40], R12 ;  /* 0x0000400c01007387 */ /* 0x0021e80000100a00 */
[----:B------:R1:W-:Y:S04]  /*7d0a0*/  STL.64 [R1+0x48], R14 ;  /* 0x0000480e01007387 */ /* 0x0003e80000100a00 */
[----:B--2---:R-:W-:Y:S04]  /*7d0b0*/  STL.64 [R1+0x180], R4 ;  /* 0x0001800401007387 */ /* 0x004fe80000100a00 */
[----:B------:R-:W-:Y:S04]  /*7d0c0*/  STL.64 [R1+0x188], R6 ;  /* 0x0001880601007387 */ /* 0x000fe80000100a00 */
[----:B------:R-:W3:Y:S04]  /*7d0d0*/  LDL.LU R9, [R1+0x2c4] ;  /* 0x0002c40001097983 */ /* 0x000ee80000300800 */
[----:B----4-:R-:W2:Y:S04]  /*7d0e0*/  LDL.LU R10, [R1+0x2c8] ;  /* 0x0002c800010a7983 */ /* 0x010ea80000300800 */
[----:B------:R-:W2:Y:S04]  /*7d0f0*/  LDL.LU R11, [R1+0x2cc] ;  /* 0x0002cc00010b7983 */ /* 0x000ea80000300800 */
[----:B--2---:R-:W-:Y:S04]  /*7d100*/  STL.64 [R1+0x1ce8], R10 ;  /* 0x001ce80a01007387 */ /* 0x004fe80000100a00 */
[----:B---3--:R2:W-:Y:S04]  /*7d110*/  STL.64 [R1+0x1ce0], R8 ;  /* 0x001ce00801007387 */ /* 0x0085e80000100a00 */
[----:B0-----:R-:W3:Y:S04]  /*7d120*/  LDL.LU R12, [R1+0x2b0] ;  /* 0x0002b000010c7983 */ /* 0x001ee80000300800 */
[----:B------:R-:W3:Y:S04]  /*7d130*/  LDL.LU R13, [R1+0x2b4] ;  /* 0x0002b400010d7983 */ /* 0x000ee80000300800 */
[----:B-1----:R-:W4:Y:S04]  /*7d140*/  LDL.LU R14, [R1+0x2b8] ;  /* 0x0002b800010e7983 */ /* 0x002f280000300800 */
[----:B------:R-:W4:Y:S04]  /*7d150*/  LDL.LU R15, [R1+0x2bc] ;  /* 0x0002bc00010f7983 */ /* 0x000f280000300800 */
[----:B----4-:R-:W-:Y:S04]  /*7d160*/  STL.64 [R1+0x1cf8], R14 ;  /* 0x001cf80e01007387 */ /* 0x010fe80000100a00 */
[----:B---3--:R0:W-:Y:S04]  /*7d170*/  STL.64 [R1+0x1cf0], R12 ;  /* 0x001cf00c01007387 */ /* 0x0081e80000100a00 */
[----:B------:R-:W3:Y:S04]  /*7d180*/  LDL.LU R16, [R1+0x2a0] ;  /* 0x0002a00001107983 */ /* 0x000ee80000300800 */
[----:B------:R-:W3:Y:S04]  /*7d190*/  LDL.LU R17, [R1+0x2a4] ;  /* 0x0002a40001117983 */ /* 0x000ee80000300800 */
[----:B------:R-:W4:Y:S04]  /*7d1a0*/  LDL.LU R18, [R1+0x2a8] ;  /* 0x0002a80001127983 */ /* 0x000f280000300800 */
[----:B------:R-:W4:Y:S04]  /*7d1b0*/  LDL.LU R19, [R1+0x2ac] ;  /* 0x0002ac0001137983 */ /* 0x000f280000300800 */
[----:B----4-:R-:W-:Y:S04]  /*7d1c0*/  STL.64 [R1+0x1d08], R18 ;  /* 0x001d081201007387 */ /* 0x010fe80000100a00 */
[----:B---3--:R1:W-:Y:S04]  /*7d1d0*/  STL.64 [R1+0x1d00], R16 ;  /* 0x001d001001007387 */ /* 0x0083e80000100a00 */
[----:B--2---:R-:W2:Y:S04]  /*7d1e0*/  LDL.LU R8, [R1+0x240] ;  /* 0x0002400001087983 */ /* 0x004ea80000300800 */
[----:B------:R-:W2:Y:S04]  /*7d1f0*/  LDL.LU R9, [R1+0x244] ;  /* 0x0002440001097983 */ /* 0x000ea80000300800 */
[----:B------:R-:W3:Y:S04]  /*7d200*/  LDL.LU R10, [R1+0x248] ;  /* 0x00024800010a7983 */ /* 0x000ee80000300800 */
[----:B------:R-:W3:Y:S04]  /*7d210*/  LDL.LU R11, [R1+0x24c] ;  /* 0x00024c00010b7983 */ /* 0x000ee80000300800 */
[----:B---3--:R-:W-:Y:S04]  /*7d220*/  STL.64 [R1+0x1d18], R10 ;  /* 0x001d180a01007387 */ /* 0x008fe80000100a00 */
[----:B--2---:R-:W-:Y:S04]  /*7d230*/  STL.64 [R1+0x1d10], R8 ;  /* 0x001d100801007387 */ /* 0x004fe80000100a00 */
[----:B0-----:R-:W2:Y:S04]  /*7d240*/  LDL.LU R12, [R1+0x230] ;  /* 0x00023000010c7983 */ /* 0x001ea80000300800 */
[----:B------:R-:W2:Y:S04]  /*7d250*/  LDL.LU R13, [R1+0x234] ;  /* 0x00023400010d7983 */ /* 0x000ea80000300800 */
[----:B------:R-:W3:Y:S04]  /*7d260*/  LDL.LU R14, [R1+0x238] ;  /* 0x00023800010e7983 */ /* 0x000ee80000300800 */
[----:B------:R-:W3:Y:S04]  /*7d270*/  LDL.LU R15, [R1+0x23c] ;  /* 0x00023c00010f7983 */ /* 0x000ee80000300800 */
[----:B---3--:R-:W-:Y:S04]  /*7d280*/  STL.64 [R1+0x1d28], R14 ;  /* 0x001d280e01007387 */ /* 0x008fe80000100a00 */
[----:B--2---:R0:W-:Y:S04]  /*7d290*/  STL.64 [R1+0x1d20], R12 ;  /* 0x001d200c01007387 */ /* 0x0041e80000100a00 */
[----:B-1----:R-:W2:Y:S04]  /*7d2a0*/  LDL.LU R16, [R1+0x220] ;  /* 0x0002200001107983 */ /* 0x002ea80000300800 */
[----:B------:R-:W2:Y:S04]  /*7d2b0*/  LDL.LU R17, [R1+0x224] ;  /* 0x0002240001117983 */ /* 0x000ea80000300800 */
[----:B------:R-:W3:Y:S04]  /*7d2c0*/  LDL.LU R18, [R1+0x228] ;  /* 0x0002280001127983 */ /* 0x000ee80000300800 */
[----:B------:R-:W3:Y:S04]  /*7d2d0*/  LDL.LU R19, [R1+0x22c] ;  /* 0x00022c0001137983 */ /* 0x000ee80000300800 */
[----:B---3--:R-:W-:Y:S04]  /*7d2e0*/  STL.64 [R1+0x1d38], R18 ;  /* 0x001d381201007387 */ /* 0x008fe80000100a00 */
[----:B--2---:R1:W-:Y:S04]  /*7d2f0*/  STL.64 [R1+0x1d30], R16 ;  /* 0x001d301001007387 */ /* 0x0043e80000100a00 */
        /* <DEDUP_REMOVED lines=35> */
[----:B--2---:R-:W-:Y:S04]  /*7d530*/  STL.64 [R1+0x1d90], R12 ;  /* 0x001d900c01007387 */ /* 0x004fe80000100a00 */
[----:B------:R-:W0:Y:S04]  /*7d540*/  LDS.128 R12, [R29] ;  /* 0x000000001d0c7984 */ /* 0x000e280000000c00 */
[----:B------:R-:W2:Y:S04]  /*7d550*/  LDL.LU R16, [R1+0x1d0] ;  /* 0x0001d00001107983 */ /* 0x000ea80000300800 */
[----:B------:R-:W2:Y:S04]  /*7d560*/  LDL.LU R17, [R1+0x1d4] ;  /* 0x0001d40001117983 */ /* 0x000ea80000300800 */
[----:B------:R-:W2:Y:S04]  /*7d570*/  LDL.LU R18, [R1+0x1d8] ;  /* 0x0001d80001127983 */ /* 0x000ea80000300800 */
[----:B------:R-:W2:Y:S04]  /*7d580*/  LDL.LU R19, [R1+0x1dc] ;  /* 0x0001dc0001137983 */ /* 0x000ea80000300800 */
[----:B------:R-:W3:Y:S04]  /*7d590*/  LDL.LU R8, [R1+0x210] ;  /* 0x0002100001087983 */ /* 0x000ee80000300800 */
[----:B------:R-:W3:Y:S04]  /*7d5a0*/  LDL.LU R9, [R1+0x214] ;  /* 0x0002140001097983 */ /* 0x000ee80000300800 */
[----:B------:R-:W3:Y:S04]  /*7d5b0*/  LDL.LU R10, [R1+0x218] ;  /* 0x00021800010a7983 */ /* 0x000ee80000300800 */
[----:B------:R-:W3:Y:S04]  /*7d5c0*/  LDL.LU R11, [R1+0x21c] ;  /* 0x00021c00010b7983 */ /* 0x000ee80000300800 */
[----:B------:R-:W4:Y:S04]  /*7d5d0*/  LDL.LU R20, [R1+0x290] ;  /* 0x0002900001147983 */ /* 0x000f280000300800 */
[----:B------:R-:W4:Y:S04]  /*7d5e0*/  LDL.LU R21, [R1+0x294] ;  /* 0x0002940001157983 */ /* 0x000f280000300800 */
[----:B------:R-:W4:Y:S04]  /*7d5f0*/  LDL.LU R22, [R1+0x298] ;  /* 0x0002980001167983 */ /* 0x000f280000300800 */
[----:B------:R-:W4:Y:S04]  /*7d600*/  LDL.LU R23, [R1+0x29c] ;  /* 0x00029c0001177983 */ /* 0x000f280000300800 */
[----:B------:R-:W2:Y:S04]  /*7d610*/  LDL.LU R4, [R1+0x2d0] ;  /* 0x0002d00001047983 */ /* 0x000ea80000300800 */
[----:B------:R-:W2:Y:S04]  /*7d620*/  LDL.LU R5, [R1+0x2d4] ;  /* 0x0002d40001057983 */ /* 0x000ea80000300800 */
[----:B------:R-:W2:Y:S04]  /*7d630*/  LDL.LU R6, [R1+0x2d8] ;  /* 0x0002d80001067983 */ /* 0x000ea80000300800 */
[----:B------:R-:W2:Y:S04]  /*7d640*/  LDL.LU R7, [R1+0x2dc] ;  /* 0x0002dc0001077983 */ /* 0x000ea80000300800 */
[----:B------:R-:W-:Y:S04]  /*7d650*/  STL.64 [R1+0x270], R24 ;  /* 0x0002701801007387 */ /* 0x000fe80000100a00 */
[----:B------:R-:W-:Y:S04]  /*7d660*/  STL.64 [R1+0x278], R26 ;  /* 0x0002781a01007387 */ /* 0x000fe80000100a00 */
        /* <DEDUP_REMOVED lines=35> */
[----:B0-----:R-:W-:Y:S04]  /*7d8a0*/  STL.64 [R1+0x3f0], R12 ;  /* 0x0003f00c01007387 */ /* 0x001fe80000100a00 */
[----:B------:R0:W-:Y:S04]  /*7d8b0*/  STL.64 [R1+0x3f8], R14 ;  /* 0x0003f80e01007387 */ /* 0x0001e80000100a00 */
[----:B0-----:R-:W2:Y:S04]  /*7d8c0*/  LDL.LU.64 R14, [R1+0x1d98] ;  /* 0x001d9800010e7983 */ /* 0x001ea80000300a00 */
[----:B------:R-:W2:Y:S04]  /*7d8d0*/  LDL.LU.64 R12, [R1+0x1d90] ;  /* 0x001d9000010c7983 */ /* 0x000ea80000300a00 */
[----:B--2---:R0:W-:Y:S04]  /*7d8e0*/  STS.128 [R0], R12 ;  /* 0x0000000c00007388 */ /* 0x0041e80000000c00 */
[----:B0-----:R-:W2:Y:S04]  /*7d8f0*/  LDL.LU.64 R14, [R1+0x1d88] ;  /* 0x001d8800010e7983 */ /* 0x001ea80000300a00 */
[----:B------:R-:W2:Y:S04]  /*7d900*/  LDL.LU.64 R12, [R1+0x1d80] ;  /* 0x001d8000010c7983 */ /* 0x000ea80000300a00 */
[----:B--2---:R0:W-:Y:S04]  /*7d910*/  STS.128 [R0+0x80], R12 ;  /* 0x0000800c00007388 */ /* 0x0041e80000000c00 */
[----:B0-----:R-:W2:Y:S04]  /*7d920*/  LDL.LU.64 R14, [R1+0x1d78] ;  /* 0x001d7800010e7983 */ /* 0x001ea80000300a00 */
[----:B------:R-:W2:Y:S04]  /*7d930*/  LDL.LU.64 R12, [R1+0x1d70] ;  /* 0x001d7000010c7983 */ /* 0x000ea80000300a00 */
[----:B--2---:R0:W-:Y:S04]  /*7d940*/  STS.128 [R0+0x200], R12 ;  /* 0x0002000c00007388 */ /* 0x0041e80000000c00 */
[----:B0-----:R-:W2:Y:S04]  /*7d950*/  LDL.LU.64 R14, [R1+0x1d68] ;  /* 0x001d6800010e7983 */ /* 0x001ea80000300a00 */
[----:B------:R-:W2:Y:S04]  /*7d960*/  LDL.LU.64 R12, [R1+0x1d60] ;  /* 0x001d6000010c7983 */ /* 0x000ea80000300a00 */
[----:B------:R0:W-:Y:S04]  /*7d970*/  STS.128 [R0+0x280], R16 ;  /* 0x0002801000007388 */ /* 0x0001e80000000c00 */
[----:B0-----:R-:W3:Y:S04]  /*7d980*/  LDL.LU.64 R18, [R1+0x1d58] ;  /* 0x001d580001127983 */ /* 0x001ee80000300a00 */
[----:B------:R-:W3:Y:S04]  /*7d990*/  LDL.LU.64 R16, [R1+0x1d50] ;  /* 0x001d500001107983 */ /* 0x000ee80000300a00 */
[----:B--2---:R0:W-:Y:S04]  /*7d9a0*/  STS.128 [R0+0x400], R12 ;  /* 0x0004000c00007388 */ /* 0x0041e80000000c00 */
[----:B0-----:R-:W2:Y:S04]  /*7d9b0*/  LDL.LU.64 R14, [R1+0x1d48] ;  /* 0x001d4800010e7983 */ /* 0x001ea80000300a00 */
[----:B------:R-:W2:Y:S04]  /*7d9c0*/  LDL.LU.64 R12, [R1+0x1d40] ;  /* 0x001d4000010c7983 */ /* 0x000ea80000300a00 */
[----:B---3--:R0:W-:Y:S04]  /*7d9d0*/  STS.128 [R0+0x480], R16 ;  /* 0x0004801000007388 */ /* 0x0081e80000000c00 */
[----:B------:R-:W-:Y:S04]  /*7d9e0*/  STS.128 [R0+0x680], R8 ;  /* 0x0006800800007388 */ /* 0x000fe80000000c00 */
[----:B0-----:R-:W3:Y:S04]  /*7d9f0*/  LDL.LU.64 R18, [R1+0x1d38] ;  /* 0x001d380001127983 */ /* 0x001ee80000300a00 */
[----:B------:R-:W3:Y:S04]  /*7da00*/  LDL.LU.64 R16, [R1+0x1d30] ;  /* 0x001d300001107983 */ /* 0x000ee80000300a00 */
[----:B--2---:R0:W-:Y:S04]  /*7da10*/  STS.128 [R0+0x600], R12 ;  /* 0x0006000c00007388 */ /* 0x0041e80000000c00 */
[----:B0-----:R-:W2:Y:S04]  /*7da20*/  LDL.LU.64 R14, [R1+0x1d28] ;  /* 0x001d2800010e7983 */ /* 0x001ea80000300a00 */
[----:B------:R-:W2:Y:S04]  /*7da30*/  LDL.LU.64 R12, [R1+0x1d20] ;  /* 0x001d2000010c7983 */ /* 0x000ea80000300a00 */
[----:B------:R-:W4:Y:S04]  /*7da40*/  LDL.LU.64 R10, [R1+0x1d18] ;  /* 0x001d1800010a7983 */ /* 0x000f280000300a00 */
[----:B------:R-:W4:Y:S04]  /*7da50*/  LDL.LU.64 R8, [R1+0x1d10] ;  /* 0x001d100001087983 */ /* 0x000f280000300a00 */
[----:B---3--:R0:W-:Y:S04]  /*7da60*/  STS.128 [R0+0x800], R16 ;  /* 0x0008001000007388 */ /* 0x0081e80000000c00 */
[----:B0-----:R-:W3:Y:S04]  /*7da70*/  LDL.LU.64 R18, [R1+0x1d08] ;  /* 0x001d080001127983 */ /* 0x001ee80000300a00 */
[----:B------:R-:W3:Y:S04]  /*7da80*/  LDL.LU.64 R16, [R1+0x1d00] ;  /* 0x001d000001107983 */ /* 0x000ee80000300a00 */
[----:B--2---:R0:W-:Y:S04]  /*7da90*/  STS.128 [R0+0x880], R12 ;  /* 0x0008800c00007388 */ /* 0x0041e80000000c00 */
[----:B----4-:R1:W-:Y:S04]  /*7daa0*/  STS.128 [R0+0xa00], R8 ;  /* 0x000a000800007388 */ /* 0x0103e80000000c00 */
[----:B0-----:R-:W2:Y:S04]  /*7dab0*/  LDL.LU.64 R14, [R1+0x1cf8] ;  /* 0x001cf800010e7983 */ /* 0x001ea80000300a00 */
[----:B------:R-:W2:Y:S04]  /*7dac0*/  LDL.LU.64 R12, [R1+0x1cf0] ;  /* 0x001cf000010c7983 */ /* 0x000ea80000300a00 */
[----:B-1----:R-:W4:Y:S04]  /*7dad0*/  LDL.LU.64 R10, [R1+0x1ce8] ;  /* 0x001ce800010a7983 */ /* 0x002f280000300a00 */
[----:B------:R-:W4:Y:S04]  /*7dae0*/  LDL.LU.64 R8, [R1+0x1ce0] ;  /* 0x001ce00001087983 */ /* 0x000f280000300a00 */
[----:B------:R-:W-:Y:S04]  /*7daf0*/  STS.128 [R0+0xa80], R20 ;  /* 0x000a801400007388 */ /* 0x000fe80000000c00 */
[----:B---3--:R-:W-:Y:S04]  /*7db00*/  STS.128 [R0+0xc00], R16 ;  /* 0x000c001000007388 */ /* 0x008fe80000000c00 */
[----:B------:R-:W-:Y:S04]  /*7db10*/  STS.128 [R0+0xe80], R4 ;  /* 0x000e800400007388 */ /* 0x000fe80000000c00 */
[----:B------:R-:W3:Y:S04]  /*7db20*/  LDL R26, [R1+0xfb0] ;  /* 0x000fb000011a7983 */ /* 0x000ee80000100800 */
[----:B--2---:R-:W-:Y:S04]  /*7db30*/  STS.128 [R0+0xc80], R12 ;  /* 0x000c800c00007388 */ /* 0x004fe80000000c00 */
[----:B----4-:R-:W-:Y:S04]  /*7db40*/  STS.128 [R0+0xe00], R8 ;  /* 0x000e000800007388 */ /* 0x010fe80000000c00 */
[----:B------:R-:W-:Y:S06]  /*7db50*/  BAR.SYNC.DEFER_BLOCKING 0x0 ;  /* 0x0000000000007b1d */ /* 0x000fec0000010000 */
[----:B------:R-:W0:Y:S04]  /*7db60*/  LDS.128 R4, [R28] ;  /* 0x000000001c047984 */ /* 0x000e280000000c00 */
[----:B------:R-:W1:Y:S04]  /*7db70*/  LDS.128 R12, [R28+0x1000] ;  /* 0x001000001c0c7984 */ /* 0x000e680000000c00 */
[----:B------:R-:W2:Y:S04]  /*7db80*/  LDS.128 R8, [R28+0x2000] ;  /* 0x002000001c087984 */ /* 0x000ea80000000c00 */
[----:B------:R-:W-:Y:S04]  /*7db90*/  LDS.128 R16, [R27+0x2000] ;  /* 0x002000001b107984 */ /* 0x000fe80000000c00 */
[----:B0-----:R-:W-:Y:S04]  /*7dba0*/  STL.64 [R1+0x1e0], R4 ;  /* 0x0001e00401007387 */ /* 0x001fe80000100a00 */
[----:B------:R-:W-:Y:S04]  /*7dbb0*/  STL.64 [R1+0x1e8], R6 ;  /* 0x0001e80601007387 */ /* 0x000fe80000100a00 */
[----:B------:R-:W0:Y:S04]  /*7dbc0*/  LDS.128 R4, [R28+0x3000] ;  /* 0x003000001c047984 */ /* 0x000e280000000c00 */
[----:B-1----:R-:W-:Y:S04]  /*7dbd0*/  STL.64 [R1+0x220], R12 ;  /* 0x0002200c01007387 */ /* 0x002fe80000100a00 */
[----:B------:R-:W-:Y:S04]  /*7dbe0*/  STL.64 [R1+0x228], R14 ;  /* 0x0002280e01007387 */ /* 0x000fe80000100a00 */
[----:B------:R-:W-:Y:S04]  /*7dbf0*/  STL [R1+0x1c00], R28 ;  /* 0x001c001c01007387 */ /* 0x000fe80000100800 */
[----:B--2---:R-:W-:Y:S04]  /*7dc00*/  STL.64 [R1+0x230], R8 ;  /* 0x0002300801007387 */ /* 0x004fe80000100a00 */
[----:B------:R-:W-:Y:S04]  /*7dc10*/  STL.64 [R1+0x238], R10 ;  /* 0x0002380a01007387 */ /* 0x000fe80000100a00 */
[----:B------:R-:W1:Y:S04]  /*7dc20*/  LDS.128 R8, [R29] ;  /* 0x000000001d087984 */ /* 0x000e680000000c00 */
[----:B------:R-:W-:Y:S04]  /*7dc30*/  LDS.128 R12, [R2+0x2000] ;  /* 0x00200000020c7984 */ /* 0x000fe80000000c00 */
[----:B0-----:R-:W-:Y:S04]  /*7dc40*/  STL.64 [R1+0x210], R4 ;  /* 0x0002100401007387 */ /* 0x001fe80000100a00 */
[----:B------:R-:W-:Y:S04]  /*7dc50*/  STL.64 [R1+0x218], R6 ;  /* 0x0002180601007387 */ /* 0x000fe80000100a00 */
[----:B------:R-:W0:Y:S04]  /*7dc60*/  LDS.128 R4, [R29+0x1000] ;  /* 0x001000001d047984 */ /* 0x000e280000000c00 */
[----:B------:R-:W2:Y:S04]  /*7dc70*/  LDL.LU R20, [R1+0x300] ;  /* 0x0003000001147983 */ /* 0x000ea80000300800 */
[----:B-1----:R-:W-:Y:S04]  /*7dc80*/  STL.64 [R1+0x1f0], R8 ;  /* 0x0001f00801007387 */ /* 0x002fe80000100a00 */
[----:B------:R-:W-:Y:S04]  /*7dc90*/  STL.64 [R1+0x1f8], R10 ;  /* 0x0001f80a01007387 */ /* 0x000fe80000100a00 */
[----:B------:R-:W-:Y:S04]  /*7dca0*/  LDS.128 R8, [R27] ;  /* 0x000000001b087984 */ /* 0x000fe80000000c00 */
[----:B0-----:R-:W-:Y:S04]  /*7dcb0*/  STL.64 [R1+0x200], R4 ;  /* 0x0002000401007387 */ /* 0x001fe80000100a00 */
[----:B------:R-:W-:Y:S04]  /*7dcc0*/  STL.64 [R1+0x208], R6 ;  /* 0x0002080601007387 */ /* 0x000fe80000100a00 */
[----:B------:R-:W0:Y:S04]  /*7dcd0*/  LDS.128 R4, [R29+0x2000] ;  /* 0x002000001d047984 */ /* 0x000e280000000c00 */
[----:B------:R-:W2:Y:S04]  /*7dce0*/  LDL.LU R21, [R1+0x304] ;  /* 0x0003040001157983 */ /* 0x000ea80000300800 */
[----:B------:R-:W2:Y:S04]  /*7dcf0*/  LDL.LU R22, [R1+0x308] ;  /* 0x0003080001167983 */ /* 0x000ea80000300800 */
[----:B------:R-:W2:Y:S04]  /*7dd00*/  LDL.LU R23, [R1+0x30c] ;  /* 0x00030c0001177983 */ /* 0x000ea80000300800 */
[----:B0-----:R-:W-:Y:S01]  /*7dd10*/  STL.64 [R1+0x1d0], R4 ;  /* 0x0001d00401007387 */ /* 0x001fe20000100a00 */
[----:B------:R-:W-:-:S03]  /*7dd20*/  IMAD.MOV.U32 R28, RZ, RZ, R7 ;  /* 0x000000ffff1c7224 */ /* 0x000fc600078e0007 */
[----:B------:R-:W-:Y:S04]  /*7dd30*/  STL [R1+0x1d8], R6 ;  /* 0x0001d80601007387 */ /* 0x000fe80000100800 */
[----:B------:R-:W0:Y:S04]  /*7dd40*/  LDS.128 R4, [R29+0x3000] ;  /* 0x003000001d047984 */ /* 0x000e280000000c00 */
[----:B------:R-:W-:Y:S04]  /*7dd50*/  STL [R1+0x1c04], R28 ;  /* 0x001c041c01007387 */ /* 0x000fe80000100800 */
[----:B------:R-:W-:Y:S04]  /*7dd60*/  STL [R1+0x1c08], R29 ;  /* 0x001c081d01007387 */ /* 0x000fe80000100800 */
[----:B0-----:R-:W-:Y:S04]  /*7dd70*/  STL.64 [R1+0x1c0], R4 ;  /* 0x0001c00401007387 */ /* 0x001fe80000100a00 */
[----:B------:R-:W-:Y:S04]  /*7dd80*/  STL.64 [R1+0x1c8], R6 ;  /* 0x0001c80601007387 */ /* 0x000fe80000100a00 */
[----:B------:R-:W0:Y:S04]  /*7dd90*/  LDS.128 R4, [R27+0x1000] ;  /* 0x001000001b047984 */ /* 0x000e280000000c00 */
[----:B0-----:R-:W-:Y:S01]  /*7dda0*/  STL.64 [R1+0x1a0], R4 ;  /* 0x0001a00401007387 */ /* 0x001fe20000100a00 */
[----:B------:R-:W-:-:S03]  /*7ddb0*/  IMAD.MOV.U32 R28, RZ, RZ, R7 ;  /* 0x000000ffff1c7224 */ /* 0x000fc600078e0007 */
[----:B------:R-:W-:Y:S04]  /*7ddc0*/  STL.64 [R1+0x1b0], R8 ;  /* 0x0001b00801007387 */ /* 0x000fe80000100a00 */
[----:B------:R-:W-:Y:S04]  /*7ddd0*/  STL.64 [R1+0x1b8], R10 ;  /* 0x0001b80a01007387 */ /* 0x000fe80000100a00 */
[----:B------:R-:W-:Y:S04]  /*7dde0*/  STL [R1+0x1a8], R6 ;  /* 0x0001a80601007387 */ /* 0x000fe80000100800 */
[----:B------:R-:W0:Y:S04]  /*7ddf0*/  LDS.128 R4, [R2] ;  /* 0x0000000002047984 */ /* 0x000e280000000c00 */
[----:B------:R-:W1:Y:S04]  /*7de00*/  LDS.128 R8, [R27+0x3000] ;  /* 0x003000001b087984 */ /* 0x000e680000000c00 */
[----:B------:R-:W-:Y:S04]  /*7de10*/  STL [R1+0x1c0c], R28 ;  /* 0x001c0c1c01007387 */ /* 0x000fe80000100800 */
[----:B------:R-:W-:Y:S04]  /*7de20*/  STL [R1+0x1c10], R19 ;  /* 0x001c101301007387 */ /* 0x000fe80000100800 */
[----:B0-----:R-:W-:Y:S04]  /*7de30*/  STL.64 [R1+0x1c20], R6 ;  /* 0x001c200601007387 */ /* 0x001fe80000100a00 */
[----:B-1----:R-:W-:Y:S04]  /*7de40*/  STL.64 [R1+0x240], R8 ;  /* 0x0002400801007387 */ /* 0x002fe80000100a00 */
[----:B------:R-:W-:Y:S04]  /*7de50*/  STL.64 [R1+0x248], R10 ;  /* 0x0002480a01007387 */ /* 0x000fe80000100a00 */
[----:B------:R-:W0:Y:S04]  /*7de60*/  LDS.128 R8, [R2+0x1000] ;  /* 0x0010000002087984 */ /* 0x000e280000000c00 */
[----:B------:R1:W-:Y:S04]  /*7de70*/  STL.64 [R1+0x1c18], R4 ;  /* 0x001c180401007387 */ /* 0x0003e80000100a00 */
[----:B-1----:R-:W4:Y:S04]  /*7de80*/  LDL.LU R4, [R1+0x2f0] ;  /* 0x0002f00001047983 */ /* 0x002f280000300800 */
[----:B------:R-:W4:Y:S04]  /*7de90*/  LDL.LU R5, [R1+0x2f4] ;  /* 0x0002f40001057983 */ /* 0x000f280000300800 */
[----:B------:R-:W4:Y:S04]  /*7dea0*/  LDL.LU R6, [R1+0x2f8] ;  /* 0x0002f80001067983 */ /* 0x000f280000300800 */
[----:B------:R-:W4:Y:S04]  /*7deb0*/  LDL.LU R7, [R1+0x2fc] ;  /* 0x0002fc0001077983 */ /* 0x000f280000300800 */
[----:B0-----:R-:W-:Y:S04]  /*7dec0*/  STL.64 [R1+0x1c30], R10 ;  /* 0x001c300a01007387 */ /* 0x001fe80000100a00 */
[----:B------:R0:W-:Y:S04]  /*7ded0*/  STL.64 [R1+0x1c28], R8 ;  /* 0x001c280801007387 */ /* 0x0001e80000100a00 */
[----:B0-----:R-:W2:Y:S04]  /*7dee0*/  LDL.LU R8, [R1+0x2e0] ;  /* 0x0002e00001087983 */ /* 0x001ea80000300800 */
[----:B------:R-:W2:Y:S04]  /*7def0*/  LDL.LU R9, [R1+0x2e4] ;  /* 0x0002e40001097983 */ /* 0x000ea80000300800 */
[----:B------:R-:W2:Y:S04]  /*7df00*/  LDL.LU R10, [R1+0x2e8] ;  /* 0x0002e800010a7983 */ /* 0x000ea80000300800 */
[----:B------:R-:W2:Y:S04]  /*7df10*/  LDL.LU R11, [R1+0x2ec] ;  /* 0x0002ec00010b7983 */ /* 0x000ea80000300800 */
[----:B------:R-:W-:Y:S04]  /*7df20*/  STL.64 [R1+0x1c40], R14 ;  /* 0x001c400e01007387 */ /* 0x000fe80000100a00 */
[----:B------:R-:W-:Y:S04]  /*7df30*/  STL.64 [R1+0x1c38], R12 ;  /* 0x001c380c01007387 */ /* 0x000fe80000100a00 */
[----:B------:R-:W0:Y:S04]  /*7df40*/  LDS.128 R12, [R2+0x3000] ;  /* 0x00300000020c7984 */ /* 0x000e280000000c00 */
[----:B------:R-:W-:Y:S01]  /*7df50*/  BAR.SYNC.DEFER_BLOCKING 0x0 ;  /* 0x0000000000007b1d */ /* 0x000fe20000010000 */
[----:B0-----:R-:W-:-:S05]  /*7df60*/  IMAD.MOV.U32 R19, RZ, RZ, R12 ;  /* 0x000000ffff137224 */ /* 0x001fca00078e000c */
[----:B------:R-:W-:Y:S04]  /*7df70*/  STL [R1+0x29c], R15 ;  /* 0x00029c0f01007387 */ /* 0x000fe80000100800 */
[----:B------:R-:W-:Y:S04]  /*7df80*/  STL.64 [R1+0x1c50], R18 ;  /* 0x001c501201007387 */ /* 0x000fe80000100a00 */
[----:B------:R-:W-:Y:S04]  /*7df90*/  STL.64 [R1+0x1c48], R16 ;  /* 0x001c481001007387 */ /* 0x000fe80000100a00 */
[----:B--2---:R0:W-:Y:S04]  /*7dfa0*/  STS.128 [R0], R8 ;  /* 0x0000000800007388 */ /* 0x0041e80000000c00 */
[----:B0-----:R-:W2:Y:S04]  /*7dfb0*/  LDL.LU R8, [R1+0x3c0] ;  /* 0x0003c00001087983 */ /* 0x001ea80000300800 */
[----:B------:R-:W2:Y:S04]  /*7dfc0*/  LDL.LU R9, [R1+0x3c4] ;  /* 0x0003c40001097983 */ /* 0x000ea80000300800 */
[----:B------:R-:W2:Y:S04]  /*7dfd0*/  LDL.LU R10, [R1+0x3c8] ;  /* 0x0003c800010a7983 */ /* 0x000ea80000300800 */
[----:B------:R-:W2:Y:S04]  /*7dfe0*/  LDL.LU R11, [R1+0x3cc] ;  /* 0x0003cc00010b7983 */ /* 0x000ea80000300800 */
[----:B------:R0:W-:Y:S04]  /*7dff0*/  STS.128 [R0+0x200], R20 ;  /* 0x0002001400007388 */ /* 0x0001e80000000c00 */
[----:B--2---:R-:W-:Y:S04]  /*7e000*/  STL.64 [R1+0x1c60], R10 ;  /* 0x001c600a01007387 */ /* 0x004fe80000100a00 */
[----:B------:R-:W-:Y:S04]  /*7e010*/  STL.64 [R1+0x1c58], R8 ;  /* 0x001c580801007387 */ /* 0x000fe80000100a00 */
[----:B------:R-:W2:Y:S04]  /*7e020*/  LDL.LU R16, [R1+0x3a0] ;  /* 0x0003a00001107983 */ /* 0x000ea80000300800 */
[----:B------:R-:W2:Y:S04]  /*7e030*/  LDL.LU R17, [R1+0x3a4] ;  /* 0x0003a40001117983 */ /* 0x000ea80000300800 */
[----:B------:R-:W2:Y:S04]  /*7e040*/  LDL.LU R18, [R1+0x3a8] ;  /* 0x0003a80001127983 */ /* 0x000ea80000300800 */
[----:B------:R-:W2:Y:S04]  /*7e050*/  LDL.LU R19, [R1+0x3ac] ;  /* 0x0003ac0001137983 */ /* 0x000ea80000300800 */
        /* <DEDUP_REMOVED lines=33> */
[----:B------:R-:W2:Y:S01]  /*7e270*/  LDL.LU R23, [R1+0x32c] ;  /* 0x00032c0001177983 */ /* 0x000ea20000300800 */
[----:B------:R-:W-:-:S03]  /*7e280*/  IMAD.MOV.U32 R28, RZ, RZ, R13 ;  /* 0x000000ffff1c7224 */ /* 0x000fc600078e000d */
[----:B--2---:R-:W-:Y:S04]  /*7e290*/  STL.64 [R1+0x1cd8], R22 ;  /* 0x001cd81601007387 */ /* 0x004fe80000100a00 */
[----:B------:R0:W-:Y:S04]  /*7e2a0*/  STL.64 [R1+0x1cd0], R20 ;  /* 0x001cd01401007387 */ /* 0x0001e80000100a00 */
[----:B0-----:R-:W2:Y:S04]  /*7e2b0*/  LDL.LU R20, [R1+0x310] ;  /* 0x0003100001147983 */ /* 0x001ea80000300800 */
[----:B------:R-:W2:Y:S04]  /*7e2c0*/  LDL.LU R21, [R1+0x314] ;  /* 0x0003140001157983 */ /* 0x000ea80000300800 */
[----:B------:R-:W2:Y:S04]  /*7e2d0*/  LDL.LU R22, [R1+0x318] ;  /* 0x0003180001167983 */ /* 0x000ea80000300800 */
[----:B------:R-:W2:Y:S04]  /*7e2e0*/  LDL.LU R23, [R1+0x31c] ;  /* 0x00031c0001177983 */ /* 0x000ea80000300800 */
[----:B------:R-:W-:Y:S04]  /*7e2f0*/  STL.64 [R1+0x1c70], R18 ;  /* 0x001c701201007387 */ /* 0x000fe80000100a00 */
[----:B------:R0:W-:Y:S01]  /*7e300*/  STL.64 [R1+0x1c68], R16 ;  /* 0x001c681001007387 */ /* 0x0001e20000100a00 */
[----:B------:R-:W-:-:S03]  /*7e310*/  IMAD.MOV.U32 R29, RZ, RZ, R14 ;  /* 0x000000ffff1d7224 */ /* 0x000fc600078e000e */
[----:B0-----:R-:W3:Y:S04]  /*7e320*/  LDL.LU R16, [R1+0x380] ;  /* 0x0003800001107983 */ /* 0x001ee80000300800 */
        /* <DEDUP_REMOVED lines=11> */
[----:B----4-:R0:W-:Y:S04]  /*7e3e0*/  STS.128 [R0+0x80], R4 ;  /* 0x0000800400007388 */ /* 0x0101e80000000c00 */
[----:B------:R-:W4:Y:S04]  /*7e3f0*/  LDL.LU R15, [R1+0x3bc] ;  /* 0x0003bc00010f7983 */ /* 0x000f280000300800 */
[----:B0-----:R-:W3:Y:S04]  /*7e400*/  LDL.LU R4, [R1+0x3d0] ;  /* 0x0003d00001047983 */ /* 0x001ee80000300800 */
[----:B------:R-:W3:Y:S04]  /*7e410*/  LDL.LU R5, [R1+0x3d4] ;  /* 0x0003d40001057983 */ /* 0x000ee80000300800 */
[----:B------:R-:W3:Y:S04]  /*7e420*/  LDL.LU R6, [R1+0x3d8] ;  /* 0x0003d80001067983 */ /* 0x000ee80000300800 */
[----:B------:R-:W3:Y:S04]  /*7e430*/  LDL.LU R7, [R1+0x3dc] ;  /* 0x0003dc0001077983 */ /* 0x000ee80000300800 */
[----:B--2---:R0:W-:Y:S04]  /*7e440*/  STS.128 [R0+0x280], R20 ;  /* 0x0002801400007388 */ /* 0x0041e80000000c00 */
[----:B0-----:R-:W2:Y:S04]  /*7e450*/  LDL.LU.64 R22, [R1+0x1cd8] ;  /* 0x001cd80001167983 */ /* 0x001ea80000300a00 */
[----:B------:R-:W2:Y:S04]  /*7e460*/  LDL.LU.64 R20, [R1+0x1cd0] ;  /* 0x001cd00001147983 */ /* 0x000ea80000300a00 */
[----:B--2---:R0:W-:Y:S04]  /*7e470*/  STS.128 [R0+0x400], R20 ;  /* 0x0004001400007388 */ /* 0x0041e80000000c00 */
[----:B0-----:R-:W2:Y:S04]  /*7e480*/  LDL.LU.64 R22, [R1+0x1cc8] ;  /* 0x001cc80001167983 */ /* 0x001ea80000300a00 */
[----:B------:R-:W2:Y:S04]  /*7e490*/  LDL.LU.64 R20, [R1+0x1cc0] ;  /* 0x001cc00001147983 */ /* 0x000ea80000300a00 */
[----:B------:R-:W3:Y:S04]  /*7e4a0*/  LDL.LU R25, [R1+0x50] ;  /* 0x0000500001197983 */ /* 0x000ee80000300800 */
[----:B--2---:R0:W-:Y:S04]  /*7e4b0*/  STS.128 [R0+0x480], R20 ;  /* 0x0004801400007388 */ /* 0x0041e80000000c00 */
[----:B0-----:R-:W2:Y:S04]  /*7e4c0*/  LDL.LU.64 R22, [R1+0x1cb8] ;  /* 0x001cb80001167983 */ /* 0x001ea80000300a00 */
[----:B------:R-:W2:Y:S01]  /*7e4d0*/  LDL.LU.64 R20, [R1+0x1cb0] ;  /* 0x001cb00001147983 */ /* 0x000ea20000300a00 */
[----:B---3--:R-:W-:-:S02]  /*7e4e0*/  ISETP.GE.AND P0, PT, R24, c[0x0][0x178], PT ;  /* 0x00005e0018007a0c */ /* 0x008fc40003f06270 */
[----:B------:R-:W-:Y:S01]  /*7e4f0*/  IADD3 R3, R26, 0x2, RZ ;  /* 0x000000021a037810 */ /* 0x000fe20007ffe0ff */
[----:B--2---:R0:W-:Y:S04]  /*7e500*/  STS.128 [R0+0x600], R20 ;  /* 0x0006001400007388 */ /* 0x0041e80000000c00 */
[----:B0-----:R-:W2:Y:S04]  /*7e510*/  LDL.LU.64 R22, [R1+0x1ca8] ;  /* 0x001ca80001167983 */ /* 0x001ea80000300a00 */
[----:B------:R-:W2:Y:S01]  /*7e520*/  LDL.LU.64 R20, [R1+0x1ca0] ;  /* 0x001ca00001147983 */ /* 0x000ea20000300a00 */
[----:B------:R-:W-:-:S02]  /*7e530*/  ISETP.LT.AND P4, PT, R3, c[0x0][0x17c], !P0 ;  /* 0x00005f0003007a0c */ /* 0x000fc40004781270 */
[----:B------:R-:W-:-:S04]  /*7e540*/  IADD3 R3, R26, 0x4, RZ ;  /* 0x000000041a037810 */ /* 0x000fc80007ffe0ff */
[----:B------:R-:W-:Y:S01]  /*7e550*/  ISETP.LT.AND P2, PT, R3, c[0x0][0x17c], !P0 ;  /* 0x00005f0003007a0c */ /* 0x000fe20004741270 */
[----:B------:R-:W-:Y:S02]  /*7e560*/  IMAD R3, R24, c[0x0][0x194], RZ ;  /* 0x0000650018037a24 */ /* 0x000fe400078e02ff */
[----:B------:R-:W3:Y:S04]  /*7e570*/  LDL.LU R24, [R1+0x1c98] ;  /* 0x001c980001187983 */ /* 0x000ee80000300800 */
[----:B--2---:R0:W-:Y:S04]  /*7e580*/  STS.128 [R0+0x680], R20 ;  /* 0x0006801400007388 */ /* 0x0041e80000000c00 */
[----:B0-----:R-:W2:Y:S04]  /*7e590*/  LDL.LU.64 R22, [R1+0x1c90] ;  /* 0x001c900001167983 */ /* 0x001ea80000300a00 */
[----:B------:R-:W2:Y:S04]  /*7e5a0*/  LDL.LU.64 R20, [R1+0x1c88] ;  /* 0x001c880001147983 */ /* 0x000ea80000300a00 */
[----:B------:R-:W-:Y:S04]  /*7e5b0*/  STS.128 [R0+0xa00], R16 ;  /* 0x000a001000007388 */ /* 0x000fe80000000c00 */
[----:B------:R-:W-:Y:S04]  /*7e5c0*/  STS.128 [R0+0xa80], R8 ;  /* 0x000a800800007388 */ /* 0x000fe80000000c00 */
[----:B--2---:R0:W-:Y:S04]  /*7e5d0*/  STS.128 [R0+0x800], R20 ;  /* 0x0008001400007388 */ /* 0x0041e80000000c00 */
[----:B0-----:R-:W2:Y:S04]  /*7e5e0*/  LDL.LU.64 R22, [R1+0x1c80] ;  /* 0x001c800001167983 */ /* 0x001ea80000300a00 */
[----:B------:R-:W2:Y:S04]  /*7e5f0*/  LDL.LU.64 R20, [R1+0x1c78] ;  /* 0x001c780001147983 */ /* 0x000ea80000300a00 */
[----:B------:R-:W2:Y:S04]  /*7e600*/  LDL.LU.64 R18, [R1+0x1c70] ;  /* 0x001c700001127983 */ /* 0x000ea80000300a00 */
[----:B------:R-:W2:Y:S04]  /*7e610*/  LDL.LU.64 R16, [R1+0x1c68] ;  /* 0x001c680001107983 */ /* 0x000ea80000300a00 */
[----:B------:R-:W2:Y:S04]  /*7e620*/  LDL.LU.64 R10, [R1+0x1c60] ;  /* 0x001c6000010a7983 */ /* 0x000ea80000300a00 */
[----:B------:R-:W2:Y:S01]  /*7e630*/  LDL.LU.64 R8, [R1+0x1c58] ;  /* 0x001c580001087983 */ /* 0x000ea20000300a00 */
[----:B------:R-:W-:-:S03]  /*7e640*/  IADD3 R2, R26, 0x1, RZ ;  /* 0x000000011a027810 */ /* 0x000fc60007ffe0ff */
[----:B----4-:R-:W-:Y:S04]  /*7e650*/  STS.128 [R0+0xc80], R12 ;  /* 0x000c800c00007388 */ /* 0x010fe80000000c00 */
[----:B------:R-:W-:Y:S01]  /*7e660*/  STS.128 [R0+0xe80], R4 ;  /* 0x000e800400007388 */ /* 0x000fe20000000c00 */
[----:B------:R-:W-:Y:S02]  /*7e670*/  ISETP.LT.AND P5, PT, R2, c[0x0][0x17c], !P0 ;  /* 0x00005f0002007a0c */ /* 0x000fe400047a1270 */
[C---:B------:R-:W-:Y:S02]  /*7e680*/  IADD3 R2, R26.reuse, 0x3, RZ ;  /* 0x000000031a027810 */ /* 0x040fe40007ffe0ff */
[----:B------:R-:W-:Y:S02]  /*7e690*/  ISETP.LT.AND P1, PT, R26, c[0x0][0x17c], !P0 ;  /* 0x00005f001a007a0c */ /* 0x000fe40004721270 */
[----:B------:R-:W-:-:S02]  /*7e6a0*/  ISETP.LT.AND P3, PT, R2, c[0x0][0x17c], !P0 ;  /* 0x00005f0002007a0c */ /* 0x000fc40004761270 */
[----:B------:R-:W-:-:S04]  /*7e6b0*/  LEA R2, P6, R3, c[0x0][0x170], 0x1 ;  /* 0x00005c0003027a11 */ /* 0x000fc800078c08ff */
[----:B------:R-:W-:Y:S02]  /*7e6c0*/  LEA.HI.X.SX32 R3, R3, c[0x0][0x174], 0x1, P6 ;  /* 0x00005d0003037a11 */ /* 0x000fe400030f0eff */
[----:B---3--:R-:W-:Y:S01]  /*7e6d0*/  PRMT R24, R25, 0x7632, R24 ;  /* 0x0000763219187816 */ /* 0x008fe20000000018 */
[----:B--2---:R0:W-:Y:S04]  /*7e6e0*/  STS.128 [R0+0x880], R20 ;  /* 0x0008801400007388 */ /* 0x0041e80000000c00 */
[----:B------:R1:W-:Y:S04]  /*7e6f0*/  STS.128 [R0+0xc00], R16 ;  /* 0x000c001000007388 */ /* 0x0003e80000000c00 */
[----:B------:R2:W-:Y:S01]  /*7e700*/  STS.128 [R0+0xe00], R8 ;  /* 0x000e000800007388 */ /* 0x0005e20000000c00 */
[----:B0-----:R-:W-:-:S03]  /*7e710*/  IMAD R21, R26, c[0x0][0x198], RZ ;  /* 0x000066001a157a24 */ /* 0x001fc600078e02ff */
[----:B------:R-:W-:Y:S02]  /*7e720*/  BAR.SYNC.DEFER_BLOCKING 0x0 ;  /* 0x0000000000007b1d */ /* 0x000fe40000010000 */
[CC--:B------:R-:W-:Y:S02]  /*7e730*/  LEA R20, P6, R21.reuse, R2.reuse, 0x1 ;  /* 0x0000000215147211 */ /* 0x0c0fe400078c08ff */
[C---:B------:R-:W-:Y:S02]  /*7e740*/  IADD3 R23, R21.reuse, c[0x0][0x198], RZ ;  /* 0x0000660015177a10 */ /* 0x040fe40007ffe0ff */
[----:B------:R-:W-:Y:S01]  /*7e750*/  LEA.HI.X.SX32 R21, R21, R3, 0x1, P6 ;  /* 0x0000000315157211 */ /* 0x000fe200030f0eff */
[----:B-1----:R-:W3:Y:S01]  /*7e760*/  LDL.LU.64 R18, [R1+0x1c50] ;  /* 0x001c500001127983 */ /* 0x002ee20000300a00 */
[----:B------:R-:W-:-:S03]  /*7e770*/  LEA R22, P6, R23, R2, 0x1 ;  /* 0x0000000217167211 */ /* 0x000fc600078c08ff */
[----:B------:R-:W4:Y:S04]  /*7e780*/  LDL.LU.64 R16, [R1+0x1c48] ;  /* 0x001c480001107983 */ /* 0x000f280000300a00 */
[----:B------:R-:W3:Y:S04]  /*7e790*/  LDL.LU.64 R14, [R1+0x1c40] ;  /* 0x001c4000010e7983 */ /* 0x000ee80000300a00 */
[----:B------:R-:W3:Y:S04]  /*7e7a0*/  LDL.LU.64 R12, [R1+0x1c38] ;  /* 0x001c3800010c7983 */ /* 0x000ee80000300a00 */
[----:B--2---:R-:W2:Y:S04]  /*7e7b0*/  LDL.LU.64 R10, [R1+0x1c30] ;  /* 0x001c3000010a7983 */ /* 0x004ea80000300a00 */
[----:B------:R0:W-:Y:S04]  /*7e7c0*/  @P1 STG.E.U16 [R20.64], R25 ;  /* 0x0000001914001986 */ /* 0x0001e8000c101506 */
[----:B------:R-:W2:Y:S04]  /*7e7d0*/  LDL.LU.64 R8, [R1+0x1c28] ;  /* 0x001c280001087983 */ /* 0x000ea80000300a00 */
[----:B------:R-:W2:Y:S01]  /*7e7e0*/  LDL.LU.64 R6, [R1+0x1c20] ;  /* 0x001c200001067983 */ /* 0x000ea20000300a00 */
[----:B0-----:R-:W-:-:S03]  /*7e7f0*/  IADD3 R21, R23, c[0x0][0x198], RZ ;  /* 0x0000660017157a10 */ /* 0x001fc60007ffe0ff */
[----:B------:R-:W2:Y:S01]  /*7e800*/  LDL.LU.64 R4, [R1+0x1c18] ;  /* 0x001c180001047983 */ /* 0x000ea20000300a00 */
[----:B------:R-:W-:Y:S02]  /*7e810*/  LEA.HI.X.SX32 R23, R23, R3, 0x1, P6 ;  /* 0x0000000317177211 */ /* 0x000fe400030f0eff */
[----:B------:R-:W-:-:S03]  /*7e820*/  IADD3 R25, R26, 0x6, RZ ;  /* 0x000000061a197810 */ /* 0x000fc60007ffe0ff */
[----:B------:R0:W-:Y:S01]  /*7e830*/  @P5 STG.E.U16 [R22.64], R24 ;  /* 0x0000001816005986 */ /* 0x0001e2000c101506 */
[----:B------:R-:W-:-:S03]  /*7e840*/  ISETP.LT.AND P5, PT, R25, c[0x0][0x17c], !P0 ;  /* 0x00005f0019007a0c */ /* 0x000fc600047a1270 */
[----:B------:R-:W2:Y:S01]  /*7e850*/  LDL.LU R25, [R1+0x60] ;  /* 0x0000600001197983 */ /* 0x000ea20000300800 */
[----:B------:R-:W-:Y:S02]  /*7e860*/  IADD3 R0, R26, 0x5, RZ ;  /* 0x000000051a007810 */ /* 0x000fe40007ffe0ff */
[C---:B------:R-:W-:Y:S02]  /*7e870*/  LEA R20, P6, R21.reuse, R2, 0x1 ;  /* 0x0000000215147211 */ /* 0x040fe400078c08ff */
[----:B------:R-:W-:Y:S02]  /*7e880*/  ISETP.LT.AND P1, PT, R0, c[0x0][0x17c], !P0 ;  /* 0x00005f0000007a0c */ /* 0x000fe40004721270 */
[C---:B------:R-:W-:Y:S02]  /*7e890*/  IADD3 R0, R21.reuse, c[0x0][0x198], RZ ;  /* 0x0000660015007a10 */ /* 0x040fe40007ffe0ff */
[----:B------:R-:W-:Y:S02]  /*7e8a0*/  LEA.HI.X.SX32 R21, R21, R3, 0x1, P6 ;  /* 0x0000000315157211 */ /* 0x000fe400030f0eff */
[----:B0-----:R-:W-:-:S02]  /*7e8b0*/  IADD3 R23, R26, 0x7, RZ ;  /* 0x000000071a177810 */ /* 0x001fc40007ffe0ff */
[C---:B------:R-:W-:Y:S01]  /*7e8c0*/  LEA R22, P6, R0.reuse, R2, 0x1 ;  /* 0x0000000200167211 */ /* 0x040fe200078c08ff */
[----:B--2---:R0:W-:Y:S01]  /*7e8d0*/  @P4 STG.E.U16 [R20.64], R25 ;  /* 0x0000001914004986 */ /* 0x0041e2000c101506 */
[----:B------:R-:W-:Y:S02]  /*7e8e0*/  ISETP.LT.AND P4, PT, R23, c[0x0][0x17c], !P0 ;  /* 0x00005f0017007a0c */ /* 0x000fe40004781270 */
[----:B------:R-:W-:Y:S02]  /*7e8f0*/  LEA.HI.X.SX32 R23, R0, R3, 0x1, P6 ;  /* 0x0000000300177211 */ /* 0x000fe400030f0eff */
[----:B------:R-:W-:Y:S02]  /*7e900*/  PRMT R24, R25, 0x7632, R24 ;  /* 0x0000763219187816 */ /* 0x000fe40000000018 */
[----:B0-----:R-:W-:-:S03]  /*7e910*/  IADD3 R25, R26, 0x8, RZ ;  /* 0x000000081a197810 */ /* 0x001fc60007ffe0ff */
[----:B------:R0:W-:Y:S01]  /*7e920*/  @P3 STG.E.U16 [R22.64], R24 ;  /* 0x0000001816003986 */ /* 0x0001e2000c101506 */
[----:B------:R-:W-:-:S03]  /*7e930*/  ISETP.LT.AND P3, PT, R25, c[0x0][0x17c], !P0 ;  /* 0x00005f0019007a0c */ /* 0x000fc60004761270 */
[----:B------:R-:W2:Y:S01]  /*7e940*/  LDL.LU R25, [R1+0x70] ;  /* 0x0000700001197983 */ /* 0x000ea20000300800 */
[----:B------:R-:W-:-:S04]  /*7e950*/  IADD3 R21, R0, c[0x0][0x198], RZ ;  /* 0x0000660000157a10 */ /* 0x000fc80007ffe0ff */
[CC--:B------:R-:W-:Y:S02]  /*7e960*/  LEA R20, P6, R21.reuse, R2.reuse, 0x1 ;  /* 0x0000000215147211 */ /* 0x0c0fe400078c08ff */
[C---:B------:R-:W-:Y:S02]  /*7e970*/  IADD3 R0, R21.reuse, c[0x0][0x198], RZ ;  /* 0x0000660015007a10 */ /* 0x040fe40007ffe0ff */
[----:B------:R-:W-:Y:S02]  /*7e980*/  LEA.HI.X.SX32 R21, R21, R3, 0x1, P6 ;  /* 0x0000000315157211 */ /* 0x000fe400030f0eff */
[----:B0-----:R-:W-:Y:S02]  /*7e990*/  IADD3 R23, R26, 0x9, RZ ;  /* 0x000000091a177810 */ /* 0x001fe40007ffe0ff */
[----:B------:R-:W-:Y:S01]  /*7e9a0*/  LEA R22, P6, R0, R2, 0x1 ;  /* 0x0000000200167211 */ /* 0x000fe200078c08ff */
[----:B--2---:R0:W-:Y:S01]  /*7e9b0*/  @P2 STG.E.U16 [R20.64], R25 ;  /* 0x0000001914002986 */ /* 0x0041e2000c101506 */
[----:B------:R-:W-:-:S02]  /*7e9c0*/  ISETP.LT.AND P2, PT, R23, c[0x0][0x17c], !P0 ;  /* 0x00005f0017007a0c */ /* 0x000fc40004741270 */
        /* <DEDUP_REMOVED lines=859> */
[----:B------:R-:W2:Y:S01]  /*81f80*/  LDL.LU R25, [R1] ;  /* 0x0000000001197983 */ /* 0x000ea20000300800 */
        /* <DEDUP_REMOVED lines=944> */
[----:B------:R0:W-:Y:S01]  /*85a90*/  @P4 STG.E.U16 [R20.64], R4 ;  /* 0x0000000414004986 */ /* 0x0001e2000c101506 */
[----:B------:R-:W-:-:S02]  /*85aa0*/  ISETP.LT.AND P4, PT, R23, c[0x0][0x17c], !P0 ;  /* 0x00005f0017007a0c */ /* 0x000fc40004781270 */
[CC--:B------:R-:W-:Y:S02]  /*85ab0*/  LEA.HI.X.SX32 R23, R0.reuse, R3.reuse, 0x1, P6 ;  /* 0x0000000300177211 */ /* 0x0c0fe400030f0eff */
[----:B0-----:R-:W-:Y:S02]  /*85ac0*/  IADD3 R21, R0, c[0x0][0x198], RZ ;  /* 0x0000660000157a10 */ /* 0x001fe40007ffe0ff */
[----:B------:R-:W-:Y:S02]  /*85ad0*/  PRMT R4, R4, 0x7632, R4 ;  /* 0x0000763204047816 */ /* 0x000fe40000000004 */
[C---:B------:R-:W-:Y:S02]  /*85ae0*/  LEA R20, P6, R21.reuse, R2, 0x1 ;  /* 0x0000000215147211 */ /* 0x040fe400078c08ff */
[C---:B------:R-:W-:Y:S01]  /*85af0*/  IADD3 R0, R21.reuse, c[0x0][0x198], RZ ;  /* 0x0000660015007a10 */ /* 0x040fe20007ffe0ff */
[----:B------:R0:W-:Y:S01]  /*85b00*/  @P3 STG.E.U16 [R22.64], R4 ;  /* 0x0000000416003986 */ /* 0x0001e2000c101506 */
[----:B------:R-:W-:-:S02]  /*85b10*/  LEA.HI.X.SX32 R21, R21, R3, 0x1, P6 ;  /* 0x0000000315157211 */ /* 0x000fc400030f0eff */
[----:B------:R-:W-:-:S04]  /*85b20*/  IADD3 R24, R26, 0x10c, RZ ;  /* 0x0000010c1a187810 */ /* 0x000fc80007ffe0ff */
[----:B------:R-:W-:Y:S02]  /*85b30*/  ISETP.LT.AND P3, PT, R24, c[0x0][0x17c], !P0 ;  /* 0x00005f0018007a0c */ /* 0x000fe40004761270 */
[----:B0-----:R-:W-:Y:S02]  /*85b40*/  IADD3 R23, R26, 0x10d, RZ ;  /* 0x0000010d1a177810 */ /* 0x001fe40007ffe0ff */
[C---:B------:R-:W-:Y:S01]  /*85b50*/  LEA R22, P6, R0.reuse, R2, 0x1 ;  /* 0x0000000200167211 */ /* 0x040fe200078c08ff */
[----:B--2---:R0:W-:Y:S01]  /*85b60*/  @P2 STG.E.U16 [R20.64], R25 ;  /* 0x0000001914002986 */ /* 0x0041e2000c101506 */
[----:B------:R-:W-:Y:S02]  /*85b70*/  ISETP.LT.AND P2, PT, R23, c[0x0][0x17c], !P0 ;  /* 0x00005f0017007a0c */ /* 0x000fe40004741270 */
[----:B------:R-:W-:Y:S02]  /*85b80*/  LEA.HI.X.SX32 R23, R0, R3, 0x1, P6 ;  /* 0x0000000300177211 */ /* 0x000fe400030f0eff */
[----:B------:R-:W-:-:S02]  /*85b90*/  PRMT R24, R25, 0x7632, R24 ;  /* 0x0000763219187816 */ /* 0x000fc40000000018 */
        /* <DEDUP_REMOVED lines=23> */
[C---:B------:R-:W-:Y:S02]  /*85d10*/  LEA R22, P6, R0.reuse, R2, 0x1 ;  /* 0x0000000200167211 */ /* 0x040fe400078c08ff */
[----:B------:R-:W-:Y:S01]  /*85d20*/  IADD3 R4, R0, c[0x0][0x198], RZ ;  /* 0x0000660000047a10 */ /* 0x000fe20007ffe0ff */
[----:B--2---:R0:W-:Y:S01]  /*85d30*/  @P3 STG.E.U16 [R20.64], R25 ;  /* 0x0000001914003986 */ /* 0x0041e2000c101506 */
[----:B------:R-:W-:-:S02]  /*85d40*/  ISETP.LT.AND P3, PT, R23, c[0x0][0x17c], !P0 ;  /* 0x00005f0017007a0c */ /* 0x000fc40004761270 */
[-C--:B------:R-:W-:Y:S02]  /*85d50*/  LEA.HI.X.SX32 R23, R0, R3.reuse, 0x1, P6 ;  /* 0x0000000300177211 */ /* 0x080fe400030f0eff */
[----:B------:R-:W-:Y:S02]  /*85d60*/  PRMT R24, R25, 0x7632, R24 ;  /* 0x0000763219187816 */ /* 0x000fe40000000018 */
[C---:B------:R-:W-:Y:S02]  /*85d70*/  IADD3 R0, R4.reuse, c[0x0][0x198], RZ ;  /* 0x0000660004007a10 */ /* 0x040fe40007ffe0ff */
[C---:B0-----:R-:W-:Y:S01]  /*85d80*/  LEA R20, P6, R4.reuse, R2, 0x1 ;  /* 0x0000000204147211 */ /* 0x041fe200078c08ff */
[----:B------:R0:W-:Y:S03]  /*85d90*/  @P2 STG.E.U16 [R22.64], R24 ;  /* 0x0000001816002986 */ /* 0x0001e6000c101506 */
[----:B------:R-:W-:-:S02]  /*85da0*/  LEA.HI.X.SX32 R21, R4, R3, 0x1, P6 ;  /* 0x0000000304157211 */ /* 0x000fc400030f0eff */
[----:B------:R-:W-:-:S03]  /*85db0*/  IADD3 R25, R26, 0x112, RZ ;  /* 0x000001121a197810 */ /* 0x000fc60007ffe0ff */
[----:B------:R1:W-:Y:S01]  /*85dc0*/  @P1 STG.E.U16 [R20.64], R8 ;  /* 0x0000000814001986 */ /* 0x0003e2000c101506 */
[----:B0-----:R-:W-:Y:S02]  /*85dd0*/  IADD3 R23, R26, 0x113, RZ ;  /* 0x000001131a177810 */ /* 0x001fe40007ffe0ff */
[C---:B------:R-:W-:Y:S02]  /*85de0*/  LEA R22, P6, R0.reuse, R2, 0x1 ;  /* 0x0000000200167211 */ /* 0x040fe400078c08ff */
[----:B------:R-:W-:Y:S02]  /*85df0*/  ISETP.LT.AND P1, PT, R23, c[0x0][0x17c], !P0 ;  /* 0x00005f0017007a0c */ /* 0x000fe40004721270 */
[----:B------:R-:W-:Y:S02]  /*85e00*/  LEA.HI.X.SX32 R23, R0, R3, 0x1, P6 ;  /* 0x0000000300177211 */ /* 0x000fe400030f0eff */
[----:B-1----:R-:W-:Y:S02]  /*85e10*/  PRMT R8, R8, 0x7632, R8 ;  /* 0x0000763208087816 */ /* 0x002fe40000000008 */
[----:B------:R-:W-:-:S02]  /*85e20*/  IADD3 R24, R26, 0x114, RZ ;  /* 0x000001141a187810 */ /* 0x000fc40007ffe0ff */
[----:B------:R-:W-:Y:S01]  /*85e30*/  ISETP.LT.AND P2, PT, R25, c[0x0][0x17c], !P0 ;  /* 0x00005f0019007a0c */ /* 0x000fe20004741270 */
[----:B------:R0:W-:Y:S01]  /*85e40*/  @P5 STG.E.U16 [R22.64], R8 ;  /* 0x0000000816005986 */ /* 0x0001e2000c101506 */
[----:B------:R-:W-:-:S03]  /*85e50*/  ISETP.LT.AND P5, PT, R24, c[0x0][0x17c], !P0 ;  /* 0x00005f0018007a0c */ /* 0x000fc600047a1270 */
[----:B------:R-:W2:Y:S04]  /*85e60*/  LDL.LU R25, [R1+0x1d0] ;  /* 0x0001d00001197983 */ /* 0x000ea80000300800 */
[----:B------:R-:W2:Y:S01]  /*85e70*/  LDL.LU R24, [R1+0x230] ;  /* 0x0002300001187983 */ /* 0x000ea20000300800 */
[----:B------:R-:W-:-:S04]  /*85e80*/  IADD3 R4, R0, c[0x0][0x198], RZ ;  /* 0x0000660000047a10 */ /* 0x000fc80007ffe0ff */
[CC--:B------:R-:W-:Y:S02]  /*85e90*/  LEA R20, P6, R4.reuse, R2.reuse, 0x1 ;  /* 0x0000000204147211 */ /* 0x0c0fe400078c08ff */
[C---:B------:R-:W-:Y:S02]  /*85ea0*/  IADD3 R0, R4.reuse, c[0x0][0x198], RZ ;  /* 0x0000660004007a10 */ /* 0x040fe40007ffe0ff */
[----:B------:R-:W-:Y:S02]  /*85eb0*/  LEA.HI.X.SX32 R21, R4, R3, 0x1, P6 ;  /* 0x0000000304157211 */ /* 0x000fe400030f0eff */
[----:B0-----:R-:W-:Y:S02]  /*85ec0*/  IADD3 R8, R26, 0x115, RZ ;  /* 0x000001151a087810 */ /* 0x001fe40007ffe0ff */
[C---:B------:R-:W-:Y:S02]  /*85ed0*/  LEA R22, P6, R0.reuse, R2, 0x1 ;  /* 0x0000000200167211 */ /* 0x040fe400078c08ff */
[----:B------:R-:W-:-:S02]  /*85ee0*/  IADD3 R4, R0, c[0x0][0x198], RZ ;  /* 0x0000660000047a10 */ /* 0x000fc40007ffe0ff */
[----:B------:R-:W-:Y:S02]  /*85ef0*/  LEA.HI.X.SX32 R23, R0, R3, 0x1, P6 ;  /* 0x0000000300177211 */ /* 0x000fe400030f0eff */
[----:B------:R-:W-:Y:S01]  /*85f00*/  IADD3 R0, R4, c[0x0][0x198], RZ ;  /* 0x0000660004007a10 */ /* 0x000fe20007ffe0ff */
[----:B--2---:R0:W-:Y:S01]  /*85f10*/  @P4 STG.E.U16 [R20.64], R24 ;  /* 0x0000001814004986 */ /* 0x0041e2000c101506 */
[----:B------:R-:W-:Y:S02]  /*85f20*/  ISETP.LT.AND P4, PT, R8, c[0x0][0x17c], !P0 ;  /* 0x00005f0008007a0c */ /* 0x000fe40004781270 */
[----:B------:R-:W-:Y:S02]  /*85f30*/  PRMT R8, R24, 0x7632, R8 ;  /* 0x0000763218087816 */ /* 0x000fe40000000008 */
[----:B0-----:R-:W-:-:S03]  /*85f40*/  LEA R20, P6, R4, R2, 0x1 ;  /* 0x0000000204147211 */ /* 0x001fc600078c08ff */
[----:B------:R0:W-:Y:S01]  /*85f50*/  @P3 STG.E.U16 [R22.64], R8 ;  /* 0x0000000816003986 */ /* 0x0001e2000c101506 */
[----:B------:R-:W-:Y:S02]  /*85f60*/  LEA.HI.X.SX32 R21, R4, R3, 0x1, P6 ;  /* 0x0000000304157211 */ /* 0x000fe400030f0eff */
[----:B------:R-:W-:-:S03]  /*85f70*/  IADD3 R4, R0, c[0x0][0x198], RZ ;  /* 0x0000660000047a10 */ /* 0x000fc60007ffe0ff */
[----:B------:R1:W-:Y:S01]  /*85f80*/  @P2 STG.E.U16 [R20.64], R25 ;  /* 0x0000001914002986 */ /* 0x0003e2000c101506 */
[----:B0-----:R-:W-:Y:S02]  /*85f90*/  IADD3 R8, R26, 0x117, RZ ;  /* 0x000001171a087810 */ /* 0x001fe40007ffe0ff */
[-C--:B------:R-:W-:Y:S02]  /*85fa0*/  LEA R22, P6, R0, R2.reuse, 0x1 ;  /* 0x0000000200167211 */ /* 0x080fe400078c08ff */
[----:B------:R-:W-:Y:S02]  /*85fb0*/  ISETP.LT.AND P2, PT, R8, c[0x0][0x17c], !P0 ;  /* 0x00005f0008007a0c */ /* 0x000fe40004741270 */
[----:B------:R-:W-:Y:S02]  /*85fc0*/  LEA.HI.X.SX32 R23, R0, R3, 0x1, P6 ;  /* 0x0000000300177211 */ /* 0x000fe400030f0eff */
[----:B------:R-:W-:Y:S02]  /*85fd0*/  PRMT R8, R25, 0x7632, R8 ;  /* 0x0000763219087816 */ /* 0x000fe40000000008 */
[C---:B-1----:R-:W-:Y:S01]  /*85fe0*/  LEA R20, P6, R4.reuse, R2, 0x1 ;  /* 0x0000000204147211 */ /* 0x042fe200078c08ff */
[----:B------:R-:W2:Y:S01]  /*85ff0*/  LDL.LU R25, [R1+0x240] ;  /* 0x0002400001197983 */ /* 0x000ea20000300800 */
[----:B------:R-:W-:-:S02]  /*86000*/  IADD3 R0, R4, c[0x0][0x198], RZ ;  /* 0x0000660004007a10 */ /* 0x000fc40007ffe0ff */
[----:B------:R-:W-:Y:S01]  /*86010*/  IADD3 R24, R26, 0x116, RZ ;  /* 0x000001161a187810 */ /* 0x000fe20007ffe0ff */
[----:B------:R0:W-:Y:S01]  /*86020*/  @P1 STG.E.U16 [R22.64], R8 ;  /* 0x0000000816001986 */ /* 0x0001e2000c101506 */
[----:B------:R-:W-:Y:S02]  /*86030*/  LEA.HI.X.SX32 R21, R4, R3, 0x1, P6 ;  /* 0x0000000304157211 */ /* 0x000fe400030f0eff */
[----:B------:R-:W-:Y:S02]  /*86040*/  ISETP.LT.AND P3, PT, R24, c[0x0][0x17c], !P0 ;  /* 0x00005f0018007a0c */ /* 0x000fe40004761270 */
[----:B------:R-:W-:Y:S01]  /*86050*/  IADD3 R4, R0, c[0x0][0x198], RZ ;  /* 0x0000660000047a10 */ /* 0x000fe20007ffe0ff */
[----:B----4-:R1:W-:Y:S01]  /*86060*/  @P5 STG.E.U16 [R20.64], R16 ;  /* 0x0000001014005986 */ /* 0x0103e2000c101506 */
[----:B0-----:R-:W-:Y:S02]  /*86070*/  IADD3 R8, R26, 0x119, RZ ;  /* 0x000001191a087810 */ /* 0x001fe40007ffe0ff */
[----:B------:R-:W-:-:S02]  /*86080*/  LEA R22, P6, R0, R2, 0x1 ;  /* 0x0000000200167211 */ /* 0x000fc400078c08ff */
[----:B------:R-:W-:Y:S02]  /*86090*/  ISETP.LT.AND P5, PT, R8, c[0x0][0x17c], !P0 ;  /* 0x00005f0008007a0c */ /* 0x000fe400047a1270 */
[-C--:B------:R-:W-:Y:S02]  /*860a0*/  LEA.HI.X.SX32 R23, R0, R3.reuse, 0x1, P6 ;  /* 0x0000000300177211 */ /* 0x080fe400030f0eff */
[----:B------:R-:W-:Y:S02]  /*860b0*/  PRMT R8, R16, 0x7632, R8 ;  /* 0x0000763210087816 */ /* 0x000fe40000000008 */
[C---:B-1----:R-:W-:Y:S02]  /*860c0*/  LEA R20, P6, R4.reuse, R2, 0x1 ;  /* 0x0000000204147211 */ /* 0x042fe400078c08ff */
[C---:B------:R-:W-:Y:S01]  /*860d0*/  IADD3 R0, R4.reuse, c[0x0][0x198], RZ ;  /* 0x0000660004007a10 */ /* 0x040fe20007ffe0ff */
[----:B------:R0:W-:Y:S01]  /*860e0*/  @P4 STG.E.U16 [R22.64], R8 ;  /* 0x0000000816004986 */ /* 0x0001e2000c101506 */
[----:B------:R-:W-:-:S02]  /*860f0*/  LEA.HI.X.SX32 R21, R4, R3, 0x1, P6 ;  /* 0x0000000304157211 */ /* 0x000fc400030f0eff */
[----:B------:R-:W-:-:S03]  /*86100*/  IADD3 R16, R26, 0x11a, RZ ;  /* 0x0000011a1a107810 */ /* 0x000fc60007ffe0ff */
[----:B---3--:R1:W-:Y:S01]  /*86110*/  @P3 STG.E.U16 [R20.64], R12 ;  /* 0x0000000c14003986 */ /* 0x0083e2000c101506 */
[----:B0-----:R-:W-:Y:S02]  /*86120*/  IADD3 R8, R26, 0x11b, RZ ;  /* 0x0000011b1a087810 */ /* 0x001fe40007ffe0ff */
[----:B------:R-:W-:Y:S02]  /*86130*/  LEA R22, P6, R0, R2, 0x1 ;  /* 0x0000000200167211 */ /* 0x000fe400078c08ff */
[----:B------:R-:W-:Y:S02]  /*86140*/  ISETP.LT.AND P3, PT, R8, c[0x0][0x17c], !P0 ;  /* 0x00005f0008007a0c */ /* 0x000fe40004761270 */
[----:B------:R-:W-:Y:S02]  /*86150*/  LEA.HI.X.SX32 R23, R0, R3, 0x1, P6 ;  /* 0x0000000300177211 */ /* 0x000fe400030f0eff */
[----:B------:R-:W-:Y:S02]  /*86160*/  PRMT R8, R12, 0x7632, R8 ;  /* 0x000076320c087816 */ /* 0x000fe40000000008 */
[----:B-1----:R-:W-:-:S02]  /*86170*/  IADD3 R12, R26, 0x11c, RZ ;  /* 0x0000011c1a0c7810 */ /* 0x002fc40007ffe0ff */
[----:B------:R-:W-:Y:S01]  /*86180*/  ISETP.LT.AND P4, PT, R16, c[0x0][0x17c], !P0 ;  /* 0x00005f0010007a0c */ /* 0x000fe20004781270 */
[----:B------:R0:W-:Y:S01]  /*86190*/  @P2 STG.E.U16 [R22.64], R8 ;  /* 0x0000000816002986 */ /* 0x0001e2000c101506 */
[----:B------:R-:W-:-:S03]  /*861a0*/  ISETP.LT.AND P2, PT, R12, c[0x0][0x17c], !P0 ;  /* 0x00005f000c007a0c */ /* 0x000fc60004741270 */
[----:B------:R-:W3:Y:S04]  /*861b0*/  LDL.LU R16, [R1+0x1c0] ;  /* 0x0001c00001107983 */ /* 0x000ee80000300800 */
[----:B------:R-:W4:Y:S01]  /*861c0*/  LDL.LU R12, [R1+0x210] ;  /* 0x00021000010c7983 */ /* 0x000f220000300800 */
[----:B------:R-:W-:Y:S02]  /*861d0*/  IADD3 R24, R26, 0x118, RZ ;  /* 0x000001181a187810 */ /* 0x000fe40007ffe0ff */
[----:B------:R-:W-:Y:S02]  /*861e0*/  IADD3 R4, R0, c[0x0][0x198], RZ ;  /* 0x0000660000047a10 */ /* 0x000fe40007ffe0ff */
[----:B------:R-:W-:Y:S02]  /*861f0*/  ISETP.LT.AND P1, PT, R24, c[0x0][0x17c], !P0 ;  /* 0x00005f0018007a0c */ /* 0x000fe40004721270 */
[----:B------:R-:W-:-:S02]  /*86200*/  LEA R20, P6, R4, R2, 0x1 ;  /* 0x0000000204147211 */ /* 0x000fc400078c08ff */
[C---:B------:R-:W-:Y:S02]  /*86210*/  IADD3 R0, R4.reuse, c[0x0][0x198], RZ ;  /* 0x0000660004007a10 */ /* 0x040fe40007ffe0ff */
[-C--:B------:R-:W-:Y:S02]  /*86220*/  LEA.HI.X.SX32 R21, R4, R3.reuse, 0x1, P6 ;  /* 0x0000000304157211 */ /* 0x080fe400030f0eff */
[----:B0-----:R-:W-:Y:S02]  /*86230*/  IADD3 R8, R26, 0x11d, RZ ;  /* 0x0000011d1a087810 */ /* 0x001fe40007ffe0ff */
[C---:B------:R-:W-:Y:S02]  /*86240*/  LEA R22, P6, R0.reuse, R2, 0x1 ;  /* 0x0000000200167211 */ /* 0x040fe400078c08ff */
[C---:B------:R-:W-:Y:S02]  /*86250*/  IADD3 R4, R0.reuse, c[0x0][0x198], RZ ;  /* 0x0000660000047a10 */ /* 0x040fe40007ffe0ff */
[----:B------:R-:W-:-:S02]  /*86260*/  LEA.HI.X.SX32 R23, R0, R3, 0x1, P6 ;  /* 0x0000000300177211 */ /* 0x000fc400030f0eff */
[----:B------:R-:W-:Y:S01]  /*86270*/  IADD3 R0, R4, c[0x0][0x198], RZ ;  /* 0x0000660004007a10 */ /* 0x000fe20007ffe0ff */
[----:B----4-:R0:W-:Y:S01]  /*86280*/  @P1 STG.E.U16 [R20.64], R12 ;  /* 0x0000000c14001986 */ /* 0x0101e2000c101506 */
[----:B------:R-:W-:Y:S02]  /*86290*/  ISETP.LT.AND P1, PT, R8, c[0x0][0x17c], !P0 ;  /* 0x00005f0008007a0c */ /* 0x000fe40004721270 */
[----:B------:R-:W-:Y:S02]  /*862a0*/  PRMT R8, R12, 0x7632, R8 ;  /* 0x000076320c087816 */ /* 0x000fe40000000008 */
[----:B0-----:R-:W-:-:S03]  /*862b0*/  LEA R20, P6, R4, R2, 0x1 ;  /* 0x0000000204147211 */ /* 0x001fc600078c08ff */
[----:B------:R0:W-:Y:S01]  /*862c0*/  @P5 STG.E.U16 [R22.64], R8 ;  /* 0x0000000816005986 */ /* 0x0001e2000c101506 */
[----:B------:R-:W-:Y:S02]  /*862d0*/  LEA.HI.X.SX32 R21, R4, R3, 0x1, P6 ;  /* 0x0000000304157211 */ /* 0x000fe400030f0eff */
[----:B------:R-:W-:-:S03]  /*862e0*/  IADD3 R4, R0, c[0x0][0x198], RZ ;  /* 0x0000660000047a10 */ /* 0x000fc60007ffe0ff */
[----:B---3--:R1:W-:Y:S01]  /*862f0*/  @P4 STG.E.U16 [R20.64], R16 ;  /* 0x0000001014004986 */ /* 0x0083e2000c101506 */
[----:B0-----:R-:W-:Y:S02]  /*86300*/  IADD3 R8, R26, 0x11f, RZ ;  /* 0x0000011f1a087810 */ /* 0x001fe40007ffe0ff */
[-C--:B------:R-:W-:Y:S02]  /*86310*/  LEA R22, P6, R0, R2.reuse, 0x1 ;  /* 0x0000000200167211 */ /* 0x080fe400078c08ff */
[----:B------:R-:W-:Y:S02]  /*86320*/  ISETP.LT.AND P4, PT, R8, c[0x0][0x17c], !P0 ;  /* 0x00005f0008007a0c */ /* 0x000fe40004781270 */
[----:B------:R-:W-:Y:S02]  /*86330*/  LEA.HI.X.SX32 R23, R0, R3, 0x1, P6 ;  /* 0x0000000300177211 */ /* 0x000fe400030f0eff */
[----:B------:R-:W-:Y:S02]  /*86340*/  PRMT R8, R16, 0x7632, R8 ;  /* 0x0000763210087816 */ /* 0x000fe40000000008 */
[C---:B-1----:R-:W-:Y:S01]  /*86350*/  LEA R20, P6, R4.reuse, R2, 0x1 ;  /* 0x0000000204147211 */ /* 0x042fe200078c08ff */
[----:B------:R-:W3:Y:S01]  /*86360*/  LDL.LU R16, [R1+0x1f4] ;  /* 0x0001f40001107983 */ /* 0x000ee20000300800 */
[----:B------:R-:W-:-:S02]  /*86370*/  IADD3 R0, R4, c[0x0][0x198], RZ ;  /* 0x0000660004007a10 */ /* 0x000fc40007ffe0ff */
[----:B------:R-:W-:Y:S01]  /*86380*/  IADD3 R12, R26, 0x11e, RZ ;  /* 0x0000011e1a0c7810 */ /* 0x000fe20007ffe0ff */
[----:B------:R0:W-:Y:S01]  /*86390*/  @P3 STG.E.U16 [R22.64], R8 ;  /* 0x0000000816003986 */ /* 0x0001e2000c101506 */
[----:B------:R-:W-:Y:S02]  /*863a0*/  LEA.HI.X.SX32 R21, R4, R3, 0x1, P6 ;  /* 0x0000000304157211 */ /* 0x000fe400030f0eff */
[----:B------:R-:W-:Y:S02]  /*863b0*/  ISETP.LT.AND P5, PT, R12, c[0x0][0x17c], !P0 ;  /* 0x00005f000c007a0c */ /* 0x000fe400047a1270 */
[----:B------:R-:W-:Y:S01]  /*863c0*/  IADD3 R4, R0, c[0x0][0x198], RZ ;  /* 0x0000660000047a10 */ /* 0x000fe20007ffe0ff */
[----:B--2---:R1:W-:Y:S01]  /*863d0*/  @P2 STG.E.U16 [R20.64], R25 ;  /* 0x0000001914002986 */ /* 0x0043e2000c101506 */
[----:B0-----:R-:W-:Y:S02]  /*863e0*/  IADD3 R8, R26, 0x121, RZ ;  /* 0x000001211a087810 */ /* 0x001fe40007ffe0ff */
[----:B------:R-:W-:-:S02]  /*863f0*/  LEA R22, P6, R0, R2, 0x1 ;  /* 0x0000000200167211 */ /* 0x000fc400078c08ff */
[----:B------:R-:W-:Y:S02]  /*86400*/  ISETP.LT.AND P2, PT, R8, c[0x0][0x17c], !P0 ;  /* 0x00005f0008007a0c */ /* 0x000fe40004741270 */
[-C--:B------:R-:W-:Y:S02]  /*86410*/  LEA.HI.X.SX32 R23, R0, R3.reuse, 0x1, P6 ;  /* 0x0000000300177211 */ /* 0x080fe400030f0eff */
[----:B------:R-:W-:Y:S02]  /*86420*/  PRMT R8, R25, 0x7632, R8 ;  /* 0x0000763219087816 */ /* 0x000fe40000000008 */
[----:B-1----:R-:W-:Y:S02]  /*86430*/  LEA R20, P6, R4, R2, 0x1 ;  /* 0x0000000204147211 */ /* 0x002fe400078c08ff */
[----:B------:R-:W-:Y:S02]  /*86440*/  IADD3 R12, R26, 0x120, RZ ;  /* 0x000001201a0c7810 */ /* 0x000fe40007ffe0ff */
[C---:B------:R-:W-:Y:S01]  /*86450*/  IADD3 R0, R4.reuse, c[0x0][0x198], RZ ;  /* 0x0000660004007a10 */ /* 0x040fe20007ffe0ff */
[----:B------:R0:W-:Y:S01]  /*86460*/  @P1 STG.E.U16 [R22.64], R8 ;  /* 0x0000000816001986 */ /* 0x0001e2000c101506 */
[----:B------:R-:W-:-:S02]  /*86470*/  LEA.HI.X.SX32 R21, R4, R3, 0x1, P6 ;  /* 0x0000000304157211 */ /* 0x000fc400030f0eff */
[----:B------:R-:W-:Y:S02]  /*86480*/  ISETP.LT.AND P3, PT, R12, c[0x0][0x17c], !P0 ;  /* 0x00005f000c007a0c */ /* 0x000fe40004761270 */
[C---:B------:R-:W-:Y:S01]  /*86490*/  IADD3 R12, R26.reuse, 0x122, RZ ;  /* 0x000001221a0c7810 */ /* 0x040fe20007ffe0ff */
[----:B------:R1:W-:Y:S01]  /*864a0*/  @P5 STG.E.U16 [R20.64], R19 ;  /* 0x0000001314005986 */ /* 0x0003e2000c101506 */
[----:B0-----:R-:W-:Y:S02]  /*864b0*/  IADD3 R8, R26, 0x123, RZ ;  /* 0x000001231a087810 */ /* 0x001fe40007ffe0ff */
[----:B------:R-:W-:Y:S02]  /*864c0*/  LEA R22, P6, R0, R2, 0x1 ;  /* 0x0000000200167211 */ /* 0x000fe400078c08ff */
[----:B------:R-:W-:Y:S02]  /*864d0*/  ISETP.LT.AND P5, PT, R8, c[0x0][0x17c], !P0 ;  /* 0x00005f0008007a0c */ /* 0x000fe400047a1270 */
[----:B------:R-:W-:-:S02]  /*864e0*/  ISETP.LT.AND P1, PT, R12, c[0x0][0x17c], !P0 ;  /* 0x00005f000c007a0c */ /* 0x000fc40004721270 */
[----:B------:R-:W-:Y:S02]  /*864f0*/  LEA.HI.X.SX32 R23, R0, R3, 0x1, P6 ;  /* 0x0000000300177211 */ /* 0x000fe400030f0eff */
[----:B------:R-:W-:Y:S02]  /*86500*/  PRMT R8, R19, 0x7632, R8 ;  /* 0x0000763213087816 */ /* 0x000fe40000000008 */
[----:B------:R-:W-:Y:S01]  /*86510*/  IADD3 R12, R26, 0x124, RZ ;  /* 0x000001241a0c7810 */ /* 0x000fe20007ffe0ff */
[----:B-1----:R-:W2:Y:S04]  /*86520*/  LDL.LU R19, [R1+0x1c10] ;  /* 0x001c100001137983 */ /* 0x002ea80000300800 */
[----:B------:R0:W-:Y:S01]  /*86530*/  @P4 STG.E.U16 [R22.64], R8 ;  /* 0x0000000816004986 */ /* 0x0001e2000c101506 */
[----:B------:R-:W-:-:S03]  /*86540*/  ISETP.LT.AND P4, PT, R12, c[0x0][0x17c], !P0 ;  /* 0x00005f000c007a0c */ /* 0x000fc60004781270 */
[----:B------:R-:W4:Y:S04]  /*86550*/  LDL.LU R25, [R1+0x1b4] ;  /* 0x0001b40001197983 */ /* 0x000f280000300800 */
        /* <DEDUP_REMOVED lines=23> */
[----:B-1----:R-:W-:-:S02]  /*866d0*/  LEA R20, P6, R4, R2, 0x1 ;  /* 0x0000000204147211 */ /* 0x002fc400078c08ff */
[C---:B------:R-:W-:Y:S01]  /*866e0*/  IADD3 R0, R4.reuse, c[0x0][0x198], RZ ;  /* 0x0000660004007a10 */ /* 0x040fe20007ffe0ff */
[----:B------:R0:W-:Y:S01]  /*866f0*/  @P5 STG.E.U16 [R22.64], R8 ;  /* 0x0000000816005986 */ /* 0x0001e2000c101506 */
[----:B------:R-:W-:Y:S02]  /*86700*/  LEA.HI.X.SX32 R21, R4, R3, 0x1, P6 ;  /* 0x0000000304157211 */ /* 0x000fe400030f0eff */
[----:B------:R-:W-:Y:S02]  /*86710*/  IADD3 R12, R26, 0x126, RZ ;  /* 0x000001261a0c7810 */ /* 0x000fe40007ffe0ff */
[----:B------:R-:W-:Y:S01]  /*86720*/  IADD3 R4, R0, c[0x0][0x198], RZ ;  /* 0x0000660000047a10 */ /* 0x000fe20007ffe0ff */
[----:B----4-:R1:W-:Y:S01]  /*86730*/  @P4 STG.E.U16 [R20.64], R25 ;  /* 0x0000001914004986 */ /* 0x0103e2000c101506 */
[----:B------:R-:W-:Y:S02]  /*86740*/  ISETP.LT.AND P2, PT, R12, c[0x0][0x17c], !P0 ;  /* 0x00005f000c007a0c */ /* 0x000fe40004741270 */
[----:B0-----:R-:W-:-:S02]  /*86750*/  IADD3 R8, R26, 0x129, RZ ;  /* 0x000001291a087810 */ /* 0x001fc40007ffe0ff */
[-C--:B------:R-:W-:Y:S02]  /*86760*/  LEA R22, P6, R0, R2.reuse, 0x1 ;  /* 0x0000000200167211 */ /* 0x080fe400078c08ff */
[----:B------:R-:W-:Y:S02]  /*86770*/  ISETP.LT.AND P4, PT, R8, c[0x0][0x17c], !P0 ;  /* 0x00005f0008007a0c */ /* 0x000fe40004781270 */
[----:B------:R-:W-:Y:S02]  /*86780*/  IADD3 R12, R26, 0x128, RZ ;  /* 0x000001281a0c7810 */ /* 0x000fe40007ffe0ff */
[----:B------:R-:W-:Y:S02]  /*86790*/  LEA.HI.X.SX32 R23, R0, R3, 0x1, P6 ;  /* 0x0000000300177211 */ /* 0x000fe400030f0eff */
[----:B------:R-:W-:Y:S02]  /*867a0*/  PRMT R8, R25, 0x7632, R8 ;  /* 0x0000763219087816 */ /* 0x000fe40000000008 */
[C---:B-1----:R-:W-:Y:S01]  /*867b0*/  LEA R20, P6, R4.reuse, R2, 0x1 ;  /* 0x0000000204147211 */ /* 0x042fe200078c08ff */
[----:B------:R-:W2:Y:S01]  /*867c0*/  LDL.LU R25, [R1+0x1a4] ;  /* 0x0001a40001197983 */ /* 0x000ea20000300800 */
[----:B------:R-:W-:-:S02]  /*867d0*/  IADD3 R0, R4, c[0x0][0x198], RZ ;  /* 0x0000660004007a10 */ /* 0x000fc40007ffe0ff */
[----:B------:R-:W-:Y:S01]  /*867e0*/  ISETP.LT.AND P5, PT, R12, c[0x0][0x17c], !P0 ;  /* 0x00005f000c007a0c */ /* 0x000fe200047a1270 */
[----:B------:R0:W-:Y:S01]  /*867f0*/  @P3 STG.E.U16 [R22.64], R8 ;  /* 0x0000000816003986 */ /* 0x0001e2000c101506 */
[----:B------:R-:W-:Y:S02]  /*86800*/  IADD3 R12, R26, 0x12a, RZ ;  /* 0x0000012a1a0c7810 */ /* 0x000fe40007ffe0ff */
[----:B------:R-:W-:Y:S02]  /*86810*/  LEA.HI.X.SX32 R21, R4, R3, 0x1, P6 ;  /* 0x0000000304157211 */ /* 0x000fe400030f0eff */
[----:B------:R-:W-:Y:S02]  /*86820*/  ISETP.LT.AND P3, PT, R12, c[0x0][0x17c], !P0 ;  /* 0x00005f000c007a0c */ /* 0x000fe40004761270 */
[----:B------:R-:W-:Y:S02]  /*86830*/  PRMT R12, R5, 0x7632, R12 ;  /* 0x00007632050c7816 */ /* 0x000fe4000000000c */
[----:B0-----:R-:W-:-:S04]  /*86840*/  LEA R22, P6, R0, R2, 0x1 ;  /* 0x0000000200167211 */ /* 0x001fc800078c08ff */
[----:B------:R-:W-:Y:S01]  /*86850*/  LEA.HI.X.SX32 R23, R0, R3, 0x1, P6 ;  /* 0x0000000300177211 */ /* 0x000fe200030f0eff */
[----:B------:R-:W-:Y:S04]  /*86860*/  @P2 STG.E.U16 [R20.64], R5 ;  /* 0x0000000514002986 */ /* 0x000fe8000c101506 */
[----:B------:R0:W-:Y:S04]  /*86870*/  @P1 STG.E.U16 [R22.64], R12 ;  /* 0x0000000c16001986 */ /* 0x0001e8000c101506 */
[----:B0-----:R-:W3:Y:S04]  /*86880*/  LDL.LU R22, [R1+0x224] ;  /* 0x0002240001167983 */ /* 0x001ee80000300800 */
[----:B------:R-:W4:Y:S01]  /*86890*/  LDL.LU R23, [R1+0x204] ;  /* 0x0002040001177983 */ /* 0x000f220000300800 */
[----:B------:R-:W-:-:S02]  /*868a0*/  IADD3 R4, R26, 0x12b, RZ ;  /* 0x0000012b1a047810 */ /* 0x000fc40007ffe0ff */
[----:B------:R-:W-:Y:S02]  /*868b0*/  IADD3 R8, R0, c[0x0][0x198], RZ ;  /* 0x0000660000087a10 */ /* 0x000fe40007ffe0ff */
[----:B------:R-:W-:Y:S02]  /*868c0*/  ISETP.LT.AND P2, PT, R4, c[0x0][0x17c], !P0 ;  /* 0x00005f0004007a0c */ /* 0x000fe40004741270 */
[C---:B------:R-:W-:Y:S02]  /*868d0*/  LEA R4, P6, R8.reuse, R2, 0x1 ;  /* 0x0000000208047211 */ /* 0x040fe400078c08ff */
[C---:B------:R-:W-:Y:S02]  /*868e0*/  IADD3 R0, R8.reuse, c[0x0][0x198], RZ ;  /* 0x0000660008007a10 */ /* 0x040fe40007ffe0ff */
[----:B------:R-:W-:Y:S02]  /*868f0*/  LEA.HI.X.SX32 R5, R8, R3, 0x1, P6 ;  /* 0x0000000308057211 */ /* 0x000fe400030f0eff */
[----:B------:R-:W-:-:S02]  /*86900*/  IADD3 R8, R26, 0x12d, RZ ;  /* 0x0000012d1a087810 */ /* 0x000fc40007ffe0ff */
[----:B------:R-:W-:-:S04]  /*86910*/  LEA R20, P6, R0, R2, 0x1 ;  /* 0x0000000200147211 */ /* 0x000fc800078c08ff */
[----:B------:R-:W-:Y:S02]  /*86920*/  LEA.HI.X.SX32 R21, R0, R3, 0x1, P6 ;  /* 0x0000000300157211 */ /* 0x000fe400030f0eff */
[----:B------:R-:W-:-:S04]  /*86930*/  IADD3 R16, R26, 0x12c, RZ ;  /* 0x0000012c1a107810 */ /* 0x000fc80007ffe0ff */
[----:B------:R-:W-:Y:S01]  /*86940*/  ISETP.LT.AND P1, PT, R16, c[0x0][0x17c], !P0 ;  /* 0x00005f0010007a0c */ /* 0x000fe20004721270 */
[----:B---3--:R0:W-:Y:S01]  /*86950*/  @P5 STG.E.U16 [R4.64], R22 ;  /* 0x0000001604005986 */ /* 0x0081e2000c101506 */
[----:B------:R-:W-:Y:S02]  /*86960*/  ISETP.LT.AND P5, PT, R8, c[0x0][0x17c], !P0 ;  /* 0x00005f0008007a0c */ /* 0x000fe400047a1270 */
[----:B------:R-:W-:Y:S02]  /*86970*/  PRMT R8, R22, 0x7632, R8 ;  /* 0x0000763216087816 */ /* 0x000fe40000000008 */
[----:B0-----:R-:W-:-:S04]  /*86980*/  IADD3 R5, R0, c[0x0][0x198], RZ ;  /* 0x0000660000057a10 */ /* 0x001fc80007ffe0ff */
[C---:B------:R-:W-:Y:S02]  /*86990*/  LEA R4, P6, R5.reuse, R2, 0x1 ;  /* 0x0000000205047211 */ /* 0x040fe400078c08ff */
[C---:B------:R-:W-:Y:S01]  /*869a0*/  IADD3 R0, R5.reuse, c[0x0][0x198], RZ ;  /* 0x0000660005007a10 */ /* 0x040fe20007ffe0ff */
[----:B------:R0:W-:Y:S01]  /*869b0*/  @P4 STG.E.U16 [R20.64], R8 ;  /* 0x0000000814004986 */ /* 0x0001e2000c101506 */
[----:B------:R-:W-:-:S05]  /*869c0*/  LEA.HI.X.SX32 R5, R5, R3, 0x1, P6 ;  /* 0x0000000305057211 */ /* 0x000fca00030f0eff */
[----:B----4-:R1:W-:Y:S01]  /*869d0*/  @P3 STG.E.U16 [R4.64], R23 ;  /* 0x0000001704003986 */ /* 0x0103e2000c101506 */
[----:B0-----:R-:W-:Y:S02]  /*869e0*/  IADD3 R8, R26, 0x12f, RZ ;  /* 0x0000012f1a087810 */ /* 0x001fe40007ffe0ff */
[----:B------:R-:W-:Y:S02]  /*869f0*/  LEA R20, P6, R0, R2, 0x1 ;  /* 0x0000000200147211 */ /* 0x000fe400078c08ff */
[----:B------:R-:W-:Y:S02]  /*86a00*/  ISETP.LT.AND P3, PT, R8, c[0x0][0x17c], !P0 ;  /* 0x00005f0008007a0c */ /* 0x000fe40004761270 */
[C---:B-1----:R-:W-:Y:S02]  /*86a10*/  IADD3 R5, R0.reuse, c[0x0][0x198], RZ ;  /* 0x0000660000057a10 */ /* 0x042fe40007ffe0ff */
[----:B------:R-:W-:Y:S02]  /*86a20*/  PRMT R8, R23, 0x7632, R8 ;  /* 0x0000763217087816 */ /* 0x000fe40000000008 */
[----:B------:R-:W3:Y:S01]  /*86a30*/  LDL.LU R23, [R1+0x234] ;  /* 0x0002340001177983 */ /* 0x000ee20000300800 */
[----:B------:R-:W-:-:S02]  /*86a40*/  LEA.HI.X.SX32 R21, R0, R3, 0x1, P6 ;  /* 0x0000000300157211 */ /* 0x000fc400030f0eff */
[C---:B------:R-:W-:Y:S02]  /*86a50*/  LEA R4, P6, R5.reuse, R2, 0x1 ;  /* 0x0000000205047211 */ /* 0x040fe400078c08ff */
[C---:B------:R-:W-:Y:S01]  /*86a60*/  IADD3 R0, R5.reuse, c[0x0][0x198], RZ ;  /* 0x0000660005007a10 */ /* 0x040fe20007ffe0ff */
[----:B------:R0:W-:Y:S01]  /*86a70*/  @P2 STG.E.U16 [R20.64], R8 ;  /* 0x0000000814002986 */ /* 0x0001e2000c101506 */
[----:B------:R-:W-:-:S05]  /*86a80*/  LEA.HI.X.SX32 R5, R5, R3, 0x1, P6 ;  /* 0x0000000305057211 */ /* 0x000fca00030f0eff */
[----:B--2---:R1:W-:Y:S01]  /*86a90*/  @P1 STG.E.U16 [R4.64], R25 ;  /* 0x0000001904001986 */ /* 0x0043e2000c101506 */
[----:B0-----:R-:W-:-:S04]  /*86aa0*/  IADD3 R8, R26, 0x131, RZ ;  /* 0x000001311a087810 */ /* 0x001fc80007ffe0ff */
[----:B------:R-:W-:Y:S02]  /*86ab0*/  ISETP.LT.AND P1, PT, R8, c[0x0][0x17c], !P0 ;  /* 0x00005f0008007a0c */ /* 0x000fe40004721270 */
[----:B------:R-:W-:Y:S02]  /*86ac0*/  PRMT R8, R25, 0x7632, R8 ;  /* 0x0000763219087816 */ /* 0x000fe40000000008 */
[----:B-1----:R-:W2:Y:S01]  /*86ad0*/  LDL.LU R25, [R1+0x1d4] ;  /* 0x0001d40001197983 */ /* 0x002ea20000300800 */
[C---:B------:R-:W-:Y:S02]  /*86ae0*/  LEA R20, P6, R0.reuse, R2, 0x1 ;  /* 0x0000000200147211 */ /* 0x040fe400078c08ff */
[----:B------:R-:W-:Y:S02]  /*86af0*/  IADD3 R5, R0, c[0x0][0x198], RZ ;  /* 0x0000660000057a10 */ /* 0x000fe40007ffe0ff */
[----:B------:R-:W-:Y:S02]  /*86b00*/  IADD3 R12, R26, 0x12e, RZ ;  /* 0x0000012e1a0c7810 */ /* 0x000fe40007ffe0ff */
[----:B------:R-:W-:-:S02]  /*86b10*/  LEA.HI.X.SX32 R21, R0, R3, 0x1, P6 ;  /* 0x0000000300157211 */ /* 0x000fc400030f0eff */
[CC--:B------:R-:W-:Y:S02]  /*86b20*/  LEA R4, P6, R5.reuse, R2.reuse, 0x1 ;  /* 0x0000000205047211 */ /* 0x0c0fe400078c08ff */
[----:B------:R-:W-:Y:S02]  /*86b30*/  ISETP.LT.AND P4, PT, R12, c[0x0][0x17c], !P0 ;  /* 0x00005f000c007a0c */ /* 0x000fe40004781270 */
[C---:B------:R-:W-:Y:S01]  /*86b40*/  IADD3 R0, R5.reuse, c[0x0][0x198], RZ ;  /* 0x0000660005007a10 */ /* 0x040fe20007ffe0ff */
[----:B------:R0:W-:Y:S01]  /*86b50*/  @P5 STG.E.U16 [R20.64], R8 ;  /* 0x0000000814005986 */ /* 0x0001e2000c101506 */
[----:B------:R-:W-:Y:S02]  /*86b60*/  LEA.HI.X.SX32 R5, R5, R3, 0x1, P6 ;  /* 0x0000000305057211 */ /* 0x000fe400030f0eff */
[----:B------:R-:W-:Y:S02]  /*86b70*/  IADD3 R12, R26, 0x130, RZ ;  /* 0x000001301a0c7810 */ /* 0x000fe40007ffe0ff */
[----:B0-----:R-:W-:-:S04]  /*86b80*/  LEA R20, P6, R0, R2, 0x1 ;  /* 0x0000000200147211 */ /* 0x001fc800078c08ff */
[----:B------:R-:W-:Y:S01]  /*86b90*/  LEA.HI.X.SX32 R21, R0, R3, 0x1, P6 ;  /* 0x0000000300157211 */ /* 0x000fe200030f0eff */
[----:B------:R0:W-:Y:S01]  /*86ba0*/  @P4 STG.E.U16 [R4.64], R9 ;  /* 0x0000000904004986 */ /* 0x0001e2000c101506 */
[----:B------:R-:W-:-:S03]  /*86bb0*/  ISETP.LT.AND P2, PT, R12, c[0x0][0x17c], !P0 ;  /* 0x00005f000c007a0c */ /* 0x000fc60004741270 */
[----:B------:R-:W-:Y:S01]  /*86bc0*/  STL [R1+0x1bf8], R21 ;  /* 0x001bf81501007387 */ /* 0x000fe20000100800 */
[----:B------:R-:W-:-:S03]  /*86bd0*/  IADD3 R8, R26, 0x133, RZ ;  /* 0x000001331a087810 */ /* 0x000fc60007ffe0ff */
[----:B------:R-:W4:Y:S01]  /*86be0*/  LDL.LU R22, [R1+0x214] ;  /* 0x0002140001167983 */ /* 0x000f220000300800 */
[----:B0-----:R-:W-:Y:S02]  /*86bf0*/  IADD3 R5, R0, c[0x0][0x198], RZ ;  /* 0x0000660000057a10 */ /* 0x001fe40007ffe0ff */
[----:B------:R-:W-:Y:S02]  /*86c00*/  PRMT R9, R9, 0x7632, R9 ;  /* 0x0000763209097816 */ /* 0x000fe40000000009 */
[C---:B------:R-:W-:Y:S02]  /*86c10*/  LEA R4, P6, R5.reuse, R2, 0x1 ;  /* 0x0000000205047211 */ /* 0x040fe400078c08ff */
[----:B------:R-:W-:Y:S02]  /*86c20*/  ISETP.LT.AND P4, PT, R8, c[0x0][0x17c], !P0 ;  /* 0x00005f0008007a0c */ /* 0x000fe40004781270 */
[----:B------:R-:W-:Y:S02]  /*86c30*/  IADD3 R0, R5, c[0x0][0x198], RZ ;  /* 0x0000660005007a10 */ /* 0x000fe40007ffe0ff */
[----:B------:R-:W-:-:S02]  /*86c40*/  IADD3 R12, R26, 0x132, RZ ;  /* 0x000001321a0c7810 */ /* 0x000fc40007ffe0ff */
[----:B------:R-:W-:Y:S02]  /*86c50*/  IADD3 R8, R26, 0x134, RZ ;  /* 0x000001341a087810 */ /* 0x000fe40007ffe0ff */
[----:B------:R-:W-:Y:S01]  /*86c60*/  LEA.HI.X.SX32 R5, R5, R3, 0x1, P6 ;  /* 0x0000000305057211 */ /* 0x000fe200030f0eff */
[----:B------:R0:W-:Y:S01]  /*86c70*/  @P3 STG.E.U16 [R20.64], R9 ;  /* 0x0000000914003986 */ /* 0x0001e2000c101506 */
[----:B------:R-:W-:Y:S02]  /*86c80*/  ISETP.LT.AND P5, PT, R12, c[0x0][0x17c], !P0 ;  /* 0x00005f000c007a0c */ /* 0x000fe400047a1270 */
[----:B------:R-:W-:Y:S02]  /*86c90*/  ISETP.LT.AND P3, PT, R8, c[0x0][0x17c], !P0 ;  /* 0x00005f0008007a0c */ /* 0x000fe40004761270 */
[----:B------:R-:W-:Y:S02]  /*86ca0*/  LEA R8, P6, R0, R2, 0x1 ;  /* 0x0000000200087211 */ /* 0x000fe400078c08ff */
[----:B0-----:R-:W-:Y:S01]  /*86cb0*/  IADD3 R9, R26, 0x135, RZ ;  /* 0x000001351a097810 */ /* 0x001fe20007ffe0ff */
[----:B---3--:R0:W-:Y:S01]  /*86cc0*/  @P2 STG.E.U16 [R4.64], R23 ;  /* 0x0000001704002986 */ /* 0x0081e2000c101506 */
[----:B------:R-:W-:-:S02]  /*86cd0*/  PRMT R12, R23, 0x7632, R12 ;  /* 0x00007632170c7816 */ /* 0x000fc4000000000c */
[----:B------:R-:W-:Y:S02]  /*86ce0*/  ISETP.LT.AND P2, PT, R9, c[0x0][0x17c], !P0 ;  /* 0x00005f0009007a0c */ /* 0x000fe40004741270 */
[C---:B------:R-:W-:Y:S02]  /*86cf0*/  LEA.HI.X.SX32 R9, R0.reuse, R3, 0x1, P6 ;  /* 0x0000000300097211 */ /* 0x040fe400030f0eff */
[----:B0-----:R-:W-:Y:S01]  /*86d00*/  IADD3 R5, R0, c[0x0][0x198], RZ ;  /* 0x0000660000057a10 */ /* 0x001fe20007ffe0ff */
[----:B------:R-:W3:Y:S03]  /*86d10*/  LDL.LU R23, [R1+0x1c4] ;  /* 0x0001c40001177983 */ /* 0x000ee60000300800 */
[C---:B------:R-:W-:Y:S02]  /*86d20*/  LEA R4, P6, R5.reuse, R2, 0x1 ;  /* 0x0000000205047211 */ /* 0x040fe400078c08ff */
[----:B------:R-:W-:-:S02]  /*86d30*/  IADD3 R0, R5, c[0x0][0x198], RZ ;  /* 0x0000660005007a10 */ /* 0x000fc40007ffe0ff */
[----:B------:R-:W-:Y:S01]  /*86d40*/  LEA.HI.X.SX32 R5, R5, R3, 0x1, P6 ;  /* 0x0000000305057211 */ /* 0x000fe200030f0eff */
[----:B------:R0:W-:Y:S04]  /*86d50*/  @P1 STG.E.U16 [R8.64], R12 ;  /* 0x0000000c08001986 */ /* 0x0001e8000c101506 */
[----:B--2---:R1:W-:Y:S01]  /*86d60*/  @P5 STG.E.U16 [R4.64], R25 ;  /* 0x0000001904005986 */ /* 0x0043e2000c101506 */
[----:B0-----:R-:W-:-:S03]  /*86d70*/  PRMT R12, R25, 0x7632, R12 ;  /* 0x00007632190c7816 */ /* 0x001fc6000000000c */
[----:B-1----:R-:W2:Y:S01]  /*86d80*/  LDL.LU R25, [R1+0x244] ;  /* 0x0002440001197983 */ /* 0x002ea20000300800 */
[----:B------:R-:W-:Y:S02]  /*86d90*/  IADD3 R9, R26, 0x137, RZ ;  /* 0x000001371a097810 */ /* 0x000fe40007ffe0ff */
[CC--:B------:R-:W-:Y:S02]  /*86da0*/  LEA R8, P6, R0.reuse, R2.reuse, 0x1 ;  /* 0x0000000200087211 */ /* 0x0c0fe400078c08ff */
[C---:B------:R-:W-:Y:S02]  /*86db0*/  IADD3 R5, R0.reuse, c[0x0][0x198], RZ ;  /* 0x0000660000057a10 */ /* 0x040fe40007ffe0ff */
[----:B------:R-:W-:Y:S02]  /*86dc0*/  ISETP.LT.AND P5, PT, R9, c[0x0][0x17c], !P0 ;  /* 0x00005f0009007a0c */ /* 0x000fe400047a1270 */
[----:B------:R-:W-:Y:S02]  /*86dd0*/  LEA.HI.X.SX32 R9, R0, R3, 0x1, P6 ;  /* 0x0000000300097211 */ /* 0x000fe400030f0eff */
[----:B------:R-:W-:-:S02]  /*86de0*/  LEA R4, P6, R5, R2, 0x1 ;  /* 0x0000000205047211 */ /* 0x000fc400078c08ff */
[C---:B------:R-:W-:Y:S02]  /*86df0*/  IADD3 R0, R5.reuse, c[0x0][0x198], RZ ;  /* 0x0000660005007a10 */ /* 0x040fe40007ffe0ff */
[----:B------:R-:W-:Y:S01]  /*86e00*/  LEA.HI.X.SX32 R5, R5, R3, 0x1, P6 ;  /* 0x0000000305057211 */ /* 0x000fe200030f0eff */
[----:B------:R0:W-:Y:S01]  /*86e10*/  @P4 STG.E.U16 [R8.64], R12 ;  /* 0x0000000c08004986 */ /* 0x0001e2000c101506 */
[----:B------:R-:W-:-:S03]  /*86e20*/  IADD3 R16, R26, 0x136, RZ ;  /* 0x000001361a107810 */ /* 0x000fc60007ffe0ff */
[----:B------:R1:W-:Y:S01]  /*86e30*/  @P3 STG.E.U16 [R4.64], R17 ;  /* 0x0000001104003986 */ /* 0x0003e2000c101506 */
[----:B------:R-:W-:Y:S02]  /*86e40*/  ISETP.LT.AND P1, PT, R16, c[0x0][0x17c], !P0 ;  /* 0x00005f0010007a0c */ /* 0x000fe40004721270 */
[----:B0-----:R-:W-:Y:S02]  /*86e50*/  IADD3 R9, R26, 0x139, RZ ;  /* 0x000001391a097810 */ /* 0x001fe40007ffe0ff */
[C---:B------:R-:W-:Y:S02]  /*86e60*/  LEA R8, P6, R0.reuse, R2, 0x1 ;  /* 0x0000000200087211 */ /* 0x040fe400078c08ff */
[C---:B-1----:R-:W-:Y:S02]  /*86e70*/  IADD3 R5, R0.reuse, c[0x0][0x198], RZ ;  /* 0x0000660000057a10 */ /* 0x042fe40007ffe0ff */
[----:B------:R-:W-:Y:S02]  /*86e80*/  ISETP.LT.AND P3, PT, R9, c[0x0][0x17c], !P0 ;  /* 0x00005f0009007a0c */ /* 0x000fe40004761270 */
[----:B------:R-:W-:-:S02]  /*86e90*/  LEA.HI.X.SX32 R9, R0, R3, 0x1, P6 ;  /* 0x0000000300097211 */ /* 0x000fc400030f0eff */
[----:B------:R-:W-:Y:S02]  /*86ea0*/  LEA R4, P6, R5, R2, 0x1 ;  /* 0x0000000205047211 */ /* 0x000fe400078c08ff */
[----:B------:R-:W-:Y:S02]  /*86eb0*/  PRMT R17, R17, 0x7632, R17 ;  /* 0x0000763211117816 */ /* 0x000fe40000000011 */
        /* <DEDUP_REMOVED lines=17> */
[----:B----4-:R1:W-:Y:S01]  /*86fd0*/  @P4 STG.E.U16 [R4.64], R22 ;  /* 0x0000001604004986 */ /* 0x0103e2000c101506 */
[----:B------:R-:W-:Y:S02]  /*86fe0*/  ISETP.LT.AND P2, PT, R12, c[0x0][0x17c], !P0 ;  /* 0x00005f000c007a0c */ /* 0x000fe40004741270 */
[C---:B------:R-:W-:Y:S02]  /*86ff0*/  IADD3 R12, R26.reuse, 0x13c, RZ ;  /* 0x0000013c1a0c7810 */ /* 0x040fe40007ffe0ff */
[----:B0-----:R-:W-:Y:S02]  /*87000*/  IADD3 R9, R26, 0x13d, RZ ;  /* 0x0000013d1a097810 */ /* 0x001fe40007ffe0ff */
[C---:B------:R-:W-:Y:S02]  /*87010*/  LEA R8, P6, R0.reuse, R2, 0x1 ;  /* 0x0000000200087211 */ /* 0x040fe400078c08ff */
[----:B-1----:R-:W-:Y:S02]  /*87020*/  IADD3 R5, R0, c[0x0][0x198], RZ ;  /* 0x0000660000057a10 */ /* 0x002fe40007ffe0ff */
[----:B------:R-:W-:-:S02]  /*87030*/  ISETP.LT.AND P4, PT, R9, c[0x0][0x17c], !P0 ;  /* 0x00005f0009007a0c */ /* 0x000fc40004781270 */
[-C--:B------:R-:W-:Y:S02]  /*87040*/  LEA.HI.X.SX32 R9, R0, R3.reuse, 0x1, P6 ;  /* 0x0000000300097211 */ /* 0x080fe400030f0eff */
[C---:B------:R-:W-:Y:S02]  /*87050*/  LEA R4, P6, R5.reuse, R2, 0x1 ;  /* 0x0000000205047211 */ /* 0x040fe400078c08ff */
[----:B------:R-:W-:Y:S02]  /*87060*/  ISETP.LT.AND P5, PT, R12, c[0x0][0x17c], !P0 ;  /* 0x00005f000c007a0c */ /* 0x000fe400047a1270 */
[----:B------:R-:W-:Y:S02]  /*87070*/  PRMT R12, R22, 0x7632, R12 ;  /* 0x00007632160c7816 */ /* 0x000fe4000000000c */
[C---:B------:R-:W-:Y:S01]  /*87080*/  IADD3 R0, R5.reuse, c[0x0][0x198], RZ ;  /* 0x0000660005007a10 */ /* 0x040fe20007ffe0ff */
[----:B------:R-:W4:Y:S01]  /*87090*/  LDL.LU R22, [R1+0x1e8] ;  /* 0x0001e80001167983 */ /* 0x000f220000300800 */
[----:B------:R-:W-:-:S03]  /*870a0*/  LEA.HI.X.SX32 R5, R5, R3, 0x1, P6 ;  /* 0x0000000305057211 */ /* 0x000fc600030f0eff */
[----:B------:R0:W-:Y:S02]  /*870b0*/  @P3 STG.E.U16 [R8.64], R12 ;  /* 0x0000000c08003986 */ /* 0x0001e4000c101506 */
[----:B0-----:R-:W-:Y:S02]  /*870c0*/  IADD3 R9, R26, 0x13f, RZ ;  /* 0x0000013f1a097810 */ /* 0x001fe40007ffe0ff */
[----:B------:R-:W-:Y:S02]  /*870d0*/  LEA R8, P6, R0, R2, 0x1 ;  /* 0x0000000200087211 */ /* 0x000fe400078c08ff */
[----:B------:R-:W-:-:S04]  /*870e0*/  IADD3 R13, R26, 0x13e, RZ ;  /* 0x0000013e1a0d7810 */ /* 0x000fc80007ffe0ff */
[----:B------:R-:W-:Y:S01]  /*870f0*/  ISETP.LT.AND P3, PT, R13, c[0x0][0x17c], !P0 ;  /* 0x00005f000d007a0c */ /* 0x000fe20004761270 */
[----:B---3--:R0:W-:Y:S01]  /*87100*/  @P2 STG.E.U16 [R4.64], R23 ;  /* 0x0000001704002986 */ /* 0x0081e2000c101506 */
[----:B------:R-:W-:Y:S02]  /*87110*/  ISETP.LT.AND P2, PT, R9, c[0x0][0x17c], !P0 ;  /* 0x00005f0009007a0c */ /* 0x000fe40004741270 */
[C---:B------:R-:W-:Y:S02]  /*87120*/  LEA.HI.X.SX32 R9, R0.reuse, R3, 0x1, P6 ;  /* 0x0000000300097211 */ /* 0x040fe400030f0eff */
[----:B------:R-:W-:Y:S02]  /*87130*/  PRMT R12, R23, 0x7632, R12 ;  /* 0x00007632170c7816 */ /* 0x000fe4000000000c */
[----:B0-----:R-:W-:Y:S01]  /*87140*/  IADD3 R5, R0, c[0x0][0x198], RZ ;  /* 0x0000660000057a10 */ /* 0x001fe20007ffe0ff */
[----:B------:R-:W3:Y:S03]  /*87150*/  LDL.LU R23, [R1+0x1f8] ;  /* 0x0001f80001177983 */ /* 0x000ee60000300800 */
[----:B------:R-:W-:-:S02]  /*87160*/  LEA R4, P6, R5, R2, 0x1 ;  /* 0x0000000205047211 */ /* 0x000fc400078c08ff */
[C---:B------:R-:W-:Y:S02]  /*87170*/  IADD3 R0, R5.reuse, c[0x0][0x198], RZ ;  /* 0x0000660005007a10 */ /* 0x040fe40007ffe0ff */
[----:B------:R-:W-:Y:S01]  /*87180*/  LEA.HI.X.SX32 R5, R5, R3, 0x1, P6 ;  /* 0x0000000305057211 */ /* 0x000fe200030f0eff */
[----:B------:R0:W-:Y:S04]  /*87190*/  @P1 STG.E.U16 [R8.64], R12 ;  /* 0x0000000c08001986 */ /* 0x0001e8000c101506 */
[----:B--2---:R1:W-:Y:S01]  /*871a0*/  @P5 STG.E.U16 [R4.64], R25 ;  /* 0x0000001904005986 */ /* 0x0043e2000c101506 */
[----:B0-----:R-:W-:Y:S02]  /*871b0*/  IADD3 R9, R26, 0x141, RZ ;  /* 0x000001411a097810 */ /* 0x001fe40007ffe0ff */
[----:B------:R-:W-:-:S02]  /*871c0*/  LEA R8, P6, R0, R2, 0x1 ;  /* 0x0000000200087211 */ /* 0x000fc400078c08ff */
[C---:B-1----:R-:W-:Y:S02]  /*871d0*/  IADD3 R5, R0.reuse, c[0x0][0x198], RZ ;  /* 0x0000660000057a10 */ /* 0x042fe40007ffe0ff */
[----:B------:R-:W-:Y:S02]  /*871e0*/  ISETP.LT.AND P5, PT, R9, c[0x0][0x17c], !P0 ;  /* 0x00005f0009007a0c */ /* 0x000fe400047a1270 */
[----:B------:R-:W-:Y:S02]  /*871f0*/  LEA.HI.X.SX32 R9, R0, R3, 0x1, P6 ;  /* 0x0000000300097211 */ /* 0x000fe400030f0eff */
[----:B------:R-:W-:Y:S02]  /*87200*/  LEA R4, P6, R5, R2, 0x1 ;  /* 0x0000000205047211 */ /* 0x000fe400078c08ff */
[----:B------:R-:W-:Y:S02]  /*87210*/  PRMT R12, R25, 0x7632, R12 ;  /* 0x00007632190c7816 */ /* 0x000fe4000000000c */
[----:B------:R-:W-:-:S02]  /*87220*/  IADD3 R0, R5, c[0x0][0x198], RZ ;  /* 0x0000660005007a10 */ /* 0x000fc40007ffe0ff */
[----:B------:R-:W-:Y:S01]  /*87230*/  LEA.HI.X.SX32 R5, R5, R3, 0x1, P6 ;  /* 0x0000000305057211 */ /* 0x000fe200030f0eff */
[----:B------:R0:W-:Y:S04]  /*87240*/  @P4 STG.E.U16 [R8.64], R12 ;  /* 0x0000000c08004986 */ /* 0x0001e8000c101506 */
[----:B------:R1:W-:Y:S01]  /*87250*/  @P3 STG.E.U16 [R4.64], R28 ;  /* 0x0000001c04003986 */ /* 0x0003e2000c101506 */
[----:B0-----:R-:W-:-:S03]  /*87260*/  PRMT R12, R28, 0x7632, R12 ;  /* 0x000076321c0c7816 */ /* 0x001fc6000000000c */
[----:B-1----:R-:W2:Y:S04]  /*87270*/  LDL.LU R28, [R1+0x1c0c] ;  /* 0x001c0c00011c7983 */ /* 0x002ea80000300800 */
[----:B------:R-:W2:Y:S01]  /*87280*/  LDL.LU R25, [R1+0x1b8] ;  /* 0x0001b80001197983 */ /* 0x000ea20000300800 */
[C---:B------:R-:W-:Y:S02]  /*87290*/  IADD3 R13, R26.reuse, 0x140, RZ ;  /* 0x000001401a0d7810 */ /* 0x040fe40007ffe0ff */
[----:B------:R-:W-:Y:S02]  /*872a0*/  IADD3 R9, R26, 0x143, RZ ;  /* 0x000001431a097810 */ /* 0x000fe40007ffe0ff */
[----:B------:R-:W-:Y:S02]  /*872b0*/  LEA R8, P6, R0, R2, 0x1 ;  /* 0x0000000200087211 */ /* 0x000fe400078c08ff */
[----:B------:R-:W-:-:S02]  /*872c0*/  ISETP.LT.AND P1, PT, R13, c[0x0][0x17c], !P0 ;  /* 0x00005f000d007a0c */ /* 0x000fc40004721270 */
[C---:B------:R-:W-:Y:S02]  /*872d0*/  IADD3 R5, R0.reuse, c[0x0][0x198], RZ ;  /* 0x0000660000057a10 */ /* 0x040fe40007ffe0ff */
[----:B------:R-:W-:Y:S02]  /*872e0*/  ISETP.LT.AND P3, PT, R9, c[0x0][0x17c], !P0 ;  /* 0x00005f0009007a0c */ /* 0x000fe40004761270 */
[-C--:B------:R-:W-:Y:S02]  /*872f0*/  LEA.HI.X.SX32 R9, R0, R3.reuse, 0x1, P6 ;  /* 0x0000000300097211 */ /* 0x080fe400030f0eff */
[C---:B------:R-:W-:Y:S02]  /*87300*/  LEA R4, P6, R5.reuse, R2, 0x1 ;  /* 0x0000000205047211 */ /* 0x040fe400078c08ff */
[C---:B------:R-:W-:Y:S02]  /*87310*/  IADD3 R0, R5.reuse, c[0x0][0x198], RZ ;  /* 0x0000660005007a10 */ /* 0x040fe40007ffe0ff */
[----:B------:R-:W-:Y:S01]  /*87320*/  LEA.HI.X.SX32 R5, R5, R3, 0x1, P6 ;  /* 0x0000000305057211 */ /* 0x000fe200030f0eff */
[----:B------:R0:W-:Y:S01]  /*87330*/  @P2 STG.E.U16 [R8.64], R12 ;  /* 0x0000000c08002986 */ /* 0x0001e2000c101506 */
[----:B------:R-:W-:-:S04]  /*87340*/  IADD3 R13, R26, 0x142, RZ ;  /* 0x000001421a0d7810 */ /* 0x000fc80007ffe0ff */
[----:B------:R-:W-:Y:S02]  /*87350*/  ISETP.LT.AND P4, PT, R13, c[0x0][0x17c], !P0 ;  /* 0x00005f000d007a0c */ /* 0x000fe40004781270 */
[----:B0-----:R-:W-:Y:S02]  /*87360*/  IADD3 R9, R26, 0x145, RZ ;  /* 0x000001451a097810 */ /* 0x001fe40007ffe0ff */
[----:B------:R-:W-:Y:S02]  /*87370*/  LEA R8, P6, R0, R2, 0x1 ;  /* 0x0000000200087211 */ /* 0x000fe400078c08ff */
[----:B------:R-:W-:-:S04]  /*87380*/  IADD3 R13, R26, 0x144, RZ ;  /* 0x000001441a0d7810 */ /* 0x000fc80007ffe0ff */
[----:B------:R-:W-:Y:S01]  /*87390*/  ISETP.LT.AND P2, PT, R13, c[0x0][0x17c], !P0 ;  /* 0x00005f000d007a0c */ /* 0x000fe20004741270 */
[----:B----4-:R0:W-:Y:S01]  /*873a0*/  @P1 STG.E.U16 [R4.64], R22 ;  /* 0x0000001604001986 */ /* 0x0101e2000c101506 */
[----:B------:R-:W-:Y:S02]  /*873b0*/  PRMT R12, R22, 0x7632, R12 ;  /* 0x00007632160c7816 */ /* 0x000fe4000000000c */
[----:B------:R-:W-:Y:S02]  /*873c0*/  ISETP.LT.AND P1, PT, R9, c[0x0][0x17c], !P0 ;  /* 0x00005f0009007a0c */ /* 0x000fe40004721270 */
[C---:B------:R-:W-:Y:S02]  /*873d0*/  LEA.HI.X.SX32 R9, R0.reuse, R3, 0x1, P6 ;  /* 0x0000000300097211 */ /* 0x040fe400030f0eff */
[----:B0-----:R-:W-:Y:S01]  /*873e0*/  IADD3 R5, R0, c[0x0][0x198], RZ ;  /* 0x0000660000057a10 */ /* 0x001fe20007ffe0ff */
[----:B------:R-:W4:Y:S03]  /*873f0*/  LDL.LU R22, [R1+0x228] ;  /* 0x0002280001167983 */ /* 0x000f260000300800 */
[----:B------:R-:W-:-:S02]  /*87400*/  LEA R4, P6, R5, R2, 0x1 ;  /* 0x0000000205047211 */ /* 0x000fc400078c08ff */
[C---:B------:R-:W-:Y:S02]  /*87410*/  IADD3 R0, R5.reuse, c[0x0][0x198], RZ ;  /* 0x0000660005007a10 */ /* 0x040fe40007ffe0ff */
[----:B------:R-:W-:Y:S01]  /*87420*/  LEA.HI.X.SX32 R5, R5, R3, 0x1, P6 ;  /* 0x0000000305057211 */ /* 0x000fe200030f0eff */
[----:B------:R0:W-:Y:S02]  /*87430*/  @P5 STG.E.U16 [R8.64], R12 ;  /* 0x0000000c08005986 */ /* 0x0001e4000c101506 */
[----:B0-----:R-:W-:Y:S02]  /*87440*/  IADD3 R9, R26, 0x147, RZ ;  /* 0x000001471a097810 */ /* 0x001fe40007ffe0ff */
[----:B------:R-:W-:Y:S01]  /*87450*/  LEA R8, P6, R0, R2, 0x1 ;  /* 0x0000000200087211 */ /* 0x000fe200078c08ff */
[----:B---3--:R0:W-:Y:S01]  /*87460*/  @P4 STG.E.U16 [R4.64], R23 ;  /* 0x0000001704004986 */ /* 0x0081e2000c101506 */
[----:B------:R-:W-:Y:S02]  /*87470*/  PRMT R12, R23, 0x7632, R12 ;  /* 0x00007632170c7816 */ /* 0x000fe4000000000c */
[----:B------:R-:W-:-:S02]  /*87480*/  ISETP.LT.AND P4, PT, R9, c[0x0][0x17c], !P0 ;  /* 0x00005f0009007a0c */ /* 0x000fc40004781270 */
[CC--:B------:R-:W-:Y:S02]  /*87490*/  LEA.HI.X.SX32 R9, R0.reuse, R3.reuse, 0x1, P6 ;  /* 0x0000000300097211 */ /* 0x0c0fe400030f0eff */
[----:B0-----:R-:W-:Y:S01]  /*874a0*/  IADD3 R5, R0, c[0x0][0x198], RZ ;  /* 0x0000660000057a10 */ /* 0x001fe20007ffe0ff */
[----:B------:R-:W3:Y:S03]  /*874b0*/  LDL.LU R23, [R1+0x208] ;  /* 0x0002080001177983 */ /* 0x000ee60000300800 */
[C---:B------:R-:W-:Y:S02]  /*874c0*/  LEA R4, P6, R5.reuse, R2, 0x1 ;  /* 0x0000000205047211 */ /* 0x040fe400078c08ff */
[C---:B------:R-:W-:Y:S02]  /*874d0*/  IADD3 R0, R5.reuse, c[0x0][0x198], RZ ;  /* 0x0000660005007a10 */ /* 0x040fe40007ffe0ff */
[----:B------:R-:W-:Y:S01]  /*874e0*/  LEA.HI.X.SX32 R5, R5, R3, 0x1, P6 ;  /* 0x0000000305057211 */ /* 0x000fe200030f0eff */
[----:B------:R0:W-:Y:S04]  /*874f0*/  @P3 STG.E.U16 [R8.64], R12 ;  /* 0x0000000c08003986 */ /* 0x0001e8000c101506 */
[----:B--2---:R1:W-:Y:S01]  /*87500*/  @P2 STG.E.U16 [R4.64], R25 ;  /* 0x0000001904002986 */ /* 0x0043e2000c101506 */
[----:B0-----:R-:W-:-:S03]  /*87510*/  PRMT R12, R25, 0x7632, R12 ;  /* 0x00007632190c7816 */ /* 0x001fc6000000000c */
[----:B-1----:R-:W2:Y:S01]  /*87520*/  LDL.LU R25, [R1+0x1a8] ;  /* 0x0001a80001197983 */ /* 0x002ea20000300800 */
[C---:B------:R-:W-:Y:S02]  /*87530*/  IADD3 R13, R26.reuse, 0x146, RZ ;  /* 0x000001461a0d7810 */ /* 0x040fe40007ffe0ff */
[----:B------:R-:W-:Y:S02]  /*87540*/  IADD3 R9, R26, 0x149, RZ ;  /* 0x000001491a097810 */ /* 0x000fe40007ffe0ff */
[C---:B------:R-:W-:Y:S02]  /*87550*/  LEA R8, P6, R0.reuse, R2, 0x1 ;  /* 0x0000000200087211 */ /* 0x040fe400078c08ff */
[----:B------:R-:W-:Y:S02]  /*87560*/  ISETP.LT.AND P5, PT, R13, c[0x0][0x17c], !P0 ;  /* 0x00005f000d007a0c */ /* 0x000fe400047a1270 */
[----:B------:R-:W-:Y:S02]  /*87570*/  IADD3 R5, R0, c[0x0][0x198], RZ ;  /* 0x0000660000057a10 */ /* 0x000fe40007ffe0ff */
[----:B------:R-:W-:-:S02]  /*87580*/  ISETP.LT.AND P2, PT, R9, c[0x0][0x17c], !P0 ;  /* 0x00005f0009007a0c */ /* 0x000fc40004741270 */
[-C--:B------:R-:W-:Y:S02]  /*87590*/  LEA.HI.X.SX32 R9, R0, R3.reuse, 0x1, P6 ;  /* 0x0000000300097211 */ /* 0x080fe400030f0eff */
[C---:B------:R-:W-:Y:S02]  /*875a0*/  LEA R4, P6, R5.reuse, R2, 0x1 ;  /* 0x0000000205047211 */ /* 0x040fe400078c08ff */
        /* <DEDUP_REMOVED lines=11> */
[C---:B------:R-:W-:Y:S02]  /*87660*/  LEA R4, P6, R5.reuse, R2, 0x1 ;  /* 0x0000000205047211 */ /* 0x040fe400078c08ff */
[----:B------:R-:W-:Y:S02]  /*87670*/  PRMT R6, R6, 0x7632, R6 ;  /* 0x0000763206067816 */ /* 0x000fe40000000006 */
[C---:B------:R-:W-:Y:S02]  /*87680*/  IADD3 R0, R5.reuse, c[0x0][0x198], RZ ;  /* 0x0000660005007a10 */ /* 0x040fe40007ffe0ff */
[----:B------:R-:W-:Y:S02]  /*87690*/  LEA.HI.X.SX32 R5, R5, R3, 0x1, P6 ;  /* 0x0000000305057211 */ /* 0x000fe400030f0eff */
[C---:B------:R-:W-:Y:S01]  /*876a0*/  IADD3 R13, R26.reuse, 0x14a, RZ ;  /* 0x0000014a1a0d7810 */ /* 0x040fe20007ffe0ff */
[----:B------:R0:W-:Y:S03]  /*876b0*/  @P4 STG.E.U16 [R8.64], R6 ;  /* 0x0000000608004986 */ /* 0x0001e6000c101506 */
[----:B------:R-:W-:Y:S01]  /*876c0*/  ISETP.LT.AND P1, PT, R13, c[0x0][0x17c], !P0 ;  /* 0x00005f000d007a0c */ /* 0x000fe20004721270 */
[----:B----4-:R1:W-:Y:S01]  /*876d0*/  @P3 STG.E.U16 [R4.64], R22 ;  /* 0x0000001604003986 */ /* 0x0103e2000c101506 */
[----:B0-----:R-:W-:-:S02]  /*876e0*/  IADD3 R6, R26, 0x14d, RZ ;  /* 0x0000014d1a067810 */ /* 0x001fc40007ffe0ff */
[-C--:B------:R-:W-:Y:S02]  /*876f0*/  LEA R8, P6, R0, R2.reuse, 0x1 ;  /* 0x0000000200087211 */ /* 0x080fe400078c08ff */
[----:B------:R-:W-:Y:S02]  /*87700*/  ISETP.LT.AND P3, PT, R6, c[0x0][0x17c], !P0 ;  /* 0x00005f0006007a0c */ /* 0x000fe40004761270 */
[C---:B-1----:R-:W-:Y:S02]  /*87710*/  IADD3 R5, R0.reuse, c[0x0][0x198], RZ ;  /* 0x0000660000057a10 */ /* 0x042fe40007ffe0ff */
[----:B------:R-:W-:Y:S02]  /*87720*/  LEA.HI.X.SX32 R9, R0, R3, 0x1, P6 ;  /* 0x0000000300097211 */ /* 0x000fe400030f0eff */
[----:B------:R-:W-:Y:S02]  /*87730*/  PRMT R6, R22, 0x7632, R6 ;  /* 0x0000763216067816 */ /* 0x000fe40000000006 */
[----:B------:R-:W-:-:S02]  /*87740*/  LEA R4, P6, R5, R2, 0x1 ;  /* 0x0000000205047211 */ /* 0x000fc400078c08ff */
[C---:B------:R-:W-:Y:S01]  /*87750*/  IADD3 R0, R5.reuse, c[0x0][0x198], RZ ;  /* 0x0000660005007a10 */ /* 0x040fe20007ffe0ff */
[----:B------:R0:W-:Y:S01]  /*87760*/  @P2 STG.E.U16 [R8.64], R6 ;  /* 0x0000000608002986 */ /* 0x0001e2000c101506 */
[----:B------:R-:W-:Y:S02]  /*87770*/  LEA.HI.X.SX32 R5, R5, R3, 0x1, P6 ;  /* 0x0000000305057211 */ /* 0x000fe400030f0eff */
[----:B------:R-:W-:-:S04]  /*87780*/  IADD3 R12, R26, 0x14c, RZ ;  /* 0x0000014c1a0c7810 */ /* 0x000fc80007ffe0ff */
[----:B------:R-:W-:Y:S02]  /*87790*/  ISETP.LT.AND P4, PT, R12, c[0x0][0x17c], !P0 ;  /* 0x00005f000c007a0c */ /* 0x000fe40004781270 */
[----:B0-----:R-:W-:Y:S02]  /*877a0*/  IADD3 R6, R26, 0x14f, RZ ;  /* 0x0000014f1a067810 */ /* 0x001fe40007ffe0ff */
[----:B------:R-:W-:-:S04]  /*877b0*/  LEA R8, P6, R0, R2, 0x1 ;  /* 0x0000000200087211 */ /* 0x000fc800078c08ff */
[----:B------:R-:W-:Y:S01]  /*877c0*/  LEA.HI.X.SX32 R9, R0, R3, 0x1, P6 ;  /* 0x0000000300097211 */ /* 0x000fe200030f0eff */
[----:B---3--:R0:W-:Y:S01]  /*877d0*/  @P1 STG.E.U16 [R4.64], R23 ;  /* 0x0000001704001986 */ /* 0x0081e2000c101506 */
[----:B------:R-:W-:Y:S02]  /*877e0*/  ISETP.LT.AND P1, PT, R6, c[0x0][0x17c], !P0 ;  /* 0x00005f0006007a0c */ /* 0x000fe40004721270 */
[----:B------:R-:W-:Y:S02]  /*877f0*/  PRMT R6, R23, 0x7632, R6 ;  /* 0x0000763217067816 */ /* 0x000fe40000000006 */
[----:B0-----:R-:W-:Y:S01]  /*87800*/  IADD3 R5, R0, c[0x0][0x198], RZ ;  /* 0x0000660000057a10 */ /* 0x001fe20007ffe0ff */
[----:B------:R-:W3:Y:S03]  /*87810*/  LDL.LU R23, [R1+0x238] ;  /* 0x0002380001177983 */ /* 0x000ee60000300800 */
[----:B------:R-:W-:-:S02]  /*87820*/  LEA R4, P6, R5, R2, 0x1 ;  /* 0x0000000205047211 */ /* 0x000fc400078c08ff */
[C---:B------:R-:W-:Y:S01]  /*87830*/  IADD3 R0, R5.reuse, c[0x0][0x198], RZ ;  /* 0x0000660005007a10 */ /* 0x040fe20007ffe0ff */
[----:B------:R0:W-:Y:S01]  /*87840*/  @P5 STG.E.U16 [R8.64], R6 ;  /* 0x0000000608005986 */ /* 0x0001e2000c101506 */
[----:B------:R-:W-:Y:S02]  /*87850*/  LEA.HI.X.SX32 R5, R5, R3, 0x1, P6 ;  /* 0x0000000305057211 */ /* 0x000fe400030f0eff */
[----:B0-----:R-:W-:-:S03]  /*87860*/  IADD3 R6, R26, 0x151, RZ ;  /* 0x000001511a067810 */ /* 0x001fc60007ffe0ff */
[----:B--2---:R0:W-:Y:S01]  /*87870*/  @P4 STG.E.U16 [R4.64], R25 ;  /* 0x0000001904004986 */ /* 0x0041e2000c101506 */
[----:B------:R-:W-:Y:S02]  /*87880*/  ISETP.LT.AND P4, PT, R6, c[0x0][0x17c], !P0 ;  /* 0x00005f0006007a0c */ /* 0x000fe40004781270 */
[----:B------:R-:W-:Y:S02]  /*87890*/  PRMT R6, R25, 0x7632, R6 ;  /* 0x0000763219067816 */ /* 0x000fe40000000006 */
[----:B0-----:R-:W2:Y:S01]  /*878a0*/  LDL.LU R25, [R1+0x1d8] ;  /* 0x0001d80001197983 */ /* 0x001ea20000300800 */
[----:B------:R-:W-:Y:S02]  /*878b0*/  IADD3 R12, R26, 0x14e, RZ ;  /* 0x0000014e1a0c7810 */ /* 0x000fe40007ffe0ff */
[----:B------:R-:W-:Y:S01]  /*878c0*/  LEA R8, P6, R0, R2, 0x1 ;  /* 0x0000000200087211 */ /* 0x000fe200078c08ff */
[----:B------:R-:W4:Y:S01]  /*878d0*/  LDL.LU R22, [R1+0x218] ;  /* 0x0002180001167983 */ /* 0x000f220000300800 */
[----:B------:R-:W-:-:S02]  /*878e0*/  ISETP.LT.AND P2, PT, R12, c[0x0][0x17c], !P0 ;  /* 0x00005f000c007a0c */ /* 0x000fc40004741270 */
[C---:B------:R-:W-:Y:S02]  /*878f0*/  IADD3 R5, R0.reuse, c[0x0][0x198], RZ ;  /* 0x0000660000057a10 */ /* 0x040fe40007ffe0ff */
[-C--:B------:R-:W-:Y:S02]  /*87900*/  LEA.HI.X.SX32 R9, R0, R3.reuse, 0x1, P6 ;  /* 0x0000000300097211 */ /* 0x080fe400030f0eff */
[CC--:B------:R-:W-:Y:S02]  /*87910*/  LEA R4, P6, R5.reuse, R2.reuse, 0x1 ;  /* 0x0000000205047211 */ /* 0x0c0fe400078c08ff */
[C---:B------:R-:W-:Y:S02]  /*87920*/  IADD3 R0, R5.reuse, c[0x0][0x198], RZ ;  /* 0x0000660005007a10 */ /* 0x040fe40007ffe0ff */
[----:B------:R-:W-:Y:S02]  /*87930*/  LEA.HI.X.SX32 R5, R5, R3, 0x1, P6 ;  /* 0x0000000305057211 */ /* 0x000fe400030f0eff */
[----:B------:R-:W-:Y:S01]  /*87940*/  IADD3 R12, R26, 0x150, RZ ;  /* 0x000001501a0c7810 */ /* 0x000fe20007ffe0ff */
[----:B------:R0:W-:Y:S03]  /*87950*/  @P3 STG.E.U16 [R8.64], R6 ;  /* 0x0000000608003986 */ /* 0x0001e6000c101506 */
[----:B------:R-:W-:Y:S01]  /*87960*/  ISETP.LT.AND P5, PT, R12, c[0x0][0x17c], !P0 ;  /* 0x00005f000c007a0c */ /* 0x000fe200047a1270 */
[----:B------:R1:W-:Y:S01]  /*87970*/  @P2 STG.E.U16 [R4.64], R10 ;  /* 0x0000000a04002986 */ /* 0x0003e2000c101506 */
[----:B0-----:R-:W-:-:S02]  /*87980*/  LEA R8, P6, R0, R2, 0x1 ;  /* 0x0000000200087211 */ /* 0x001fc400078c08ff */
[----:B------:R-:W-:Y:S02]  /*87990*/  IADD3 R6, R26, 0x153, RZ ;  /* 0x000001531a067810 */ /* 0x000fe40007ffe0ff */
[C---:B-1----:R-:W-:Y:S02]  /*879a0*/  IADD3 R5, R0.reuse, c[0x0][0x198], RZ ;  /* 0x0000660000057a10 */ /* 0x042fe40007ffe0ff */
[----:B------:R-:W-:Y:S02]  /*879b0*/  LEA.HI.X.SX32 R9, R0, R3, 0x1, P6 ;  /* 0x0000000300097211 */ /* 0x000fe400030f0eff */
[----:B------:R-:W-:Y:S02]  /*879c0*/  PRMT R10, R10, 0x7632, R10 ;  /* 0x000076320a0a7816 */ /* 0x000fe4000000000a */
[----:B------:R-:W-:Y:S02]  /*879d0*/  ISETP.LT.AND P2, PT, R6, c[0x0][0x17c], !P0 ;  /* 0x00005f0006007a0c */ /* 0x000fe40004741270 */
[----:B------:R-:W-:-:S02]  /*879e0*/  LEA R4, P6, R5, R2, 0x1 ;  /* 0x0000000205047211 */ /* 0x000fc400078c08ff */
[----:B------:R-:W-:Y:S01]  /*879f0*/  IADD3 R6, R26, 0x154, RZ ;  /* 0x000001541a067810 */ /* 0x000fe20007ffe0ff */
[----:B------:R0:W-:Y:S01]  /*87a00*/  @P1 STG.E.U16 [R8.64], R10 ;  /* 0x0000000a08001986 */ /* 0x0001e2000c101506 */
[C---:B------:R-:W-:Y:S02]  /*87a10*/  IADD3 R0, R5.reuse, c[0x0][0x198], RZ ;  /* 0x0000660005007a10 */ /* 0x040fe40007ffe0ff */
[----:B------:R-:W-:Y:S02]  /*87a20*/  LEA.HI.X.SX32 R5, R5, R3, 0x1, P6 ;  /* 0x0000000305057211 */ /* 0x000fe400030f0eff */
[----:B------:R-:W-:Y:S02]  /*87a30*/  ISETP.LT.AND P1, PT, R6, c[0x0][0x17c], !P0 ;  /* 0x00005f0006007a0c */ /* 0x000fe40004721270 */
[C---:B------:R-:W-:Y:S02]  /*87a40*/  IADD3 R12, R26.reuse, 0x152, RZ ;  /* 0x000001521a0c7810 */ /* 0x040fe40007ffe0ff */
[----:B------:R-:W-:-:S02]  /*87a50*/  IADD3 R6, R26, 0x155, RZ ;  /* 0x000001551a067810 */ /* 0x000fc40007ffe0ff */
[----:B------:R-:W-:Y:S02]  /*87a60*/  ISETP.LT.AND P3, PT, R12, c[0x0][0x17c], !P0 ;  /* 0x00005f000c007a0c */ /* 0x000fe40004761270 */
[----:B0-----:R-:W-:-:S04]  /*87a70*/  LEA R8, P6, R0, R2, 0x1 ;  /* 0x0000000200087211 */ /* 0x001fc800078c08ff */
        /* <DEDUP_REMOVED lines=15> */
[C---:B------:R-:W-:Y:S02]  /*87b70*/  LEA R8, P6, R0.reuse, R2, 0x1 ;  /* 0x0000000200087211 */ /* 0x040fe400078c08ff */
[C---:B------:R-:W-:Y:S02]  /*87b80*/  IADD3 R5, R0.reuse, c[0x0][0x198], RZ ;  /* 0x0000660000057a10 */ /* 0x040fe40007ffe0ff */
[----:B------:R-:W-:-:S02]  /*87b90*/  LEA.HI.X.SX32 R9, R0, R3, 0x1, P6 ;  /* 0x0000000300097211 */ /* 0x000fc400030f0eff */
        /* <DEDUP_REMOVED lines=8> */
[C---:B-1----:R-:W-:Y:S02]  /*87c20*/  IADD3 R5, R0.reuse, c[0x0][0x198], RZ ;  /* 0x0000660000057a10 */ /* 0x042fe40007ffe0ff */
[-C--:B------:R-:W-:Y:S02]  /*87c30*/  LEA.HI.X.SX32 R9, R0, R3.reuse, 0x1, P6 ;  /* 0x0000000300097211 */ /* 0x080fe400030f0eff */
[C---:B------:R-:W-:Y:S02]  /*87c40*/  LEA R4, P6, R5.reuse, R2, 0x1 ;  /* 0x0000000205047211 */ /* 0x040fe400078c08ff */
[----:B------:R-:W-:Y:S02]  /*87c50*/  PRMT R18, R18, 0x7632, R18 ;  /* 0x0000763212127816 */ /* 0x000fe40000000012 */
[C---:B------:R-:W-:Y:S02]  /*87c60*/  IADD3 R0, R5.reuse, c[0x0][0x198], RZ ;  /* 0x0000660005007a10 */ /* 0x040fe40007ffe0ff */
[----:B------:R-:W-:-:S02]  /*87c70*/  LEA.HI.X.SX32 R5, R5, R3, 0x1, P6 ;  /* 0x0000000305057211 */ /* 0x000fc400030f0eff */
[C---:B------:R-:W-:Y:S02]  /*87c80*/  IADD3 R10, R26.reuse, 0x158, RZ ;  /* 0x000001581a0a7810 */ /* 0x040fe40007ffe0ff */
[----:B------:R-:W-:Y:S01]  /*87c90*/  IADD3 R6, R26, 0x159, RZ ;  /* 0x000001591a067810 */ /* 0x000fe20007ffe0ff */
[----:B------:R0:W-:Y:S01]  /*87ca0*/  @P5 STG.E.U16 [R8.64], R18 ;  /* 0x0000001208005986 */ /* 0x0001e2000c101506 */
[----:B------:R-:W-:Y:S02]  /*87cb0*/  ISETP.LT.AND P2, PT, R10, c[0x0][0x17c], !P0 ;  /* 0x00005f000a007a0c */ /* 0x000fe40004741270 */
[----:B------:R-:W-:Y:S01]  /*87cc0*/  ISETP.LT.AND P1, PT, R6, c[0x0][0x17c], !P0 ;  /* 0x00005f0006007a0c */ /* 0x000fe20004721270 */
[----:B------:R1:W-:Y:S01]  /*87cd0*/  @P4 STG.E.U16 [R4.64], R14 ;  /* 0x0000000e04004986 */ /* 0x0003e2000c101506 */
[----:B------:R-:W-:Y:S02]  /*87ce0*/  IADD3 R6, R26, 0x15a, RZ ;  /* 0x0000015a1a067810 */ /* 0x000fe40007ffe0ff */
[----:B0-----:R-:W-:-:S02]  /*87cf0*/  LEA R8, P6, R0, R2, 0x1 ;  /* 0x0000000200087211 */ /* 0x001fc400078c08ff */
[C---:B-1----:R-:W-:Y:S02]  /*87d00*/  IADD3 R5, R0.reuse, c[0x0][0x198], RZ ;  /* 0x0000660000057a10 */ /* 0x042fe40007ffe0ff */
[----:B------:R-:W-:Y:S02]  /*87d10*/  LEA.HI.X.SX32 R9, R0, R3, 0x1, P6 ;  /* 0x0000000300097211 */ /* 0x000fe400030f0eff */
[----:B------:R-:W-:Y:S02]  /*87d20*/  LEA R4, P6, R5, R2, 0x1 ;  /* 0x0000000205047211 */ /* 0x000fe400078c08ff */
[----:B------:R-:W-:Y:S02]  /*87d30*/  ISETP.LT.AND P5, PT, R6, c[0x0][0x17c], !P0 ;  /* 0x00005f0006007a0c */ /* 0x000fe400047a1270 */
[----:B------:R-:W-:Y:S02]  /*87d40*/  IADD3 R6, R26, 0x15b, RZ ;  /* 0x0000015b1a067810 */ /* 0x000fe40007ffe0ff */
[----:B------:R-:W-:-:S02]  /*87d50*/  PRMT R14, R14, 0x7632, R14 ;  /* 0x000076320e0e7816 */ /* 0x000fc4000000000e */
[C---:B------:R-:W-:Y:S02]  /*87d60*/  IADD3 R0, R5.reuse, c[0x0][0x198], RZ ;  /* 0x0000660005007a10 */ /* 0x040fe40007ffe0ff */
[----:B------:R-:W-:Y:S02]  /*87d70*/  LEA.HI.X.SX32 R5, R5, R3, 0x1, P6 ;  /* 0x0000000305057211 */ /* 0x000fe400030f0eff */
[----:B------:R-:W-:Y:S01]  /*87d80*/  ISETP.LT.AND P4, PT, R6, c[0x0][0x17c], !P0 ;  /* 0x00005f0006007a0c */ /* 0x000fe20004781270 */
[----:B------:R0:W-:Y:S01]  /*87d90*/  @P3 STG.E.U16 [R8.64], R14 ;  /* 0x0000000e08003986 */ /* 0x0001e2000c101506 */
[----:B------:R-:W-:-:S03]  /*87da0*/  IADD3 R6, R26, 0x15c, RZ ;  /* 0x0000015c1a067810 */ /* 0x000fc60007ffe0ff */
[----:B----4-:R1:W-:Y:S01]  /*87db0*/  @P2 STG.E.U16 [R4.64], R22 ;  /* 0x0000001604002986 */ /* 0x0103e2000c101506 */
[----:B------:R-:W-:Y:S02]  /*87dc0*/  ISETP.LT.AND P3, PT, R6, c[0x0][0x17c], !P0 ;  /* 0x00005f0006007a0c */ /* 0x000fe40004761270 */
[----:B------:R-:W-:Y:S02]  /*87dd0*/  IADD3 R6, R26, 0x15d, RZ ;  /* 0x0000015d1a067810 */ /* 0x000fe40007ffe0ff */
[CC--:B0-----:R-:W-:Y:S02]  /*87de0*/  LEA R8, P6, R0.reuse, R2.reuse, 0x1 ;  /* 0x0000000200087211 */ /* 0x0c1fe400078c08ff */
[C---:B-1----:R-:W-:Y:S02]  /*87df0*/  IADD3 R5, R0.reuse, c[0x0][0x198], RZ ;  /* 0x0000660000057a10 */ /* 0x042fe40007ffe0ff */
[----:B------:R-:W-:Y:S02]  /*87e00*/  LEA.HI.X.SX32 R9, R0, R3, 0x1, P6 ;  /* 0x0000000300097211 */ /* 0x000fe400030f0eff */
[----:B------:R-:W-:-:S02]  /*87e10*/  LEA R4, P6, R5, R2, 0x1 ;  /* 0x0000000205047211 */ /* 0x000fc400078c08ff */
[----:B------:R-:W-:Y:S02]  /*87e20*/  ISETP.LT.AND P2, PT, R6, c[0x0][0x17c], !P0 ;  /* 0x00005f0006007a0c */ /* 0x000fe40004741270 */
[----:B------:R-:W-:Y:S02]  /*87e30*/  PRMT R6, R22, 0x7632, R6 ;  /* 0x0000763216067816 */ /* 0x000fe40000000006 */
[C---:B------:R-:W-:Y:S01]  /*87e40*/  IADD3 R0, R5.reuse, c[0x0][0x198], RZ ;  /* 0x0000660005007a10 */ /* 0x040fe20007ffe0ff */
[----:B------:R-:W4:Y:S01]  /*87e50*/  LDL.LU R22, [R1+0x1ec] ;  /* 0x0001ec0001167983 */ /* 0x000f220000300800 */
[----:B------:R-:W-:-:S03]  /*87e60*/  LEA.HI.X.SX32 R5, R5, R3, 0x1, P6 ;  /* 0x0000000305057211 */ /* 0x000fc600030f0eff */
[----:B------:R0:W-:Y:S01]  /*87e70*/  @P1 STG.E.U16 [R8.64], R6 ;  /* 0x0000000608001986 */ /* 0x0001e2000c101506 */
[----:B------:R-:W-:Y:S02]  /*87e80*/  IADD3 R10, R26, 0x15e, RZ ;  /* 0x0000015e1a0a7810 */ /* 0x000fe40007ffe0ff */
[----:B0-----:R-:W-:Y:S02]  /*87e90*/  LEA R8, P6, R0, R2, 0x1 ;  /* 0x0000000200087211 */ /* 0x001fe400078c08ff */
[----:B------:R-:W-:Y:S02]  /*87ea0*/  IADD3 R6, R26, 0x15f, RZ ;  /* 0x0000015f1a067810 */ /* 0x000fe40007ffe0ff */
[----:B------:R-:W-:Y:S02]  /*87eb0*/  LEA.HI.X.SX32 R9, R0, R3, 0x1, P6 ;  /* 0x0000000300097211 */ /* 0x000fe400030f0eff */
[----:B------:R-:W-:Y:S01]  /*87ec0*/  ISETP.LT.AND P1, PT, R10, c[0x0][0x17c], !P0 ;  /* 0x00005f000a007a0c */ /* 0x000fe20004721270 */
[----:B---3--:R0:W-:Y:S01]  /*87ed0*/  @P5 STG.E.U16 [R4.64], R23 ;  /* 0x0000001704005986 */ /* 0x0081e2000c101506 */
[----:B------:R-:W-:-:S02]  /*87ee0*/  ISETP.LT.AND P5, PT, R6, c[0x0][0x17c], !P0 ;  /* 0x00005f0006007a0c */ /* 0x000fc400047a1270 */
[----:B------:R-:W-:Y:S02]  /*87ef0*/  PRMT R6, R23, 0x7632, R6 ;  /* 0x0000763217067816 */ /* 0x000fe40000000006 */
[----:B0-----:R-:W-:Y:S01]  /*87f00*/  IADD3 R5, R0, c[0x0][0x198], RZ ;  /* 0x0000660000057a10 */ /* 0x001fe20007ffe0ff */
[----:B------:R-:W3:Y:S03]  /*87f10*/  LDL.LU R23, [R1+0x1fc] ;  /* 0x0001fc0001177983 */ /* 0x000ee60000300800 */
[C---:B------:R-:W-:Y:S02]  /*87f20*/  LEA R4, P6, R5.reuse, R2, 0x1 ;  /* 0x0000000205047211 */ /* 0x040fe400078c08ff */
[C---:B------:R-:W-:Y:S02]  /*87f30*/  IADD3 R0, R5.reuse, c[0x0][0x198], RZ ;  /* 0x0000660005007a10 */ /* 0x040fe40007ffe0ff */
[----:B------:R-:W-:Y:S01]  /*87f40*/  LEA.HI.X.SX32 R5, R5, R3, 0x1, P6 ;  /* 0x0000000305057211 */ /* 0x000fe200030f0eff */
[----:B------:R0:W-:Y:S02]  /*87f50*/  @P4 STG.E.U16 [R8.64], R6 ;  /* 0x0000000608004986 */ /* 0x0001e4000c101506 */
[----:B0-----:R-:W-:-:S02]  /*87f60*/  IADD3 R6, R26, 0x161, RZ ;  /* 0x000001611a067810 */ /* 0x001fc40007ffe0ff */
[----:B------:R-:W-:-:S04]  /*87f70*/  LEA R8, P6, R0, R2, 0x1 ;  /* 0x0000000200087211 */ /* 0x000fc800078c08ff */
[----:B------:R-:W-:Y:S01]  /*87f80*/  LEA.HI.X.SX32 R9, R0, R3, 0x1, P6 ;  /* 0x0000000300097211 */ /* 0x000fe200030f0eff */
[----:B--2---:R0:W-:Y:S01]  /*87f90*/  @P3 STG.E.U16 [R4.64], R25 ;  /* 0x0000001904003986 */ /* 0x0041e2000c101506 */
[----:B------:R-:W-:Y:S02]  /*87fa0*/  ISETP.LT.AND P3, PT, R6, c[0x0][0x17c], !P0 ;  /* 0x00005f0006007a0c */ /* 0x000fe40004761270 */
[----:B------:R-:W-:Y:S02]  /*87fb0*/  PRMT R6, R25, 0x7632, R6 ;  /* 0x0000763219067816 */ /* 0x000fe40000000006 */
[----:B0-----:R-:W-:-:S04]  /*87fc0*/  IADD3 R5, R0, c[0x0][0x198], RZ ;  /* 0x0000660000057a10 */ /* 0x001fc80007ffe0ff */
[C---:B------:R-:W-:Y:S02]  /*87fd0*/  LEA R4, P6, R5.reuse, R2, 0x1 ;  /* 0x0000000205047211 */ /* 0x040fe400078c08ff */
[C---:B------:R-:W-:Y:S01]  /*87fe0*/  IADD3 R0, R5.reuse, c[0x0][0x198], RZ ;  /* 0x0000660005007a10 */ /* 0x040fe20007ffe0ff */
[----:B------:R0:W-:Y:S01]  /*87ff0*/  @P2 STG.E.U16 [R8.64], R6 ;  /* 0x0000000608002986 */ /* 0x0001e2000c101506 */
[----:B------:R-:W-:-:S05]  /*88000*/  LEA.HI.X.SX32 R5, R5, R3, 0x1, P6 ;  /* 0x0000000305057211 */ /* 0x000fca00030f0eff */
[----:B------:R1:W-:Y:S01]  /*88010*/  @P1 STG.E.U16 [R4.64], R29 ;  /* 0x0000001d04001986 */ /* 0x0003e2000c101506 */
[----:B0-----:R-:W-:-:S04]  /*88020*/  IADD3 R6, R26, 0x163, RZ ;  /* 0x000001631a067810 */ /* 0x001fc80007ffe0ff */
[----:B------:R-:W-:Y:S02]  /*88030*/  ISETP.LT.AND P1, PT, R6, c[0x0][0x17c], !P0 ;  /* 0x00005f0006007a0c */ /* 0x000fe40004721270 */
[----:B------:R-:W-:Y:S02]  /*88040*/  PRMT R6, R29, 0x7632, R6 ;  /* 0x000076321d067816 */ /* 0x000fe40000000006 */
[----:B-1----:R-:W2:Y:S04]  /*88050*/  LDL.LU R29, [R1+0x1c08] ;  /* 0x001c0800011d7983 */ /* 0x002ea80000300800 */
[----:B------:R-:W2:Y:S01]  /*88060*/  LDL.LU R25, [R1+0x1bc] ;  /* 0x0001bc0001197983 */ /* 0x000ea20000300800 */
[----:B------:R-:W-:Y:S02]  /*88070*/  IADD3 R10, R26, 0x160, RZ ;  /* 0x000001601a0a7810 */ /* 0x000fe40007ffe0ff */
[----:B------:R-:W-:-:S02]  /*88080*/  LEA R8, P6, R0, R2, 0x1 ;  /* 0x0000000200087211 */ /* 0x000fc400078c08ff */
[----:B------:R-:W-:Y:S02]  /*88090*/  ISETP.LT.AND P4, PT, R10, c[0x0][0x17c], !P0 ;  /* 0x00005f000a007a0c */ /* 0x000fe40004781270 */
[C---:B------:R-:W-:Y:S02]  /*880a0*/  IADD3 R5, R0.reuse, c[0x0][0x198], RZ ;  /* 0x0000660000057a10 */ /* 0x040fe40007ffe0ff */
[-C--:B------:R-:W-:Y:S02]  /*880b0*/  LEA.HI.X.SX32 R9, R0, R3.reuse, 0x1, P6 ;  /* 0x0000000300097211 */ /* 0x080fe400030f0eff */
[C---:B------:R-:W-:Y:S02]  /*880c0*/  LEA R4, P6, R5.reuse, R2, 0x1 ;  /* 0x0000000205047211 */ /* 0x040fe400078c08ff */
[C---:B------:R-:W-:Y:S02]  /*880d0*/  IADD3 R0, R5.reuse, c[0x0][0x198], RZ ;  /* 0x0000660005007a10 */ /* 0x040fe40007ffe0ff */
[----:B------:R-:W-:-:S02]  /*880e0*/  LEA.HI.X.SX32 R5, R5, R3, 0x1, P6 ;  /* 0x0000000305057211 */ /* 0x000fc400030f0eff */
[----:B------:R-:W-:Y:S01]  /*880f0*/  IADD3 R10, R26, 0x162, RZ ;  /* 0x000001621a0a7810 */ /* 0x000fe20007ffe0ff */
[----:B------:R0:W-:Y:S03]  /*88100*/  @P5 STG.E.U16 [R8.64], R6 ;  /* 0x0000000608005986 */ /* 0x0001e6000c101506 */
[----:B------:R-:W-:Y:S02]  /*88110*/  ISETP.LT.AND P2, PT, R10, c[0x0][0x17c], !P0 ;  /* 0x00005f000a007a0c */ /* 0x000fe40004741270 */
[----:B------:R-:W-:Y:S02]  /*88120*/  IADD3 R10, R26, 0x164, RZ ;  /* 0x000001641a0a7810 */ /* 0x000fe40007ffe0ff */
[----:B0-----:R-:W-:Y:S02]  /*88130*/  LEA R8, P6, R0, R2, 0x1 ;  /* 0x0000000200087211 */ /* 0x001fe400078c08ff */
[----:B------:R-:W-:-:S02]  /*88140*/  IADD3 R6, R26, 0x165, RZ ;  /* 0x000001651a067810 */ /* 0x000fc40007ffe0ff */
[----:B------:R-:W-:Y:S02]  /*88150*/  LEA.HI.X.SX32 R9, R0, R3, 0x1, P6 ;  /* 0x0000000300097211 */ /* 0x000fe400030f0eff */
[----:B------:R-:W-:Y:S02]  /*88160*/  ISETP.LT.AND P5, PT, R10, c[0x0][0x17c], !P0 ;  /* 0x00005f000a007a0c */ /* 0x000fe400047a1270 */
[C---:B------:R-:W-:Y:S02]  /*88170*/  IADD3 R10, R26.reuse, 0x166, RZ ;  /* 0x000001661a0a7810 */ /* 0x040fe40007ffe0ff */
[----:B------:R-:W-:Y:S01]  /*88180*/  IADD3 R12, R26, 0x167, RZ ;  /* 0x000001671a0c7810 */ /* 0x000fe20007ffe0ff */
[----:B----4-:R0:W-:Y:S01]  /*88190*/  @P4 STG.E.U16 [R4.64], R22 ;  /* 0x0000001604004986 */ /* 0x0101e2000c101506 */
[----:B------:R-:W-:Y:S02]  /*881a0*/  ISETP.LT.AND P4, PT, R6, c[0x0][0x17c], !P0 ;  /* 0x00005f0006007a0c */ /* 0x000fe40004781270 */
[----:B------:R-:W-:-:S02]  /*881b0*/  PRMT R6, R22, 0x7632, R6 ;  /* 0x0000763216067816 */ /* 0x000fc40000000006 */
[----:B0-----:R-:W-:-:S04]  /*881c0*/  IADD3 R5, R0, c[0x0][0x198], RZ ;  /* 0x0000660000057a10 */ /* 0x001fc80007ffe0ff */
[CC--:B------:R-:W-:Y:S02]  /*881d0*/  LEA R4, P6, R5.reuse, R2.reuse, 0x1 ;  /* 0x0000000205047211 */ /* 0x0c0fe400078c08ff */
[C---:B------:R-:W-:Y:S02]  /*881e0*/  IADD3 R0, R5.reuse, c[0x0][0x198], RZ ;  /* 0x0000660005007a10 */ /* 0x040fe40007ffe0ff */
[----:B------:R-:W-:Y:S01]  /*881f0*/  LEA.HI.X.SX32 R5, R5, R3, 0x1, P6 ;  /* 0x0000000305057211 */ /* 0x000fe200030f0eff */
[----:B------:R0:W-:Y:S01]  /*88200*/  @P3 STG.E.U16 [R8.64], R6 ;  /* 0x0000000608003986 */ /* 0x0001e2000c101506 */
[----:B------:R-:W-:Y:S02]  /*88210*/  ISETP.LT.AND P3, PT, R10, c[0x0][0x17c], !P0 ;  /* 0x00005f000a007a0c */ /* 0x000fe40004761270 */
[C---:B------:R-:W-:Y:S02]  /*88220*/  IADD3 R10, R0.reuse, c[0x0][0x198], RZ ;  /* 0x00006600000a7a10 */ /* 0x040fe40007ffe0ff */
[----:B0-----:R-:W-:-:S04]  /*88230*/  LEA R8, P6, R0, R2, 0x1 ;  /* 0x0000000200087211 */ /* 0x001fc800078c08ff */
[----:B------:R-:W-:Y:S01]  /*88240*/  LEA.HI.X.SX32 R9, R0, R3, 0x1, P6 ;  /* 0x0000000300097211 */ /* 0x000fe200030f0eff */
[----:B---3--:R0:W-:Y:S01]  /*88250*/  @P2 STG.E.U16 [R4.64], R23 ;  /* 0x0000001704002986 */ /* 0x0081e2000c101506 */
[----:B------:R-:W-:Y:S02]  /*88260*/  PRMT R13, R23, 0x7632, R13 ;  /* 0x00007632170d7816 */ /* 0x000fe4000000000d */
[----:B------:R-:W-:Y:S02]  /*88270*/  ISETP.LT.AND P2, PT, R12, c[0x0][0x17c], !P0 ;  /* 0x00005f000c007a0c */ /* 0x000fe40004741270 */
[----:B------:R-:W-:Y:S01]  /*88280*/  IADD3 R12, R26, 0x168, RZ ;  /* 0x000001681a0c7810 */ /* 0x000fe20007ffe0ff */
[----:B0-----:R-:W3:Y:S01]  /*88290*/  LDL.LU R23, [R1+0x22c] ;  /* 0x00022c0001177983 */ /* 0x001ee20000300800 */
[----:B------:R-:W-:-:S04]  /*882a0*/  LEA R4, P6, R10, R2, 0x1 ;  /* 0x000000020a047211 */ /* 0x000fc800078c08ff */
[----:B------:R-:W-:Y:S01]  /*882b0*/  LEA.HI.X.SX32 R5, R10, R3, 0x1, P6 ;  /* 0x000000030a057211 */ /* 0x000fe200030f0eff */
[----:B------:R-:W-:Y:S01]  /*882c0*/  @P1 STG.E.U16 [R8.64], R13 ;  /* 0x0000000d08001986 */ /* 0x000fe2000c101506 */
[----:B------:R-:W-:-:S03]  /*882d0*/  ISETP.LT.AND P1, PT, R12, c[0x0][0x17c], !P0 ;  /* 0x00005f000c007a0c */ /* 0x000fc60004721270 */
[----:B--2---:R0:W-:Y:S01]  /*882e0*/  @P5 STG.E.U16 [R4.64], R25 ;  /* 0x0000001904005986 */ /* 0x0041e2000c101506 */
[----:B------:R-:W-:-:S03]  /*882f0*/  PRMT R12, R25, 0x7632, R12 ;  /* 0x00007632190c7816 */ /* 0x000fc6000000000c */
[----:B0-----:R-:W2:Y:S01]  /*88300*/  LDL.LU R25, [R1+0x20c] ;  /* 0x00020c0001197983 */ /* 0x001ea20000300800 */
[----:B------:R-:W-:-:S04]  /*88310*/  IADD3 R0, R10, c[0x0][0x198], RZ ;  /* 0x000066000a007a10 */ /* 0x000fc80007ffe0ff */
[CC--:B------:R-:W-:Y:S02]  /*88320*/  LEA R8, P6, R0.reuse, R2.reuse, 0x1 ;  /* 0x0000000200087211 */ /* 0x0c0fe400078c08ff */
[C---:B------:R-:W-:Y:S02]  /*88330*/  IADD3 R6, R0.reuse, c[0x0][0x198], RZ ;  /* 0x0000660000067a10 */ /* 0x040fe40007ffe0ff */
[-C--:B------:R-:W-:Y:S02]  /*88340*/  LEA.HI.X.SX32 R9, R0, R3.reuse, 0x1, P6 ;  /* 0x0000000300097211 */ /* 0x080fe400030f0eff */
[C---:B------:R-:W-:Y:S02]  /*88350*/  LEA R4, P6, R6.reuse, R2, 0x1 ;  /* 0x0000000206047211 */ /* 0x040fe400078c08ff */
[C---:B------:R-:W-:Y:S01]  /*88360*/  IADD3 R0, R6.reuse, c[0x0][0x198], RZ ;  /* 0x0000660006007a10 */ /* 0x040fe20007ffe0ff */
[----:B------:R0:W-:Y:S01]  /*88370*/  @P4 STG.E.U16 [R8.64], R12 ;  /* 0x0000000c08004986 */ /* 0x0001e2000c101506 */
[----:B------:R-:W-:-:S02]  /*88380*/  LEA.HI.X.SX32 R5, R6, R3, 0x1, P6 ;  /* 0x0000000306057211 */ /* 0x000fc400030f0eff */
[----:B------:R-:W-:Y:S02]  /*88390*/  IADD3 R10, R26, 0x169, RZ ;  /* 0x000001691a0a7810 */ /* 0x000fe40007ffe0ff */
[----:B------:R-:W-:Y:S01]  /*883a0*/  IADD3 R6, R0, c[0x0][0x198], RZ ;  /* 0x0000660000067a10 */ /* 0x000fe20007ffe0ff */
[----:B------:R1:W-:Y:S01]  /*883b0*/  @P3 STG.E.U16 [R4.64], R7 ;  /* 0x0000000704003986 */ /* 0x0003e2000c101506 */
[----:B------:R-:W-:Y:S02]  /*883c0*/  ISETP.LT.AND P5, PT, R10, c[0x0][0x17c], !P0 ;  /* 0x00005f000a007a0c */ /* 0x000fe400047a1270 */
[----:B0-----:R-:W-:Y:S02]  /*883d0*/  LEA R8, P6, R0, R2, 0x1 ;  /* 0x0000000200087211 */ /* 0x001fe400078c08ff */
[----:B------:R-:W-:Y:S02]  /*883e0*/  IADD3 R10, R26, 0x16a, RZ ;  /* 0x0000016a1a0a7810 */ /* 0x000fe40007ffe0ff */
[----:B------:R-:W-:-:S02]  /*883f0*/  LEA.HI.X.SX32 R9, R0, R3, 0x1, P6 ;  /* 0x0000000300097211 */ /* 0x000fc400030f0eff */
[C---:B-1----:R-:W-:Y:S02]  /*88400*/  LEA R4, P6, R6.reuse, R2, 0x1 ;  /* 0x0000000206047211 */ /* 0x042fe400078c08ff */
[----:B------:R-:W-:Y:S02]  /*88410*/  PRMT R13, R7, 0x7632, R13 ;  /* 0x00007632070d7816 */ /* 0x000fe4000000000d */
[C---:B------:R-:W-:Y:S02]  /*88420*/  IADD3 R0, R6.reuse, c[0x0][0x198], RZ ;  /* 0x0000660006007a10 */ /* 0x040fe40007ffe0ff */
[----:B------:R-:W-:Y:S02]  /*88430*/  LEA.HI.X.SX32 R5, R6, R3, 0x1, P6 ;  /* 0x0000000306057211 */ /* 0x000fe400030f0eff */
[----:B------:R-:W-:Y:S02]  /*88440*/  ISETP.LT.AND P4, PT, R10, c[0x0][0x17c], !P0 ;  /* 0x00005f000a007a0c */ /* 0x000fe40004781270 */
[----:B------:R-:W-:-:S02]  /*88450*/  IADD3 R10, R26, 0x16b, RZ ;  /* 0x0000016b1a0a7810 */ /* 0x000fc40007ffe0ff */
[----:B------:R-:W-:Y:S01]  /*88460*/  IADD3 R7, R26, 0x16d, RZ ;  /* 0x0000016d1a077810 */ /* 0x000fe20007ffe0ff */
[----:B------:R-:W-:Y:S01]  /*88470*/  @P2 STG.E.U16 [R8.64], R13 ;  /* 0x0000000d08002986 */ /* 0x000fe2000c101506 */
[C---:B------:R-:W-:Y:S02]  /*88480*/  LEA R6, P6, R0.reuse, R2, 0x1 ;  /* 0x0000000200067211 */ /* 0x040fe400078c08ff */
[----:B------:R-:W-:Y:S02]  /*88490*/  IADD3 R12, R0, c[0x0][0x198], RZ ;  /* 0x00006600000c7a10 */ /* 0x000fe40007ffe0ff */
[----:B------:R-:W-:Y:S02]  /*884a0*/  ISETP.LT.AND P3, PT, R10, c[0x0][0x17c], !P0 ;  /* 0x00005f000a007a0c */ /* 0x000fe40004761270 */
[----:B------:R-:W-:-:S04]  /*884b0*/  IADD3 R10, R26, 0x16c, RZ ;  /* 0x0000016c1a0a7810 */ /* 0x000fc80007ffe0ff */
[----:B------:R-:W-:Y:S02]  /*884c0*/  ISETP.LT.AND P2, PT, R10, c[0x0][0x17c], !P0 ;  /* 0x00005f000a007a0c */ /* 0x000fe40004741270 */
[----:B------:R-:W-:Y:S01]  /*884d0*/  IADD3 R10, R26, 0x16e, RZ ;  /* 0x0000016e1a0a7810 */ /* 0x000fe20007ffe0ff */
[----:B---3--:R0:W-:Y:S01]  /*884e0*/  @P1 STG.E.U16 [R4.64], R23 ;  /* 0x0000001704001986 */ /* 0x0081e2000c101506 */
[----:B------:R-:W-:Y:S02]  /*884f0*/  ISETP.LT.AND P1, PT, R7, c[0x0][0x17c], !P0 ;  /* 0x00005f0007007a0c */ /* 0x000fe40004721270 */
[----:B------:R-:W-:Y:S02]  /*88500*/  LEA.HI.X.SX32 R7, R0, R3, 0x1, P6 ;  /* 0x0000000300077211 */ /* 0x000fe400030f0eff */
[----:B------:R-:W-:Y:S02]  /*88510*/  PRMT R14, R23, 0x7632, R14 ;  /* 0x00007632170e7816 */ /* 0x000fe4000000000e */
[----:B------:R-:W-:-:S02]  /*88520*/  IADD3 R0, R12, c[0x0][0x198], RZ ;  /* 0x000066000c007a10 */ /* 0x000fc40007ffe0ff */
[-C--:B0-----:R-:W-:Y:S01]  /*88530*/  LEA R4, P6, R12, R2.reuse, 0x1 ;  /* 0x000000020c047211 */ /* 0x081fe200078c08ff */
[----:B------:R0:W-:Y:S01]  /*88540*/  @P5 STG.E.U16 [R6.64], R14 ;  /* 0x0000000e06005986 */ /* 0x0001e2000c101506 */
[----:B------:R-:W-:Y:S02]  /*88550*/  IADD3 R9, R0, c[0x0][0x198], RZ ;  /* 0x0000660000097a10 */ /* 0x000fe40007ffe0ff */
[----:B------:R-:W-:Y:S02]  /*88560*/  LEA.HI.X.SX32 R5, R12, R3, 0x1, P6 ;  /* 0x000000030c057211 */ /* 0x000fe400030f0eff */
[----:B------:R-:W-:Y:S02]  /*88570*/  ISETP.LT.AND P5, PT, R10, c[0x0][0x17c], !P0 ;  /* 0x00005f000a007a0c */ /* 0x000fe400047a1270 */
[----:B0-----:R-:W-:-:S04]  /*88580*/  LEA R6, P6, R0, R2, 0x1 ;  /* 0x0000000200067211 */ /* 0x001fc800078c08ff */
[----:B------:R-:W-:Y:S02]  /*88590*/  LEA.HI.X.SX32 R7, R0, R3, 0x1, P6 ;  /* 0x0000000300077211 */ /* 0x000fe400030f0eff */
[----:B------:R-:W-:Y:S01]  /*885a0*/  PRMT R12, R28, 0x7632, R12 ;  /* 0x000076321c0c7816 */ /* 0x000fe2000000000c */
[----:B--2---:R0:W-:Y:S01]  /*885b0*/  @P4 STG.E.U16 [R4.64], R25 ;  /* 0x0000001904004986 */ /* 0x0041e2000c101506 */
[----:B------:R-:W-:-:S03]  /*885c0*/  PRMT R10, R25, 0x7632, R10 ;  /* 0x00007632190a7816 */ /* 0x000fc6000000000a */
[----:B0-----:R-:W2:Y:S01]  /*885d0*/  LDL.LU R25, [R1+0x23c] ;  /* 0x00023c0001197983 */ /* 0x001ea20000300800 */
[----:B------:R-:W-:-:S04]  /*885e0*/  LEA R4, P6, R9, R2, 0x1 ;  /* 0x0000000209047211 */ /* 0x000fc800078c08ff */
[----:B------:R-:W-:Y:S01]  /*885f0*/  LEA.HI.X.SX32 R5, R9, R3, 0x1, P6 ;  /* 0x0000000309057211 */ /* 0x000fe200030f0eff */
[----:B------:R-:W-:Y:S04]  /*88600*/  @P3 STG.E.U16 [R6.64], R10 ;  /* 0x0000000a06003986 */ /* 0x000fe8000c101506 */
[----:B------:R0:W-:Y:S04]  /*88610*/  @P2 STG.E.U16 [R4.64], R28 ;  /* 0x0000001c04002986 */ /* 0x0001e8000c101506 */
[----:B0-----:R-:W3:Y:S01]  /*88620*/  LDL.LU R28, [R1+0x1c04] ;  /* 0x001c0400011c7983 */ /* 0x001ee20000300800 */
[----:B------:R-:W-:-:S04]  /*88630*/  IADD3 R8, R26, 0x16f, RZ ;  /* 0x0000016f1a087810 */ /* 0x000fc80007ffe0ff */
[----:B------:R-:W-:Y:S02]  /*88640*/  ISETP.LT.AND P4, PT, R8, c[0x0][0x17c], !P0 ;  /* 0x00005f0008007a0c */ /* 0x000fe40004781270 */
[----:B------:R-:W-:-:S04]  /*88650*/  IADD3 R8, R9, c[0x0][0x198], RZ ;  /* 0x0000660009087a10 */ /* 0x000fc80007ffe0ff */
[CC--:B------:R-:W-:Y:S02]  /*88660*/  LEA R6, P6, R8.reuse, R2.reuse, 0x1 ;  /* 0x0000000208067211 */ /* 0x0c0fe400078c08ff */
[C---:B------:R-:W-:Y:S02]  /*88670*/  IADD3 R9, R8.reuse, c[0x0][0x198], RZ ;  /* 0x0000660008097a10 */ /* 0x040fe40007ffe0ff */
[-C--:B------:R-:W-:Y:S02]  /*88680*/  LEA.HI.X.SX32 R7, R8, R3.reuse, 0x1, P6 ;  /* 0x0000000308077211 */ /* 0x080fe400030f0eff */
[C---:B------:R-:W-:Y:S02]  /*88690*/  LEA R4, P6, R9.reuse, R2, 0x1 ;  /* 0x0000000209047211 */ /* 0x040fe400078c08ff */
[C---:B------:R-:W-:Y:S02]  /*886a0*/  IADD3 R8, R9.reuse, c[0x0][0x198], RZ ;  /* 0x0000660009087a10 */ /* 0x040fe40007ffe0ff */
[----:B------:R-:W-:Y:S01]  /*886b0*/  IADD3 R0, R26, 0x170, RZ ;  /* 0x000001701a007810 */ /* 0x000fe20007ffe0ff */
[----:B------:R0:W-:Y:S01]  /*886c0*/  @P1 STG.E.U16 [R6.64], R12 ;  /* 0x0000000c06001986 */ /* 0x0001e2000c101506 */
[----:B------:R-:W-:-:S02]  /*886d0*/  LEA.HI.X.SX32 R5, R9, R3, 0x1, P6 ;  /* 0x0000000309057211 */ /* 0x000fc400030f0eff */
[----:B------:R-:W-:Y:S02]  /*886e0*/  ISETP.LT.AND P3, PT, R0, c[0x0][0x17c], !P0 ;  /* 0x00005f0000007a0c */ /* 0x000fe40004761270 */
[----:B------:R-:W-:Y:S02]  /*886f0*/  IADD3 R9, R8, c[0x0][0x198], RZ ;  /* 0x0000660008097a10 */ /* 0x000fe40007ffe0ff */
[----:B------:R-:W-:Y:S01]  /*88700*/  IADD3 R0, R26, 0x171, RZ ;  /* 0x000001711a007810 */ /* 0x000fe20007ffe0ff */
[----:B------:R1:W-:Y:S01]  /*88710*/  @P5 STG.E.U16 [R4.64], R11 ;  /* 0x0000000b04005986 */ /* 0x0003e2000c101506 */
[C---:B0-----:R-:W-:Y:S02]  /*88720*/  LEA R6, P6, R8.reuse, R2, 0x1 ;  /* 0x0000000208067211 */ /* 0x041fe400078c08ff */
[----:B------:R-:W-:Y:S02]  /*88730*/  PRMT R10, R11, 0x7632, R10 ;  /* 0x000076320b0a7816 */ /* 0x000fe4000000000a */
[----:B------:R-:W-:-:S02]  /*88740*/  LEA.HI.X.SX32 R7, R8, R3, 0x1, P6 ;  /* 0x0000000308077211 */ /* 0x000fc400030f0eff */
[----:B------:R-:W-:Y:S02]  /*88750*/  ISETP.LT.AND P2, PT, R0, c[0x0][0x17c], !P0 ;  /* 0x00005f0000007a0c */ /* 0x000fe40004741270 */
[C---:B-1----:R-:W-:Y:S02]  /*88760*/  LEA R4, P6, R9.reuse, R2, 0x1 ;  /* 0x0000000209047211 */ /* 0x042fe400078c08ff */
[C---:B------:R-:W-:Y:S02]  /*88770*/  IADD3 R8, R9.reuse, c[0x0][0x198], RZ ;  /* 0x0000660009087a10 */ /* 0x040fe40007ffe0ff */
[----:B------:R-:W-:Y:S01]  /*88780*/  IADD3 R0, R26, 0x172, RZ ;  /* 0x000001721a007810 */ /* 0x000fe20007ffe0ff */
[----:B------:R0:W-:Y:S01]  /*88790*/  @P4 STG.E.U16 [R6.64], R10 ;  /* 0x0000000a06004986 */ /* 0x0001e2000c101506 */
[----:B------:R-:W-:Y:S02]  /*887a0*/  LEA.HI.X.SX32 R5, R9, R3, 0x1, P6 ;  /* 0x0000000309057211 */ /* 0x000fe400030f0eff */
[----:B------:R-:W-:-:S02]  /*887b0*/  ISETP.LT.AND P1, PT, R0, c[0x0][0x17c], !P0 ;  /* 0x00005f0000007a0c */ /* 0x000fc40004721270 */
[C---:B------:R-:W-:Y:S02]  /*887c0*/  IADD3 R9, R8.reuse, c[0x0][0x198], RZ ;  /* 0x0000660008097a10 */ /* 0x040fe40007ffe0ff */
[----:B0-----:R-:W-:-:S04]  /*887d0*/  LEA R6, P6, R8, R2, 0x1 ;  /* 0x0000000208067211 */ /* 0x001fc800078c08ff */
[----:B------:R-:W-:Y:S01]  /*887e0*/  LEA.HI.X.SX32 R7, R8, R3, 0x1, P6 ;  /* 0x0000000308077211 */ /* 0x000fe200030f0eff */
[----:B--2---:R0:W-:Y:S01]  /*887f0*/  @P3 STG.E.U16 [R4.64], R25 ;  /* 0x0000001904003986 */ /* 0x0041e2000c101506 */
[----:B------:R-:W-:Y:S02]  /*88800*/  PRMT R11, R25, 0x7632, R11 ;  /* 0x00007632190b7816 */ /* 0x000fe4000000000b */
[----:B0-----:R-:W-:-:S04]  /*88810*/  LEA R4, P6, R9, R2, 0x1 ;  /* 0x0000000209047211 */ /* 0x001fc800078c08ff */
[----:B------:R-:W-:Y:S01]  /*88820*/  LEA.HI.X.SX32 R5, R9, R3, 0x1, P6 ;  /* 0x0000000309057211 */ /* 0x000fe200030f0eff */
[----:B------:R-:W-:Y:S04]  /*88830*/  @P2 STG.E.U16 [R6.64], R11 ;  /* 0x0000000b06002986 */ /* 0x000fe8000c101506 */
[----:B---3--:R0:W-:Y:S01]  /*88840*/  @P1 STG.E.U16 [R4.64], R28 ;  /* 0x0000001c04001986 */ /* 0x0081e2000c101506 */
[----:B------:R-:W-:-:S03]  /*88850*/  PRMT R10, R28, 0x7632, R10 ;  /* 0x000076321c0a7816 */ /* 0x000fc6000000000a */
[----:B0-----:R-:W2:Y:S04]  /*88860*/  LDL.LU R28, [R1+0x1c00] ;  /* 0x001c0000011c7983 */ /* 0x001ea80000300800 */
[----:B------:R-:W3:Y:S04]  /*88870*/  LDL.LU R25, [R1+0x21c] ;  /* 0x00021c0001197983 */ /* 0x000ee80000300800 */
[----:B------:R-:W4:Y:S04]  /*88880*/  LDL.LU R22, [R1+0x1cc] ;  /* 0x0001cc0001167983 */ /* 0x000f280000300800 */
[----:B------:R-:W2:Y:S01]  /*88890*/  LDL.LU R23, [R1+0x24c] ;  /* 0x00024c0001177983 */ /* 0x000ea20000300800 */
[----:B------:R-:W-:-:S02]  /*888a0*/  IADD3 R0, R26, 0x173, RZ ;  /* 0x000001731a007810 */ /* 0x000fc40007ffe0ff */
[----:B------:R-:W-:Y:S02]  /*888b0*/  IADD3 R8, R9, c[0x0][0x198], RZ ;  /* 0x0000660009087a10 */ /* 0x000fe40007ffe0ff */
[----:B------:R-:W-:Y:S02]  /*888c0*/  ISETP.LT.AND P5, PT, R0, c[0x0][0x17c], !P0 ;  /* 0x00005f0000007a0c */ /* 0x000fe400047a1270 */
[----:B------:R-:W-:Y:S02]  /*888d0*/  IADD3 R0, R26, 0x174, RZ ;  /* 0x000001741a007810 */ /* 0x000fe40007ffe0ff */
[----:B------:R-:W-:Y:S02]  /*888e0*/  LEA R6, P6, R8, R2, 0x1 ;  /* 0x0000000208067211 */ /* 0x000fe400078c08ff */
[----:B------:R-:W-:Y:S02]  /*888f0*/  ISETP.LT.AND P4, PT, R0, c[0x0][0x17c], !P0 ;  /* 0x00005f0000007a0c */ /* 0x000fe40004781270 */
[----:B------:R-:W-:-:S02]  /*88900*/  IADD3 R9, R8, c[0x0][0x198], RZ ;  /* 0x0000660008097a10 */ /* 0x000fc40007ffe0ff */
[----:B------:R-:W-:Y:S02]  /*88910*/  IADD3 R0, R26, 0x175, RZ ;  /* 0x000001751a007810 */ /* 0x000fe40007ffe0ff */
[-C--:B------:R-:W-:Y:S02]  /*88920*/  LEA.HI.X.SX32 R7, R8, R3.reuse, 0x1, P6 ;  /* 0x0000000308077211 */ /* 0x080fe400030f0eff */
[C---:B------:R-:W-:Y:S02]  /*88930*/  LEA R4, P6, R9.reuse, R2, 0x1 ;  /* 0x0000000209047211 */ /* 0x040fe400078c08ff */
[----:B------:R-:W-:Y:S02]  /*88940*/  ISETP.LT.AND P3, PT, R0, c[0x0][0x17c], !P0 ;  /* 0x00005f0000007a0c */ /* 0x000fe40004761270 */
[C---:B------:R-:W-:Y:S02]  /*88950*/  IADD3 R8, R9.reuse, c[0x0][0x198], RZ ;  /* 0x0000660009087a10 */ /* 0x040fe40007ffe0ff */
[----:B------:R-:W-:Y:S01]  /*88960*/  IADD3 R0, R26, 0x176, RZ ;  /* 0x000001761a007810 */ /* 0x000fe20007ffe0ff */
[----:B------:R0:W-:Y:S01]  /*88970*/  @P5 STG.E.U16 [R6.64], R10 ;  /* 0x0000000a06005986 */ /* 0x0001e2000c101506 */
[----:B------:R-:W-:-:S02]  /*88980*/  LEA.HI.X.SX32 R5, R9, R3, 0x1, P6 ;  /* 0x0000000309057211 */ /* 0x000fc400030f0eff */
[----:B------:R-:W-:Y:S02]  /*88990*/  ISETP.LT.AND P2, PT, R0, c[0x0][0x17c], !P0 ;  /* 0x00005f0000007a0c */ /* 0x000fe40004741270 */
[----:B------:R-:W-:Y:S02]  /*889a0*/  IADD3 R9, R8, c[0x0][0x198], RZ ;  /* 0x0000660008097a10 */ /* 0x000fe40007ffe0ff */
[----:B------:R-:W-:Y:S02]  /*889b0*/  IADD3 R0, R26, 0x177, RZ ;  /* 0x000001771a007810 */ /* 0x000fe40007ffe0ff */
[----:B0-----:R-:W-:Y:S01]  /*889c0*/  LEA R6, P6, R8, R2, 0x1 ;  /* 0x0000000208067211 */ /* 0x001fe200078c08ff */
[----:B------:R0:W-:Y:S01]  /*889d0*/  @P4 STG.E.U16 [R4.64], R19 ;  /* 0x0000001304004986 */ /* 0x0001e2000c101506 */
[----:B------:R-:W-:Y:S02]  /*889e0*/  ISETP.LT.AND P1, PT, R0, c[0x0][0x17c], !P0 ;  /* 0x00005f0000007a0c */ /* 0x000fe40004721270 */
[----:B------:R-:W-:-:S02]  /*889f0*/  LEA.HI.X.SX32 R7, R8, R3, 0x1, P6 ;  /* 0x0000000308077211 */ /* 0x000fc400030f0eff */
[CC--:B------:R-:W-:Y:S02]  /*88a00*/  LEA R8, P6, R9.reuse, R2.reuse, 0x1 ;  /* 0x0000000209087211 */ /* 0x0c0fe400078c08ff */
[C---:B------:R-:W-:Y:S02]  /*88a10*/  IADD3 R10, R9.reuse, c[0x0][0x198], RZ ;  /* 0x00006600090a7a10 */ /* 0x040fe40007ffe0ff */
[----:B------:R-:W-:Y:S02]  /*88a20*/  IADD3 R0, R26, 0x178, RZ ;  /* 0x000001781a007810 */ /* 0x000fe40007ffe0ff */
[----:B------:R-:W-:Y:S02]  /*88a30*/  LEA.HI.X.SX32 R9, R9, R3, 0x1, P6 ;  /* 0x0000000309097211 */ /* 0x000fe400030f0eff */
[----:B0-----:R-:W-:Y:S02]  /*88a40*/  PRMT R5, R19, 0x7632, R5 ;  /* 0x0000763213057816 */ /* 0x001fe40000000005 */
[----:B------:R-:W-:-:S02]  /*88a50*/  LEA R4, P6, R10, R2, 0x1 ;  /* 0x000000020a047211 */ /* 0x000fc400078c08ff */
[----:B------:R-:W-:Y:S02]  /*88a60*/  ISETP.LT.AND P5, PT, R0, c[0x0][0x17c], !P0 ;  /* 0x00005f0000007a0c */ /* 0x000fe400047a1270 */
[----:B------:R-:W-:Y:S01]  /*88a70*/  IADD3 R11, R10, c[0x0][0x198], RZ ;  /* 0x000066000a0b7a10 */ /* 0x000fe20007ffe0ff */
[----:B------:R0:W-:Y:S01]  /*88a80*/  @P3 STG.E.U16 [R6.64], R5 ;  /* 0x0000000506003986 */ /* 0x0001e2000c101506 */
[----:B------:R-:W-:-:S04]  /*88a90*/  IADD3 R0, R26, 0x179, RZ ;  /* 0x000001791a007810 */ /* 0x000fc80007ffe0ff */
[----:B------:R-:W-:Y:S02]  /*88aa0*/  ISETP.LT.AND P4, PT, R0, c[0x0][0x17c], !P0 ;  /* 0x00005f0000007a0c */ /* 0x000fe40004781270 */
[----:B------:R-:W-:Y:S02]  /*88ab0*/  IADD3 R0, R26, 0x17a, RZ ;  /* 0x0000017a1a007810 */ /* 0x000fe40007ffe0ff */
[-C--:B0-----:R-:W-:Y:S02]  /*88ac0*/  LEA.HI.X.SX32 R5, R10, R3.reuse, 0x1, P6 ;  /* 0x000000030a057211 */ /* 0x081fe400030f0eff */
[C---:B------:R-:W-:Y:S02]  /*88ad0*/  LEA R16, P6, R11.reuse, R2, 0x1 ;  /* 0x000000020b107211 */ /* 0x040fe400078c08ff */
[C---:B------:R-:W-:Y:S02]  /*88ae0*/  IADD3 R6, R11.reuse, c[0x0][0x198], RZ ;  /* 0x000066000b067a10 */ /* 0x040fe40007ffe0ff */
[----:B------:R-:W-:-:S02]  /*88af0*/  LEA.HI.X.SX32 R17, R11, R3, 0x1, P6 ;  /* 0x000000030b117211 */ /* 0x000fc400030f0eff */
[-C--:B------:R-:W-:Y:S02]  /*88b00*/  LEA R12, P6, R6, R2.reuse, 0x1 ;  /* 0x00000002060c7211 */ /* 0x080fe400078c08ff */
[----:B------:R-:W-:Y:S02]  /*88b10*/  ISETP.LT.AND P3, PT, R0, c[0x0][0x17c], !P0 ;  /* 0x00005f0000007a0c */ /* 0x000fe40004761270 */
[C---:B------:R-:W-:Y:S01]  /*88b20*/  IADD3 R7, R6.reuse, c[0x0][0x198], RZ ;  /* 0x0000660006077a10 */ /* 0x040fe20007ffe0ff */
[----:B------:R0:W-:Y:S01]  /*88b30*/  @P2 STG.E.U16 [R8.64], R15 ;  /* 0x0000000f08002986 */ /* 0x0001e2000c101506 */
[----:B------:R-:W-:Y:S02]  /*88b40*/  LEA.HI.X.SX32 R13, R6, R3, 0x1, P6 ;  /* 0x00000003060d7211 */ /* 0x000fe400030f0eff */
[----:B------:R-:W-:-:S04]  /*88b50*/  LEA R10, P6, R7, R2, 0x1 ;  /* 0x00000002070a7211 */ /* 0x000fc800078c08ff */
[----:B------:R-:W-:Y:S02]  /*88b60*/  LEA.HI.X.SX32 R11, R7, R3, 0x1, P6 ;  /* 0x00000003070b7211 */ /* 0x000fe400030f0eff */
[----:B0-----:R-:W-:-:S05]  /*88b70*/  PRMT R9, R15, 0x7632, R9 ;  /* 0x000076320f097816 */ /* 0x001fca0000000009 */
[----:B------:R-:W-:Y:S01]  /*88b80*/  @P1 STG.E.U16 [R4.64], R9 ;  /* 0x0000000904001986 */ /* 0x000fe2000c101506 */
[----:B---3--:R-:W-:-:S03]  /*88b90*/  PRMT R14, R25, 0x7632, R14 ;  /* 0x00007632190e7816 */ /* 0x008fc6000000000e */
[----:B------:R0:W-:Y:S04]  /*88ba0*/  @P5 STG.E.U16 [R16.64], R25 ;  /* 0x0000001910005986 */ /* 0x0001e8000c101506 */
[----:B------:R-:W-:Y:S04]  /*88bb0*/  @P4 STG.E.U16 [R12.64], R14 ;  /* 0x0000000e0c004986 */ /* 0x000fe8000c101506 */
[----:B----4-:R1:W-:Y:S04]  /*88bc0*/  @P3 STG.E.U16 [R10.64], R22 ;  /* 0x000000160a003986 */ /* 0x0103e8000c101506 */
[----:B--2---:R-:W-:Y:S04]  /*88bd0*/  STL [R1+0x1bfc], R23 ;  /* 0x001bfc1701007387 */ /* 0x004fe80000100800 */
[----:B0-----:R-:W2:Y:S01]  /*88be0*/  LDL.LU R25, [R1+0x29c] ;  /* 0x00029c0001197983 */ /* 0x001ea20000300800 */
[----:B-1----:R-:W-:-:S03]  /*88bf0*/  PRMT R11, R22, 0x7632, R11 ;  /* 0x00007632160b7816 */ /* 0x002fc6000000000b */
[----:B------:R-:W0:Y:S04]  /*88c00*/  LDS.128 R20, [R28] ;  /* 0x000000001c147984 */ /* 0x000e280000000c00 */
[----:B0-----:R-:W-:Y:S04]  /*88c10*/  STL [R1+0x44], R21 ;  /* 0x0000441501007387 */ /* 0x001fe80000100800 */
[----:B------:R0:W-:Y:S04]  /*88c20*/  STL.64 [R1+0x48], R22 ;  /* 0x0000481601007387 */ /* 0x0001e80000100a00 */
[----:B0-----:R-:W3:Y:S01]  /*88c30*/  LDL.LU R23, [R1+0x1bfc] ;  /* 0x001bfc0001177983 */ /* 0x001ee20000300800 */
[----:B------:R-:W-:-:S02]  /*88c40*/  IADD3 R0, R26, 0x17b, RZ ;  /* 0x0000017b1a007810 */ /* 0x000fc40007ffe0ff */
[----:B------:R-:W-:Y:S02]  /*88c50*/  IADD3 R4, R7, c[0x0][0x198], RZ ;  /* 0x0000660007047a10 */ /* 0x000fe40007ffe0ff */
[----:B------:R-:W-:Y:S02]  /*88c60*/  ISETP.LT.AND P2, PT, R0, c[0x0][0x17c], !P0 ;  /* 0x00005f0000007a0c */ /* 0x000fe40004741270 */
[----:B------:R-:W-:Y:S02]  /*88c70*/  IADD3 R0, R26, 0x17c, RZ ;  /* 0x0000017c1a007810 */ /* 0x000fe40007ffe0ff */
[----:B------:R-:W-:Y:S02]  /*88c80*/  LEA R6, P6, R4, R2, 0x1 ;  /* 0x0000000204067211 */ /* 0x000fe400078c08ff */
[----:B------:R-:W-:Y:S02]  /*88c90*/  ISETP.LT.AND P1, PT, R0, c[0x0][0x17c], !P0 ;  /* 0x00005f0000007a0c */ /* 0x000fe40004721270 */
[----:B------:R-:W-:-:S02]  /*88ca0*/  IADD3 R5, R4, c[0x0][0x198], RZ ;  /* 0x0000660004057a10 */ /* 0x000fc40007ffe0ff */
[----:B------:R-:W-:Y:S02]  /*88cb0*/  LEA.HI.X.SX32 R7, R4, R3, 0x1, P6 ;  /* 0x0000000304077211 */ /* 0x000fe400030f0eff */
[----:B------:R-:W-:-:S04]  /*88cc0*/  LEA R8, P6, R5, R2, 0x1 ;  /* 0x0000000205087211 */ /* 0x000fc800078c08ff */
[C---:B------:R-:W-:Y:S01]  /*88cd0*/  LEA.HI.X.SX32 R9, R5.reuse, R3, 0x1, P6 ;  /* 0x0000000305097211 */ /* 0x040fe200030f0eff */
[----:B------:R0:W-:Y:S01]  /*88ce0*/  @P2 STG.E.U16 [R6.64], R11 ;  /* 0x0000000b06002986 */ /* 0x0001e2000c101506 */
[----:B------:R-:W-:Y:S01]  /*88cf0*/  IMAD.MOV.U32 R14, RZ, RZ, R20 ;  /* 0x000000ffff0e7224 */ /* 0x000fe200078e0014 */
[----:B------:R-:W-:Y:S02]  /*88d00*/  IADD3 R0, R26, 0x17d, RZ ;  /* 0x0000017d1a007810 */ /* 0x000fe40007ffe0ff */
[----:B------:R-:W-:Y:S02]  /*88d10*/  IADD3 R5, R5, c[0x0][0x198], RZ ;  /* 0x0000660005057a10 */ /* 0x000fe40007ffe0ff */
[----:B------:R-:W-:Y:S02]  /*88d20*/  ISETP.LT.AND P5, PT, R0, c[0x0][0x17c], !P0 ;  /* 0x00005f0000007a0c */ /* 0x000fe400047a1270 */
[----:B------:R-:W-:Y:S02]  /*88d30*/  IADD3 R0, R26, 0x17e, RZ ;  /* 0x0000017e1a007810 */ /* 0x000fe40007ffe0ff */
[----:B------:R-:W-:-:S02]  /*88d40*/  LEA R4, P6, R5, R2, 0x1 ;  /* 0x0000000205047211 */ /* 0x000fc400078c08ff */
[C---:B------:R-:W-:Y:S02]  /*88d50*/  IADD3 R10, R5.reuse, c[0x0][0x198], RZ ;  /* 0x00006600050a7a10 */ /* 0x040fe40007ffe0ff */
[----:B------:R-:W-:Y:S02]  /*88d60*/  ISETP.LT.AND P4, PT, R0, c[0x0][0x17c], !P0 ;  /* 0x00005f0000007a0c */ /* 0x000fe40004781270 */
[-C--:B------:R-:W-:Y:S02]  /*88d70*/  LEA.HI.X.SX32 R5, R5, R3.reuse, 0x1, P6 ;  /* 0x0000000305057211 */ /* 0x080fe400030f0eff */
[C---:B0-----:R-:W-:Y:S02]  /*88d80*/  LEA R6, P6, R10.reuse, R2, 0x1 ;  /* 0x000000020a067211 */ /* 0x041fe400078c08ff */
[C---:B------:R-:W-:Y:S02]  /*88d90*/  IADD3 R11, R10.reuse, c[0x0][0x198], RZ ;  /* 0x000066000a0b7a10 */ /* 0x040fe40007ffe0ff */
[----:B------:R-:W-:-:S02]  /*88da0*/  LEA.HI.X.SX32 R7, R10, R3, 0x1, P6 ;  /* 0x000000030a077211 */ /* 0x000fc400030f0eff */
[----:B------:R-:W-:-:S04]  /*88db0*/  IADD3 R0, R26, 0x17f, RZ ;  /* 0x0000017f1a007810 */ /* 0x000fc80007ffe0ff */
[----:B------:R-:W-:Y:S02]  /*88dc0*/  ISETP.LT.AND P3, PT, R0, c[0x0][0x17c], !P0 ;  /* 0x00005f0000007a0c */ /* 0x000fe40004761270 */
[----:B------:R-:W-:-:S04]  /*88dd0*/  IADD3 R0, R26, 0x180, RZ ;  /* 0x000001801a007810 */ /* 0x000fc80007ffe0ff */
[----:B------:R-:W-:Y:S02]  /*88de0*/  ISETP.LT.AND P2, PT, R0, c[0x0][0x17c], !P0 ;  /* 0x00005f0000007a0c */ /* 0x000fe40004741270 */
[C---:B------:R-:W-:Y:S02]  /*88df0*/  IADD3 R0, R26.reuse, 0x181, RZ ;  /* 0x000001811a007810 */ /* 0x040fe40007ffe0ff */
[----:B------:R-:W-:Y:S01]  /*88e00*/  IADD3 R10, R26, 0x186, RZ ;  /* 0x000001861a0a7810 */ /* 0x000fe20007ffe0ff */
[----:B---3--:R0:W-:Y:S02]  /*88e10*/  @P1 STG.E.U16 [R8.64], R23 ;  /* 0x0000001708001986 */ /* 0x0081e4000c101506 */
[----:B0-----:R-:W-:Y:S02]  /*88e20*/  PRMT R9, R23, 0x7632, R9 ;  /* 0x0000763217097816 */ /* 0x001fe40000000009 */
[----:B------:R-:W0:Y:S04]  /*88e30*/  LDS.128 R20, [R29] ;  /* 0x000000001d147984 */ /* 0x000e280000000c00 */
[----:B------:R1:W-:Y:S04]  /*88e40*/  @P5 STG.E.U16 [R4.64], R9 ;  /* 0x0000000904005986 */ /* 0x0003e8000c101506 */
[----:B0-----:R-:W-:Y:S01]  /*88e50*/  STL [R1+0x54], R21 ;  /* 0x0000541501007387 */ /* 0x001fe20000100800 */
[----:B------:R-:W-:-:S03]  /*88e60*/  IMAD.MOV.U32 R15, RZ, RZ, R20 ;  /* 0x000000ffff0f7224 */ /* 0x000fc600078e0014 */
[----:B------:R-:W-:Y:S04]  /*88e70*/  STL.64 [R1+0x58], R22 ;  /* 0x0000581601007387 */ /* 0x000fe80000100a00 */
[----:B------:R-:W0:Y:S01]  /*88e80*/  LDS.128 R20, [R27] ;  /* 0x000000001b147984 */ /* 0x000e220000000c00 */
[C---:B-1----:R-:W-:Y:S02]  /*88e90*/  LEA R4, P6, R11.reuse, R2, 0x1 ;  /* 0x000000020b047211 */ /* 0x042fe400078c08ff */
[C---:B------:R-:W-:Y:S01]  /*88ea0*/  IADD3 R8, R11.reuse, c[0x0][0x198], RZ ;  /* 0x000066000b087a10 */ /* 0x040fe20007ffe0ff */
[----:B--2---:R1:W-:Y:S01]  /*88eb0*/  @P4 STG.E.U16 [R6.64], R25 ;  /* 0x0000001906004986 */ /* 0x0043e2000c101506 */
[----:B------:R-:W-:Y:S02]  /*88ec0*/  LEA.HI.X.SX32 R5, R11, R3, 0x1, P6 ;  /* 0x000000030b057211 */ /* 0x000fe400030f0eff */
[----:B------:R-:W-:-:S02]  /*88ed0*/  PRMT R11, R25, 0x7632, R11 ;  /* 0x00007632190b7816 */ /* 0x000fc4000000000b */
[----:B-1----:R-:W-:Y:S01]  /*88ee0*/  LOP3.LUT R25, R28, 0x60, RZ, 0x3c, !PT ;  /* 0x000000601c197812 */ /* 0x002fe200078e3cff */
[----:B0-----:R-:W-:Y:S01]  /*88ef0*/  STL [R1+0x24], R21 ;  /* 0x0000241501007387 */ /* 0x001fe20000100800 */
[----:B------:R-:W-:-:S03]  /*88f00*/  IMAD.MOV.U32 R13, RZ, RZ, R20 ;  /* 0x000000ffff0d7224 */ /* 0x000fc600078e0014 */
[----:B------:R-:W-:Y:S04]  /*88f10*/  STL.64 [R1+0x28], R22 ;  /* 0x0000281601007387 */ /* 0x000fe80000100a00 */
[----:B------:R-:W0:Y:S01]  /*88f20*/  LDS.128 R20, [R25] ;  /* 0x0000000019147984 */ /* 0x000e220000000c00 */
[----:B------:R-:W-:-:S04]  /*88f30*/  LEA R6, P6, R8, R2, 0x1 ;  /* 0x0000000208067211 */ /* 0x000fc800078c08ff */
[----:B------:R-:W-:Y:S01]  /*88f40*/  LEA.HI.X.SX32 R7, R8, R3, 0x1, P6 ;  /* 0x0000000308077211 */ /* 0x000fe200030f0eff */
[----:B------:R-:W-:Y:S01]  /*88f50*/  @P3 STG.E.U16 [R4.64], R11 ;  /* 0x0000000b04003986 */ /* 0x000fe2000c101506 */
[----:B------:R-:W-:-:S03]  /*88f60*/  PRMT R9, R14, 0x7632, R9 ;  /* 0x000076320e097816 */ /* 0x000fc60000000009 */
[----:B------:R1:W-:Y:S04]  /*88f70*/  @P2 STG.E.U16 [R6.64], R14 ;  /* 0x0000000e06002986 */ /* 0x0003e8000c101506 */
[----:B0-----:R-:W-:Y:S01]  /*88f80*/  STL [R1+0x74], R21 ;  /* 0x0000741501007387 */ /* 0x001fe20000100800 */
[----:B-1----:R-:W-:-:S03]  /*88f90*/  IMAD.MOV.U32 R14, RZ, RZ, R20 ;  /* 0x000000ffff0e7224 */ /* 0x002fc600078e0014 */
[----:B------:R-:W-:Y:S04]  /*88fa0*/  STL.64 [R1+0x78], R22 ;  /* 0x0000781601007387 */ /* 0x000fe80000100a00 */
[----:B------:R-:W0:Y:S01]  /*88fb0*/  LDS.128 R20, [R28+0x1000] ;  /* 0x001000001c147984 */ /* 0x000e220000000c00 */
[----:B------:R-:W-:Y:S02]  /*88fc0*/  ISETP.LT.AND P1, PT, R0, c[0x0][0x17c], !P0 ;  /* 0x00005f0000007a0c */ /* 0x000fe40004721270 */
[----:B------:R-:W-:-:S04]  /*88fd0*/  IADD3 R0, R26, 0x182, RZ ;  /* 0x000001821a007810 */ /* 0x000fc80007ffe0ff */
[----:B------:R-:W-:Y:S02]  /*88fe0*/  ISETP.LT.AND P5, PT, R0, c[0x0][0x17c], !P0 ;  /* 0x00005f0000007a0c */ /* 0x000fe400047a1270 */
[----:B------:R-:W-:-:S04]  /*88ff0*/  IADD3 R0, R26, 0x183, RZ ;  /* 0x000001831a007810 */ /* 0x000fc80007ffe0ff */
[----:B------:R-:W-:Y:S02]  /*89000*/  ISETP.LT.AND P4, PT, R0, c[0x0][0x17c], !P0 ;  /* 0x00005f0000007a0c */ /* 0x000fe40004781270 */
[----:B------:R-:W-:Y:S02]  /*89010*/  IADD3 R0, R26, 0x184, RZ ;  /* 0x000001841a007810 */ /* 0x000fe40007ffe0ff */
[----:B------:R-:W-:Y:S02]  /*89020*/  IADD3 R8, R8, c[0x0][0x198], RZ ;  /* 0x0000660008087a10 */ /* 0x000fe40007ffe0ff */
[----:B------:R-:W-:Y:S02]  /*89030*/  ISETP.LT.AND P3, PT, R0, c[0x0][0x17c], !P0 ;  /* 0x00005f0000007a0c */ /* 0x000fe40004761270 */
[----:B------:R-:W-:Y:S01]  /*89040*/  IADD3 R0, R26, 0x185, RZ ;  /* 0x000001851a007810 */ /* 0x000fe20007ffe0ff */
[----:B0-----:R-:W-:Y:S01]  /*89050*/  STL [R1+0xa4], R21 ;  /* 0x0000a41501007387 */ /* 0x001fe20000100800 */
[----:B------:R-:W-:-:S03]  /*89060*/  IMAD.MOV.U32 R11, RZ, RZ, R20 ;  /* 0x000000ffff0b7224 */ /* 0x000fc600078e0014 */
[----:B------:R-:W-:Y:S04]  /*89070*/  STL.64 [R1+0xa8], R22 ;  /* 0x0000a81601007387 */ /* 0x000fe80000100a00 */
[----:B------:R-:W0:Y:S01]  /*89080*/  LDS.128 R20, [R29+0x1000] ;  /* 0x001000001d147984 */ /* 0x000e220000000c00 */
[----:B------:R-:W-:Y:S02]  /*89090*/  LEA R6, P6, R8, R2, 0x1 ;  /* 0x0000000208067211 */ /* 0x000fe400078c08ff */
[----:B------:R-:W-:Y:S02]  /*890a0*/  ISETP.LT.AND P2, PT, R0, c[0x0][0x17c], !P0 ;  /* 0x00005f0000007a0c */ /* 0x000fe40004741270 */
[C---:B------:R-:W-:Y:S02]  /*890b0*/  IADD3 R0, R8.reuse, c[0x0][0x198], RZ ;  /* 0x0000660008007a10 */ /* 0x040fe40007ffe0ff */
[----:B------:R-:W-:-:S02]  /*890c0*/  LEA.HI.X.SX32 R7, R8, R3, 0x1, P6 ;  /* 0x0000000308077211 */ /* 0x000fc400030f0eff */
[C---:B------:R-:W-:Y:S02]  /*890d0*/  LEA R4, P6, R0.reuse, R2, 0x1 ;  /* 0x0000000200047211 */ /* 0x040fe400078c08ff */
[C---:B------:R-:W-:Y:S01]  /*890e0*/  IADD3 R8, R0.reuse, c[0x0][0x198], RZ ;  /* 0x0000660000087a10 */ /* 0x040fe20007ffe0ff */
[----:B------:R1:W-:Y:S01]  /*890f0*/  @P1 STG.E.U16 [R6.64], R9 ;  /* 0x0000000906001986 */ /* 0x0003e2000c101506 */
[----:B------:R-:W-:Y:S02]  /*89100*/  LEA.HI.X.SX32 R5, R0, R3, 0x1, P6 ;  /* 0x0000000300057211 */ /* 0x000fe400030f0eff */
[----:B------:R-:W-:-:S03]  /*89110*/  IADD3 R0, R8, c[0x0][0x198], RZ ;  /* 0x0000660008007a10 */ /* 0x000fc60007ffe0ff */
[----:B------:R2:W-:Y:S01]  /*89120*/  @P5 STG.E.U16 [R4.64], R15 ;  /* 0x0000000f04005986 */ /* 0x0005e2000c101506 */
[----:B-1----:R-:W-:-:S04]  /*89130*/  LEA R6, P6, R8, R2, 0x1 ;  /* 0x0000000208067211 */ /* 0x002fc800078c08ff */
[-C--:B------:R-:W-:Y:S02]  /*89140*/  LEA.HI.X.SX32 R7, R8, R3.reuse, 0x1, P6 ;  /* 0x0000000308077211 */ /* 0x080fe400030f0eff */
[----:B--2---:R-:W-:Y:S02]  /*89150*/  LEA R4, P6, R0, R2, 0x1 ;  /* 0x0000000200047211 */ /* 0x004fe400078c08ff */
[----:B------:R-:W-:Y:S02]  /*89160*/  PRMT R8, R15, 0x7632, R8 ;  /* 0x000076320f087816 */ /* 0x000fe40000000008 */
[----:B------:R-:W-:Y:S02]  /*89170*/  IADD3 R9, R26, 0x188, RZ ;  /* 0x000001881a097810 */ /* 0x000fe40007ffe0ff */
[----:B------:R-:W-:Y:S01]  /*89180*/  LEA.HI.X.SX32 R5, R0, R3, 0x1, P6 ;  /* 0x0000000300057211 */ /* 0x000fe200030f0eff */
[----:B------:R-:W-:Y:S01]  /*89190*/  @P4 STG.E.U16 [R6.64], R8 ;  /* 0x0000000806004986 */ /* 0x000fe2000c101506 */
[----:B------:R-:W-:-:S02]  /*891a0*/  ISETP.LT.AND P4, PT, R9, c[0x0][0x17c], !P0 ;  /* 0x00005f0009007a0c */ /* 0x000fc40004781270 */
[----:B------:R-:W-:Y:S01]  /*891b0*/  PRMT R9, R13, 0x7632, R9 ;  /* 0x000076320d097816 */ /* 0x000fe20000000009 */
[----:B------:R1:W-:Y:S04]  /*891c0*/  @P3 STG.E.U16 [R4.64], R13 ;  /* 0x0000000d04003986 */ /* 0x0003e8000c101506 */
[----:B0-----:R-:W-:Y:S04]  /*891d0*/  STL [R1+0x94], R21 ;  /* 0x0000941501007387 */ /* 0x001fe80000100800 */
[----:B------:R-:W-:Y:S01]  /*891e0*/  STL.64 [R1+0x98], R22 ;  /* 0x0000981601007387 */ /* 0x000fe20000100a00 */
[----:B-1----:R-:W-:-:S03]  /*891f0*/  IMAD.MOV.U32 R13, RZ, RZ, R20 ;  /* 0x000000ffff0d7224 */ /* 0x002fc600078e0014 */
[----:B------:R-:W0:Y:S01]  /*89200*/  LDS.128 R20, [R27+0x1000] ;  /* 0x001000001b147984 */ /* 0x000e220000000c00 */
[----:B------:R-:W-:Y:S02]  /*89210*/  IADD3 R7, R0, c[0x0][0x198], RZ ;  /* 0x0000660000077a10 */ /* 0x000fe40007ffe0ff */
[----:B------:R-:W-:Y:S02]  /*89220*/  IADD3 R0, R26, 0x189, RZ ;  /* 0x000001891a007810 */ /* 0x000fe40007ffe0ff */
[C---:B------:R-:W-:Y:S02]  /*89230*/  LEA R6, P6, R7.reuse, R2, 0x1 ;  /* 0x0000000207067211 */ /* 0x040fe400078c08ff */
[----:B------:R-:W-:Y:S02]  /*89240*/  ISETP.LT.AND P3, PT, R0, c[0x0][0x17c], !P0 ;  /* 0x00005f0000007a0c */ /* 0x000fe40004761270 */
[----:B------:R-:W-:Y:S02]  /*89250*/  ISETP.LT.AND P1, PT, R10, c[0x0][0x17c], !P0 ;  /* 0x00005f000a007a0c */ /* 0x000fe40004721270 */
[----:B------:R-:W-:-:S02]  /*89260*/  IADD3 R0, R7, c[0x0][0x198], RZ ;  /* 0x0000660007007a10 */ /* 0x000fc40007ffe0ff */
[-C--:B------:R-:W-:Y:S02]  /*89270*/  LEA.HI.X.SX32 R7, R7, R3.reuse, 0x1, P6 ;  /* 0x0000000307077211 */ /* 0x080fe400030f0eff */
[C---:B------:R-:W-:Y:S02]  /*89280*/  LEA R4, P6, R0.reuse, R2, 0x1 ;  /* 0x0000000200047211 */ /* 0x040fe400078c08ff */
[C---:B------:R-:W-:Y:S01]  /*89290*/  IADD3 R8, R0.reuse, c[0x0][0x198], RZ ;  /* 0x0000660000087a10 */ /* 0x040fe20007ffe0ff */
[----:B------:R1:W-:Y:S01]  /*892a0*/  @P2 STG.E.U16 [R6.64], R9 ;  /* 0x0000000906002986 */ /* 0x0003e2000c101506 */
[----:B------:R-:W-:Y:S02]  /*892b0*/  LEA.HI.X.SX32 R5, R0, R3, 0x1, P6 ;  /* 0x0000000300057211 */ /* 0x000fe400030f0eff */
[----:B------:R-:W-:-:S03]  /*892c0*/  IADD3 R0, R8, c[0x0][0x198], RZ ;  /* 0x0000660008007a10 */ /* 0x000fc60007ffe0ff */
[----:B------:R2:W-:Y:S01]  /*892d0*/  @P1 STG.E.U16 [R4.64], R14 ;  /* 0x0000000e04001986 */ /* 0x0005e2000c101506 */
[----:B-1----:R-:W-:Y:S02]  /*892e0*/  IADD3 R7, R26, 0x18b, RZ ;  /* 0x0000018b1a077810 */ /* 0x002fe40007ffe0ff */
[C---:B------:R-:W-:Y:S02]  /*892f0*/  LEA R6, P6, R8.reuse, R2, 0x1 ;  /* 0x0000000208067211 */ /* 0x040fe400078c08ff */
[----:B------:R-:W-:Y:S02]  /*89300*/  ISETP.LT.AND P1, PT, R7, c[0x0][0x17c], !P0 ;  /* 0x00005f0007007a0c */ /* 0x000fe40004721270 */
[----:B------:R-:W-:Y:S02]  /*89310*/  LEA.HI.X.SX32 R7, R8, R3, 0x1, P6 ;  /* 0x0000000308077211 */ /* 0x000fe400030f0eff */
[----:B------:R-:W-:Y:S01]  /*89320*/  PRMT R8, R14, 0x7632, R8 ;  /* 0x000076320e087816 */ /* 0x000fe20000000008 */
[----:B0-----:R-:W-:Y:S01]  /*89330*/  STL [R1+0x84], R21 ;  /* 0x0000841501007387 */ /* 0x001fe20000100800 */
[----:B--2---:R-:W-:-:S03]  /*89340*/  IMAD.MOV.U32 R14, RZ, RZ, R20 ;  /* 0x000000ffff0e7224 */ /* 0x004fc600078e0014 */
[----:B------:R-:W-:Y:S04]  /*89350*/  STL.64 [R1+0x88], R22 ;  /* 0x0000881601007387 */ /* 0x000fe80000100a00 */
[----:B------:R-:W0:Y:S01]  /*89360*/  LDS.128 R20, [R25+0x1000] ;  /* 0x0010000019147984 */ /* 0x000e220000000c00 */
[----:B------:R-:W-:-:S04]  /*89370*/  IADD3 R10, R26, 0x187, RZ ;  /* 0x000001871a0a7810 */ /* 0x000fc80007ffe0ff */
[----:B------:R-:W-:Y:S02]  /*89380*/  ISETP.LT.AND P5, PT, R10, c[0x0][0x17c], !P0 ;  /* 0x00005f000a007a0c */ /* 0x000fe400047a1270 */
[----:B------:R-:W-:Y:S02]  /*89390*/  LEA R4, P6, R0, R2, 0x1 ;  /* 0x0000000200047211 */ /* 0x000fe400078c08ff */
[----:B------:R-:W-:Y:S02]  /*893a0*/  IADD3 R9, R26, 0x18c, RZ ;  /* 0x0000018c1a097810 */ /* 0x000fe40007ffe0ff */
[----:B------:R-:W-:-:S07]  /*893b0*/  LEA.HI.X.SX32 R5, R0, R3, 0x1, P6 ;  /* 0x0000000300057211 */ /* 0x000fce00030f0eff */
[----:B------:R-:W-:Y:S01]  /*893c0*/  @P5 STG.E.U16 [R6.64], R8 ;  /* 0x0000000806005986 */ /* 0x000fe2000c101506 */
[----:B------:R-:W-:Y:S02]  /*893d0*/  ISETP.LT.AND P5, PT, R9, c[0x0][0x17c], !P0 ;  /* 0x00005f0009007a0c */ /* 0x000fe400047a1270 */
[----:B------:R-:W-:Y:S01]  /*893e0*/  PRMT R9, R11, 0x7632, R9 ;  /* 0x000076320b097816 */ /* 0x000fe20000000009 */
[----:B------:R1:W-:Y:S04]  /*893f0*/  @P4 STG.E.U16 [R4.64], R11 ;  /* 0x0000000b04004986 */ /* 0x0003e8000c101506 */
[----:B0-----:R-:W-:Y:S01]  /*89400*/  STL [R1+0x4], R21 ;  /* 0x0000041501007387 */ /* 0x001fe20000100800 */
[----:B-1----:R-:W-:-:S03]  /*89410*/  IMAD.MOV.U32 R11, RZ, RZ, R20 ;  /* 0x000000ffff0b7224 */ /* 0x002fc600078e0014 */
[----:B------:R-:W-:Y:S04]  /*89420*/  STL.64 [R1+0x8], R22 ;  /* 0x0000081601007387 */ /* 0x000fe80000100a00 */
[----:B------:R-:W0:Y:S01]  /*89430*/  LDS.128 R20, [R28+0x2000] ;  /* 0x002000001c147984 */ /* 0x000e220000000c00 */
[----:B------:R-:W-:Y:S02]  /*89440*/  IADD3 R7, R0, c[0x0][0x198], RZ ;  /* 0x0000660000077a10 */ /* 0x000fe40007ffe0ff */
[C---:B------:R-:W-:Y:S02]  /*89450*/  IADD3 R0, R26.reuse, 0x18d, RZ ;  /* 0x0000018d1a007810 */ /* 0x040fe40007ffe0ff */
[----:B------:R-:W-:Y:S02]  /*89460*/  IADD3 R10, R26, 0x18a, RZ ;  /* 0x0000018a1a0a7810 */ /* 0x000fe40007ffe0ff */
[----:B------:R-:W-:-:S02]  /*89470*/  LEA R6, P6, R7, R2, 0x1 ;  /* 0x0000000207067211 */ /* 0x000fc400078c08ff */
[----:B------:R-:W-:Y:S02]  /*89480*/  ISETP.LT.AND P4, PT, R0, c[0x0][0x17c], !P0 ;  /* 0x00005f0000007a0c */ /* 0x000fe40004781270 */
[----:B------:R-:W-:Y:S02]  /*89490*/  ISETP.LT.AND P2, PT, R10, c[0x0][0x17c], !P0 ;  /* 0x00005f000a007a0c */ /* 0x000fe40004741270 */
[C---:B------:R-:W-:Y:S02]  /*894a0*/  IADD3 R0, R7.reuse, c[0x0][0x198], RZ ;  /* 0x0000660007007a10 */ /* 0x040fe40007ffe0ff */
[-C--:B------:R-:W-:Y:S02]  /*894b0*/  LEA.HI.X.SX32 R7, R7, R3.reuse, 0x1, P6 ;  /* 0x0000000307077211 */ /* 0x080fe400030f0eff */
[C---:B------:R-:W-:Y:S02]  /*894c0*/  LEA R4, P6, R0.reuse, R2, 0x1 ;  /* 0x0000000200047211 */ /* 0x040fe400078c08ff */
[C---:B------:R-:W-:Y:S01]  /*894d0*/  IADD3 R8, R0.reuse, c[0x0][0x198], RZ ;  /* 0x0000660000087a10 */ /* 0x040fe20007ffe0ff */
[----:B------:R1:W-:Y:S01]  /*894e0*/  @P3 STG.E.U16 [R6.64], R9 ;  /* 0x0000000906003986 */ /* 0x0003e2000c101506 */
[----:B------:R-:W-:-:S02]  /*894f0*/  LEA.HI.X.SX32 R5, R0, R3, 0x1, P6 ;  /* 0x0000000300057211 */ /* 0x000fc400030f0eff */
        /* <DEDUP_REMOVED lines=11> */
[----:B------:R-:W-:-:S03]  /*895b0*/  LEA R4, P6, R0, R2, 0x1 ;  /* 0x0000000200047211 */ /* 0x000fc600078c08ff */
[----:B------:R1:W-:Y:S01]  /*895c0*/  @P1 STG.E.U16 [R6.64], R8 ;  /* 0x0000000806001986 */ /* 0x0003e2000c101506 */
[----:B------:R-:W-:Y:S02]  /*895d0*/  LEA.HI.X.SX32 R5, R0, R3, 0x1, P6 ;  /* 0x0000000300057211 */ /* 0x000fe400030f0eff */
[C---:B------:R-:W-:Y:S02]  /*895e0*/  IADD3 R10, R26.reuse, 0x18e, RZ ;  /* 0x0000018e1a0a7810 */ /* 0x040fe40007ffe0ff */
[----:B------:R-:W-:Y:S01]  /*895f0*/  IADD3 R9, R26, 0x190, RZ ;  /* 0x000001901a097810 */ /* 0x000fe20007ffe0ff */
[----:B------:R2:W-:Y:S01]  /*89600*/  @P5 STG.E.U16 [R4.64], R14 ;  /* 0x0000000e04005986 */ /* 0x0005e2000c101506 */
[----:B-1----:R-:W-:Y:S02]  /*89610*/  IADD3 R6, R0, c[0x0][0x198], RZ ;  /* 0x0000660000067a10 */ /* 0x002fe40007ffe0ff */
[----:B------:R-:W-:Y:S02]  /*89620*/  IADD3 R0, R26, 0x191, RZ ;  /* 0x000001911a007810 */ /* 0x000fe40007ffe0ff */
[----:B------:R-:W-:-:S02]  /*89630*/  ISETP.LT.AND P3, PT, R10, c[0x0][0x17c], !P0 ;  /* 0x00005f000a007a0c */ /* 0x000fc40004761270 */
[----:B--2---:R-:W-:Y:S02]  /*89640*/  LEA R4, P6, R6, R2, 0x1 ;  /* 0x0000000206047211 */ /* 0x004fe400078c08ff */
[----:B------:R-:W-:Y:S02]  /*89650*/  ISETP.LT.AND P5, PT, R0, c[0x0][0x17c], !P0 ;  /* 0x00005f0000007a0c */ /* 0x000fe400047a1270 */
[C---:B------:R-:W-:Y:S02]  /*89660*/  IADD3 R0, R6.reuse, c[0x0][0x198], RZ ;  /* 0x0000660006007a10 */ /* 0x040fe40007ffe0ff */
[----:B------:R-:W-:Y:S02]  /*89670*/  ISETP.LT.AND P1, PT, R9, c[0x0][0x17c], !P0 ;  /* 0x00005f0009007a0c */ /* 0x000fe40004721270 */
[----:B------:R-:W-:Y:S02]  /*89680*/  LEA.HI.X.SX32 R5, R6, R3, 0x1, P6 ;  /* 0x0000000306057211 */ /* 0x000fe400030f0eff */
[----:B------:R-:W-:-:S02]  /*89690*/  PRMT R9, R14, 0x7632, R9 ;  /* 0x000076320e097816 */ /* 0x000fc40000000009 */
[C---:B------:R-:W-:Y:S02]  /*896a0*/  LEA R6, P6, R0.reuse, R2, 0x1 ;  /* 0x0000000200067211 */ /* 0x040fe400078c08ff */
[C---:B------:R-:W-:Y:S01]  /*896b0*/  IADD3 R8, R0.reuse, c[0x0][0x198], RZ ;  /* 0x0000660000087a10 */ /* 0x040fe20007ffe0ff */
[----:B------:R1:W-:Y:S01]  /*896c0*/  @P4 STG.E.U16 [R4.64], R9 ;  /* 0x0000000904004986 */ /* 0x0003e2000c101506 */
[----:B------:R-:W-:Y:S01]  /*896d0*/  LEA.HI.X.SX32 R7, R0, R3, 0x1, P6 ;  /* 0x0000000300077211 */ /* 0x000fe200030f0eff */
[----:B0-----:R-:W-:Y:S02]  /*896e0*/  IMAD.MOV.U32 R15, RZ, RZ, R20 ;  /* 0x000000ffff0f7224 */ /* 0x001fe400078e0014 */
[----:B------:R-:W-:Y:S04]  /*896f0*/  STL [R1+0x34], R21 ;  /* 0x0000341501007387 */ /* 0x000fe80000100800 */
[----:B------:R-:W-:Y:S04]  /*89700*/  STL.64 [R1+0x38], R22 ;  /* 0x0000381601007387 */ /* 0x000fe80000100a00 */
[----:B------:R-:W0:Y:S01]  /*89710*/  LDS.128 R20, [R27+0x2000] ;  /* 0x002000001b147984 */ /* 0x000e220000000c00 */
[----:B-1----:R-:W-:-:S02]  /*89720*/  IADD3 R5, R26, 0x193, RZ ;  /* 0x000001931a057810 */ /* 0x002fc40007ffe0ff */
[CC--:B------:R-:W-:Y:S01]  /*89730*/  LEA R4, P6, R8.reuse, R2.reuse, 0x1 ;  /* 0x0000000208047211 */ /* 0x0c0fe200078c08ff */
[----:B------:R1:W-:Y:S01]  /*89740*/  @P3 STG.E.U16 [R6.64], R11 ;  /* 0x0000000b06003986 */ /* 0x0003e2000c101506 */
[C---:B------:R-:W-:Y:S02]  /*89750*/  IADD3 R0, R8.reuse, c[0x0][0x198], RZ ;  /* 0x0000660008007a10 */ /* 0x040fe40007ffe0ff */
[----:B------:R-:W-:Y:S02]  /*89760*/  ISETP.LT.AND P3, PT, R5, c[0x0][0x17c], !P0 ;  /* 0x00005f0005007a0c */ /* 0x000fe40004761270 */
[----:B------:R-:W-:Y:S02]  /*89770*/  LEA.HI.X.SX32 R5, R8, R3, 0x1, P6 ;  /* 0x0000000308057211 */ /* 0x000fe400030f0eff */
[----:B------:R-:W-:Y:S02]  /*89780*/  PRMT R8, R11, 0x7632, R8 ;  /* 0x000076320b087816 */ /* 0x000fe40000000008 */
[----:B-1----:R-:W-:-:S03]  /*89790*/  LEA R6, P6, R0, R2, 0x1 ;  /* 0x0000000200067211 */ /* 0x002fc600078c08ff */
[----:B------:R1:W-:Y:S01]  /*897a0*/  @P2 STG.E.U16 [R4.64], R8 ;  /* 0x0000000804002986 */ /* 0x0003e2000c101506 */
[----:B------:R-:W-:Y:S02]  /*897b0*/  IADD3 R10, R26, 0x192, RZ ;  /* 0x000001921a0a7810 */ /* 0x000fe40007ffe0ff */
[----:B------:R-:W-:Y:S02]  /*897c0*/  LEA.HI.X.SX32 R7, R0, R3, 0x1, P6 ;  /* 0x0000000300077211 */ /* 0x000fe400030f0eff */
[----:B------:R-:W-:-:S03]  /*897d0*/  ISETP.LT.AND P4, PT, R10, c[0x0][0x17c], !P0 ;  /* 0x00005f000a007a0c */ /* 0x000fc60004781270 */
[----:B------:R2:W-:Y:S01]  /*897e0*/  @P1 STG.E.U16 [R6.64], R13 ;  /* 0x0000000d06001986 */ /* 0x0005e2000c101506 */
[----:B-1----:R-:W-:Y:S02]  /*897f0*/  IADD3 R4, R0, c[0x0][0x198], RZ ;  /* 0x0000660000047a10 */ /* 0x002fe40007ffe0ff */
[----:B------:R-:W-:Y:S02]  /*89800*/  IADD3 R0, R26, 0x195, RZ ;  /* 0x000001951a007810 */ /* 0x000fe40007ffe0ff */
[----:B------:R-:W-:Y:S02]  /*89810*/  LEA R10, P6, R4, R2, 0x1 ;  /* 0x00000002040a7211 */ /* 0x000fe400078c08ff */
[----:B------:R-:W-:Y:S02]  /*89820*/  ISETP.LT.AND P1, PT, R0, c[0x0][0x17c], !P0 ;  /* 0x00005f0000007a0c */ /* 0x000fe40004721270 */
[----:B------:R-:W-:Y:S02]  /*89830*/  IADD3 R0, R4, c[0x0][0x198], RZ ;  /* 0x0000660004007a10 */ /* 0x000fe40007ffe0ff */
[----:B------:R-:W-:-:S02]  /*89840*/  IADD3 R9, R26, 0x194, RZ ;  /* 0x000001941a097810 */ /* 0x000fc40007ffe0ff */
[----:B------:R-:W-:Y:S02]  /*89850*/  PRMT R12, R13, 0x7632, R12 ;  /* 0x000076320d0c7816 */ /* 0x000fe4000000000c */
[----:B------:R-:W-:Y:S02]  /*89860*/  LEA.HI.X.SX32 R11, R4, R3, 0x1, P6 ;  /* 0x00000003040b7211 */ /* 0x000fe400030f0eff */
[----:B------:R-:W-:Y:S02]  /*89870*/  LEA R8, P6, R0, R2, 0x1 ;  /* 0x0000000200087211 */ /* 0x000fe400078c08ff */
[----:B------:R-:W-:Y:S02]  /*89880*/  IADD3 R14, R26, 0x196, RZ ;  /* 0x000001961a0e7810 */ /* 0x000fe40007ffe0ff */
[----:B--2---:R-:W-:Y:S01]  /*89890*/  IADD3 R13, R0, c[0x0][0x198], RZ ;  /* 0x00006600000d7a10 */ /* 0x004fe20007ffe0ff */
[----:B------:R1:W-:Y:S01]  /*898a0*/  @P5 STG.E.U16 [R10.64], R12 ;  /* 0x0000000c0a005986 */ /* 0x0003e2000c101506 */
[----:B------:R-:W-:-:S02]  /*898b0*/  ISETP.LT.AND P2, PT, R9, c[0x0][0x17c], !P0 ;  /* 0x00005f0009007a0c */ /* 0x000fc40004741270 */
[----:B------:R-:W-:Y:S02]  /*898c0*/  LEA.HI.X.SX32 R9, R0, R3, 0x1, P6 ;  /* 0x0000000300097211 */ /* 0x000fe400030f0eff */
[----:B------:R-:W-:Y:S01]  /*898d0*/  PRMT R16, R15, 0x7632, R16 ;  /* 0x000076320f107816 */ /* 0x000fe20000000010 */
[----:B0-----:R-:W-:Y:S01]  /*898e0*/  STL [R1+0x14], R21 ;  /* 0x0000141501007387 */ /* 0x001fe20000100800 */
[----:B------:R-:W-:-:S03]  /*898f0*/  IADD3 R0, R13, c[0x0][0x198], RZ ;  /* 0x000066000d007a10 */ /* 0x000fc60007ffe0ff */
[----:B------:R-:W0:Y:S01]  /*89900*/  LDS.128 R4, [R25+0x2000] ;  /* 0x0020000019047984 */ /* 0x000e220000000c00 */
[CC--:B-1----:R-:W-:Y:S02]  /*89910*/  LEA R12, P6, R13.reuse, R2.reuse, 0x1 ;  /* 0x000000020d0c7211 */ /* 0x0c2fe400078c08ff */
[----:B------:R-:W-:Y:S02]  /*89920*/  ISETP.LT.AND P5, PT, R14, c[0x0][0x17c], !P0 ;  /* 0x00005f000e007a0c */ /* 0x000fe400047a1270 */
[----:B------:R-:W-:Y:S01]  /*89930*/  LEA.HI.X.SX32 R13, R13, R3, 0x1, P6 ;  /* 0x000000030d0d7211 */ /* 0x000fe200030f0eff */
[----:B------:R1:W-:Y:S01]  /*89940*/  @P4 STG.E.U16 [R8.64], R15 ;  /* 0x0000000f08004986 */ /* 0x0003e2000c101506 */
[----:B------:R-:W-:-:S03]  /*89950*/  LEA R14, P6, R0, R2, 0x1 ;  /* 0x00000002000e7211 */ /* 0x000fc600078c08ff */
[----:B------:R2:W-:Y:S04]  /*89960*/  @P3 STG.E.U16 [R12.64], R16 ;  /* 0x000000100c003986 */ /* 0x0005e8000c101506 */
[----:B------:R-:W-:Y:S01]  /*89970*/  STL.64 [R1+0x18], R22 ;  /* 0x0000181601007387 */ /* 0x000fe20000100a00 */
[----:B-1----:R-:W-:-:S03]  /*89980*/  LEA.HI.X.SX32 R15, R0, R3, 0x1, P6 ;  /* 0x00000003000f7211 */ /* 0x002fc600030f0eff */
[----:B------:R-:W3:Y:S01]  /*89990*/  LDL.LU R21, [R1+0x1bf8] ;  /* 0x001bf80001157983 */ /* 0x000ee20000300800 */
[----:B--2---:R-:W-:Y:S02]  /*899a0*/  IADD3 R12, R0, c[0x0][0x198], RZ ;  /* 0x00006600000c7a10 */ /* 0x004fe40007ffe0ff */
[----:B------:R-:W-:Y:S02]  /*899b0*/  IADD3 R0, R26, 0x199, RZ ;  /* 0x000001991a007810 */ /* 0x000fe40007ffe0ff */
[----:B------:R-:W-:Y:S01]  /*899c0*/  LEA R18, P6, R12, R2, 0x1 ;  /* 0x000000020c127211 */ /* 0x000fe200078c08ff */
[----:B------:R-:W-:Y:S01]  /*899d0*/  @P2 STG.E.U16 [R14.64], R20 ;  /* 0x000000140e002986 */ /* 0x000fe2000c101506 */
[----:B------:R-:W-:Y:S02]  /*899e0*/  ISETP.LT.AND P2, PT, R0, c[0x0][0x17c], !P0 ;  /* 0x00005f0000007a0c */ /* 0x000fe40004741270 */
[C---:B------:R-:W-:Y:S02]  /*899f0*/  IADD3 R0, R12.reuse, c[0x0][0x198], RZ ;  /* 0x000066000c007a10 */ /* 0x040fe40007ffe0ff */
[----:B------:R-:W-:-:S02]  /*89a00*/  LEA.HI.X.SX32 R19, R12, R3, 0x1, P6 ;  /* 0x000000030c137211 */ /* 0x000fc400030f0eff */
[----:B------:R1:W-:Y:S04]  /*89a10*/  LDS.128 R12, [R29+0x3000] ;  /* 0x003000001d0c7984 */ /* 0x0003e80000000c00 */
[----:B-1----:R-:W2:Y:S01]  /*89a20*/  LDL.LU R29, [R1+0xfb0] ;  /* 0x000fb000011d7983 */ /* 0x002ea20000300800 */
[----:B------:R-:W-:-:S04]  /*89a30*/  IADD3 R10, R26, 0x197, RZ ;  /* 0x000001971a0a7810 */ /* 0x000fc80007ffe0ff */
[----:B------:R-:W-:Y:S02]  /*89a40*/  ISETP.LT.AND P4, PT, R10, c[0x0][0x17c], !P0 ;  /* 0x00005f000a007a0c */ /* 0x000fe40004781270 */
[----:B------:R-:W1:Y:S01]  /*89a50*/  LDS.128 R8, [R28+0x3000] ;  /* 0x003000001c087984 */ /* 0x000e620000000c00 */
[----:B------:R-:W-:Y:S02]  /*89a60*/  IADD3 R17, R26, 0x198, RZ ;  /* 0x000001981a117810 */ /* 0x000fe40007ffe0ff */
[C---:B------:R-:W-:Y:S02]  /*89a70*/  LEA R16, P6, R0.reuse, R2, 0x1 ;  /* 0x0000000200107211 */ /* 0x040fe400078c08ff */
[----:B------:R-:W-:Y:S02]  /*89a80*/  ISETP.LT.AND P3, PT, R17, c[0x0][0x17c], !P0 ;  /* 0x00005f0011007a0c */ /* 0x000fe40004761270 */
[----:B------:R-:W-:Y:S02]  /*89a90*/  LEA.HI.X.SX32 R17, R0, R3, 0x1, P6 ;  /* 0x0000000300117211 */ /* 0x000fe400030f0eff */
[----:B------:R-:W-:-:S02]  /*89aa0*/  IADD3 R22, R26, 0x19a, RZ ;  /* 0x0000019a1a167810 */ /* 0x000fc40007ffe0ff */
[----:B0-----:R-:W-:Y:S02]  /*89ab0*/  PRMT R24, R4, 0x7632, R24 ;  /* 0x0000763204187816 */ /* 0x001fe40000000018 */
[----:B-1----:R-:W-:Y:S02]  /*89ac0*/  PRMT R28, R8, 0x7632, R28 ;  /* 0x00007632081c7816 */ /* 0x002fe4000000001c */
[----:B---3--:R-:W-:-:S05]  /*89ad0*/  PRMT R21, R20, 0x7632, R21 ;  /* 0x0000763214157816 */ /* 0x008fca0000000015 */
[----:B------:R2:W-:Y:S01]  /*89ae0*/  @P1 STG.E.U16 [R18.64], R21 ;  /* 0x0000001512001986 */ /* 0x0005e2000c101506 */
[----:B------:R-:W-:-:S03]  /*89af0*/  IADD3 R20, R0, c[0x0][0x198], RZ ;  /* 0x0000660000147a10 */ /* 0x000fc60007ffe0ff */
[----:B------:R0:W-:Y:S01]  /*89b00*/  @P5 STG.E.U16 [R16.64], R4 ;  /* 0x0000000410005986 */ /* 0x0001e2000c101506 */
[----:B------:R-:W-:Y:S02]  /*89b10*/  ISETP.LT.AND P1, PT, R22, c[0x0][0x17c], !P0 ;  /* 0x00005f0016007a0c */ /* 0x000fe40004721270 */
[----:B------:R-:W-:Y:S02]  /*89b20*/  LEA R22, P6, R20, R2, 0x1 ;  /* 0x0000000214167211 */ /* 0x000fe400078c08ff */
[----:B--2---:R-:W-:-:S04]  /*89b30*/  IADD3 R18, R29, 0x19b, RZ ;  /* 0x0000019b1d127810 */ /* 0x004fc80007ffe0ff */
[----:B------:R-:W-:Y:S02]  /*89b40*/  ISETP.LT.AND P5, PT, R18, c[0x0][0x17c], !P0 ;  /* 0x00005f0012007a0c */ /* 0x000fe400047a1270 */
[----:B------:R-:W1:Y:S01]  /*89b50*/  LDS.128 R16, [R27+0x3000] ;  /* 0x003000001b107984 */ /* 0x000e620000000c00 */
[C---:B------:R-:W-:Y:S02]  /*89b60*/  LEA.HI.X.SX32 R23, R20.reuse, R3, 0x1, P6 ;  /* 0x0000000314177211 */ /* 0x040fe400030f0eff */
[----:B------:R-:W-:Y:S02]  /*89b70*/  IADD3 R0, R20, c[0x0][0x198], RZ ;  /* 0x0000660014007a10 */ /* 0x000fe40007ffe0ff */
[----:B0-----:R-:W-:Y:S01]  /*89b80*/  IADD3 R4, R29, 0x19c, RZ ;  /* 0x0000019c1d047810 */ /* 0x001fe20007ffe0ff */
[----:B------:R0:W-:Y:S01]  /*89b90*/  @P4 STG.E.U16 [R22.64], R24 ;  /* 0x0000001816004986 */ /* 0x0001e2000c101506 */
[----:B------:R-:W-:Y:S02]  /*89ba0*/  LEA R20, P6, R0, R2, 0x1 ;  /* 0x0000000200147211 */ /* 0x000fe400078c08ff */
[----:B------:R-:W-:-:S02]  /*89bb0*/  ISETP.LT.AND P4, PT, R4, c[0x0][0x17c], !P0 ;  /* 0x00005f0004007a0c */ /* 0x000fc40004781270 */
[C---:B------:R-:W-:Y:S02]  /*89bc0*/  IADD3 R4, R0.reuse, c[0x0][0x198], RZ ;  /* 0x0000660000047a10 */ /* 0x040fe40007ffe0ff */
[-C--:B------:R-:W-:Y:S02]  /*89bd0*/  LEA.HI.X.SX32 R21, R0, R3.reuse, 0x1, P6 ;  /* 0x0000000300157211 */ /* 0x080fe400030f0eff */
[CC--:B------:R-:W-:Y:S02]  /*89be0*/  LEA R26, P6, R4.reuse, R2.reuse, 0x1 ;  /* 0x00000002041a7211 */ /* 0x0c0fe400078c08ff */
[C---:B------:R-:W-:Y:S02]  /*89bf0*/  IADD3 R0, R4.reuse, c[0x0][0x198], RZ ;  /* 0x0000660004007a10 */ /* 0x040fe40007ffe0ff */
[----:B0-----:R-:W-:Y:S02]  /*89c00*/  IADD3 R22, R29, 0x19d, RZ ;  /* 0x0000019d1d167810 */ /* 0x001fe40007ffe0ff */
[----:B------:R-:W-:Y:S01]  /*89c10*/  LEA.HI.X.SX32 R27, R4, R3, 0x1, P6 ;  /* 0x00000003041b7211 */ /* 0x000fe200030f0eff */
[----:B------:R-:W-:Y:S01]  /*89c20*/  @P3 STG.E.U16 [R20.64], R8 ;  /* 0x0000000814003986 */ /* 0x000fe2000c101506 */
[----:B------:R-:W-:-:S02]  /*89c30*/  LEA R24, P6, R0, R2, 0x1 ;  /* 0x0000000200187211 */ /* 0x000fc400078c08ff */
[----:B------:R-:W-:Y:S02]  /*89c40*/  IADD3 R4, R0, c[0x0][0x198], RZ ;  /* 0x0000660000047a10 */ /* 0x000fe40007ffe0ff */
[----:B------:R-:W-:Y:S01]  /*89c50*/  ISETP.LT.AND P3, PT, R22, c[0x0][0x17c], !P0 ;  /* 0x00005f0016007a0c */ /* 0x000fe20004761270 */
[----:B------:R-:W-:Y:S04]  /*89c60*/  @P2 STG.E.U16 [R26.64], R28 ;  /* 0x0000001c1a002986 */ /* 0x000fe8000c101506 */
[----:B------:R0:W2:Y:S02]  /*89c70*/  LDS.128 R20, [R25+0x3000] ;  /* 0x0030000019147984 */ /* 0x0000a40000000c00 */
[----:B0-----:R-:W-:Y:S02]  /*89c80*/  LEA.HI.X.SX32 R25, R0, R3, 0x1, P6 ;  /* 0x0000000300197211 */ /* 0x001fe400030f0eff */
[----:B------:R-:W3:Y:S01]  /*89c90*/  LDL.LU R28, [R1+0x54] ;  /* 0x00005400011c7983 */ /* 0x000ee20000300800 */
[----:B------:R-:W-:-:S02]  /*89ca0*/  LEA R26, P6, R4, R2, 0x1 ;  /* 0x00000002041a7211 */ /* 0x000fc400078c08ff */
[C---:B------:R-:W-:Y:S01]  /*89cb0*/  IADD3 R0, R4.reuse, c[0x0][0x198], RZ ;  /* 0x0000660004007a10 */ /* 0x040fe20007ffe0ff */
[----:B------:R0:W-:Y:S01]  /*89cc0*/  @P1 STG.E.U16 [R24.64], R12 ;  /* 0x0000000c18001986 */ /* 0x0001e2000c101506 */
[----:B------:R-:W-:Y:S02]  /*89cd0*/  LEA.HI.X.SX32 R27, R4, R3, 0x1, P6 ;  /* 0x00000003041b7211 */ /* 0x000fe400030f0eff */
[----:B------:R-:W-:Y:S02]  /*89ce0*/  IADD3 R4, R0, c[0x0][0x198], RZ ;  /* 0x0000660000047a10 */ /* 0x000fe40007ffe0ff */
[----:B0-----:R-:W-:Y:S02]  /*89cf0*/  PRMT R12, R12, 0x7632, R12 ;  /* 0x000076320c0c7816 */ /* 0x001fe4000000000c */
[----:B------:R-:W-:-:S03]  /*89d00*/  LEA R24, P6, R0, R2, 0x1 ;  /* 0x0000000200187211 */ /* 0x000fc600078c08ff */
[----:B------:R0:W-:Y:S01]  /*89d10*/  @P5 STG.E.U16 [R26.64], R12 ;  /* 0x0000000c1a005986 */ /* 0x0001e2000c101506 */
[----:B------:R-:W-:-:S05]  /*89d20*/  LEA.HI.X.SX32 R25, R0, R3, 0x1, P6 ;  /* 0x0000000300197211 */ /* 0x000fca00030f0eff */
[----:B-1----:R1:W-:Y:S01]  /*89d30*/  @P4 STG.E.U16 [R24.64], R16 ;  /* 0x0000001018004986 */ /* 0x0023e2000c101506 */
[----:B0-----:R-:W-:-:S04]  /*89d40*/  LEA R26, P6, R4, R2, 0x1 ;  /* 0x00000002041a7211 */ /* 0x001fc800078c08ff */
[----:B------:R-:W-:Y:S02]  /*89d50*/  LEA.HI.X.SX32 R27, R4, R3, 0x1, P6 ;  /* 0x00000003041b7211 */ /* 0x000fe400030f0eff */
[----:B-1----:R-:W-:-:S05]  /*89d60*/  PRMT R16, R16, 0x7632, R16 ;  /* 0x0000763210107816 */ /* 0x002fca0000000010 */
[----:B------:R0:W-:Y:S04]  /*89d70*/  @P3 STG.E.U16 [R26.64], R16 ;  /* 0x000000101a003986 */ /* 0x0001e8000c101506 */
[----:B0-----:R-:W4:Y:S01]  /*89d80*/  LDL.LU R16, [R1+0x44] ;  /* 0x0000440001107983 */ /* 0x001f220000300800 */
[C---:B------:R-:W-:Y:S02]  /*89d90*/  IADD3 R8, R29.reuse, 0x19e, RZ ;  /* 0x0000019e1d087810 */ /* 0x040fe40007ffe0ff */
[----:B------:R-:W-:Y:S02]  /*89da0*/  IADD3 R0, R4, c[0x0][0x198], RZ ;  /* 0x0000660004007a10 */ /* 0x000fe40007ffe0ff */
[----:B------:R-:W-:Y:S02]  /*89db0*/  ISETP.LT.AND P2, PT, R8, c[0x0][0x17c], !P0 ;  /* 0x00005f0008007a0c */ /* 0x000fe40004741270 */
[----:B------:R-:W-:-:S02]  /*89dc0*/  IADD3 R8, R29, 0x19f, RZ ;  /* 0x0000019f1d087810 */ /* 0x000fc40007ffe0ff */
[-C--:B------:R-:W-:Y:S02]  /*89dd0*/  LEA R24, P6, R0, R2.reuse, 0x1 ;  /* 0x0000000200187211 */ /* 0x080fe400078c08ff */
[----:B------:R-:W-:Y:S02]  /*89de0*/  ISETP.LT.AND P1, PT, R8, c[0x0][0x17c], !P0 ;  /* 0x00005f0008007a0c */ /* 0x000fe40004721270 */
[C---:B------:R-:W-:Y:S02]  /*89df0*/  IADD3 R4, R0.reuse, c[0x0][0x198], RZ ;  /* 0x0000660000047a10 */ /* 0x040fe40007ffe0ff */
[----:B------:R-:W-:Y:S02]  /*89e00*/  LEA.HI.X.SX32 R25, R0, R3, 0x1, P6 ;  /* 0x0000000300197211 */ /* 0x000fe400030f0eff */
[----:B------:R-:W-:-:S03]  /*89e10*/  LEA R26, P6, R4, R2, 0x1 ;  /* 0x00000002041a7211 */ /* 0x000fc600078c08ff */
[----:B--2---:R0:W-:Y:S01]  /*89e20*/  @P2 STG.E.U16 [R24.64], R20 ;  /* 0x0000001418002986 */ /* 0x0041e2000c101506 */
[C---:B------:R-:W-:Y:S02]  /*89e30*/  LEA.HI.X.SX32 R27, R4.reuse, R3, 0x1, P6 ;  /* 0x00000003041b7211 */ /* 0x040fe400030f0eff */
[----:B------:R-:W-:Y:S02]  /*89e40*/  IADD3 R8, R29, 0x1a0, RZ ;  /* 0x000001a01d087810 */ /* 0x000fe40007ffe0ff */
[----:B------:R-:W-:Y:S02]  /*89e50*/  IADD3 R0, R4, c[0x0][0x198], RZ ;  /* 0x0000660004007a10 */ /* 0x000fe40007ffe0ff */
[----:B0-----:R-:W-:Y:S02]  /*89e60*/  PRMT R20, R20, 0x7632, R20 ;  /* 0x0000763214147816 */ /* 0x001fe40000000014 */
[----:B------:R-:W-:-:S03]  /*89e70*/  ISETP.LT.AND P5, PT, R8, c[0x0][0x17c], !P0 ;  /* 0x00005f0008007a0c */ /* 0x000fc600047a1270 */
[----:B------:R0:W-:Y:S01]  /*89e80*/  @P1 STG.E.U16 [R26.64], R20 ;  /* 0x000000141a001986 */ /* 0x0001e2000c101506 */
[C---:B------:R-:W-:Y:S02]  /*89e90*/  IADD3 R8, R29.reuse, 0x1a1, RZ ;  /* 0x000001a11d087810 */ /* 0x040fe40007ffe0ff */
[----:B------:R-:W-:Y:S02]  /*89ea0*/  LEA R24, P6, R0, R2, 0x1 ;  /* 0x0000000200187211 */ /* 0x000fe400078c08ff */
[----:B------:R-:W-:Y:S02]  /*89eb0*/  ISETP.LT.AND P4, PT, R8, c[0x0][0x17c], !P0 ;  /* 0x00005f0008007a0c */ /* 0x000fe40004781270 */
[C---:B------:R-:W-:Y:S01]  /*89ec0*/  IADD3 R4, R0.reuse, c[0x0][0x198], RZ ;  /* 0x0000660000047a10 */ /* 0x040fe20007ffe0ff */
[----:B0-----:R-:W2:Y:S01]  /*89ed0*/  LDL.LU R20, [R1+0x24] ;  /* 0x0000240001147983 */ /* 0x001ea20000300800 */
[----:B------:R-:W-:Y:S02]  /*89ee0*/  IADD3 R8, R29, 0x1a2, RZ ;  /* 0x000001a21d087810 */ /* 0x000fe40007ffe0ff */
[----:B------:R-:W-:-:S02]  /*89ef0*/  LEA.HI.X.SX32 R25, R0, R3, 0x1, P6 ;  /* 0x0000000300197211 */ /* 0x000fc400030f0eff */
[C---:B------:R-:W-:Y:S02]  /*89f00*/  LEA R26, P6, R4.reuse, R2, 0x1 ;  /* 0x00000002041a7211 */ /* 0x040fe400078c08ff */
[----:B------:R-:W-:Y:S02]  /*89f10*/  IADD3 R0, R4, c[0x0][0x198], RZ ;  /* 0x0000660004007a10 */ /* 0x000fe40007ffe0ff */
[----:B------:R-:W-:Y:S02]  /*89f20*/  ISETP.LT.AND P3, PT, R8, c[0x0][0x17c], !P0 ;  /* 0x00005f0008007a0c */ /* 0x000fe40004761270 */
[----:B------:R-:W-:Y:S02]  /*89f30*/  LEA.HI.X.SX32 R27, R4, R3, 0x1, P6 ;  /* 0x00000003041b7211 */ /* 0x000fe400030f0eff */
[----:B------:R-:W-:Y:S01]  /*89f40*/  IADD3 R4, R0, c[0x0][0x198], RZ ;  /* 0x0000660000047a10 */ /* 0x000fe20007ffe0ff */
[----:B----4-:R0:W-:Y:S01]  /*89f50*/  @P5 STG.E.U16 [R24.64], R16 ;  /* 0x0000001018005986 */ /* 0x0101e2000c101506 */
[----:B------:R-:W-:-:S05]  /*89f60*/  PRMT R12, R16, 0x7632, R12 ;  /* 0x00007632100c7816 */ /* 0x000fca000000000c */
[----:B------:R1:W-:Y:S01]  /*89f70*/  @P4 STG.E.U16 [R26.64], R12 ;  /* 0x0000000c1a004986 */ /* 0x0003e2000c101506 */
[----:B0-----:R-:W-:-:S03]  /*89f80*/  LEA R24, P6, R0, R2, 0x1 ;  /* 0x0000000200187211 */ /* 0x001fc600078c08ff */
[----:B------:R-:W4:Y:S01]  /*89f90*/  LDL.LU R16, [R1+0x74] ;  /* 0x0000740001107983 */ /* 0x000f220000300800 */
[-C--:B------:R-:W-:Y:S02]  /*89fa0*/  LEA.HI.X.SX32 R25, R0, R3.reuse, 0x1, P6 ;  /* 0x0000000300197211 */ /* 0x080fe400030f0eff */
[C---:B-1----:R-:W-:Y:S02]  /*89fb0*/  LEA R26, P6, R4.reuse, R2, 0x1 ;  /* 0x00000002041a7211 */ /* 0x042fe400078c08ff */
[C---:B------:R-:W-:Y:S01]  /*89fc0*/  IADD3 R0, R4.reuse, c[0x0][0x198], RZ ;  /* 0x0000660004007a10 */ /* 0x040fe20007ffe0ff */
[----:B---3--:R0:W-:Y:S01]  /*89fd0*/  @P3 STG.E.U16 [R24.64], R28 ;  /* 0x0000001c18003986 */ /* 0x0081e2000c101506 */
[----:B------:R-:W-:Y:S02]  /*89fe0*/  LEA.HI.X.SX32 R27, R4, R3, 0x1, P6 ;  /* 0x00000003041b7211 */ /* 0x000fe400030f0eff */
[----:B------:R-:W-:Y:S02]  /*89ff0*/  PRMT R4, R28, 0x7632, R4 ;  /* 0x000076321c047816 */ /* 0x000fe40000000004 */
[----:B0-----:R-:W3:Y:S01]  /*8a000*/  LDL.LU R28, [R1+0xa4] ;  /* 0x0000a400011c7983 */ /* 0x001ee20000300800 */
[----:B------:R-:W-:-:S04]  /*8a010*/  IADD3 R8, R29, 0x1a3, RZ ;  /* 0x000001a31d087810 */ /* 0x000fc80007ffe0ff */
[----:B------:R-:W-:Y:S02]  /*8a020*/  ISETP.LT.AND P2, PT, R8, c[0x0][0x17c], !P0 ;  /* 0x00005f0008007a0c */ /* 0x000fe40004741270 */
[----:B------:R-:W-:-:S04]  /*8a030*/  IADD3 R8, R29, 0x1a4, RZ ;  /* 0x000001a41d087810 */ /* 0x000fc80007ffe0ff */
[----:B------:R-:W-:Y:S02]  /*8a040*/  ISETP.LT.AND P1, PT, R8, c[0x0][0x17c], !P0 ;  /* 0x00005f0008007a0c */ /* 0x000fe40004721270 */
[C---:B------:R-:W-:Y:S02]  /*8a050*/  IADD3 R8, R29.reuse, 0x1a5, RZ ;  /* 0x000001a51d087810 */ /* 0x040fe40007ffe0ff */
[----:B------:R-:W-:Y:S02]  /*8a060*/  LEA R24, P6, R0, R2, 0x1 ;  /* 0x0000000200187211 */ /* 0x000fe400078c08ff */
[----:B------:R-:W-:Y:S01]  /*8a070*/  ISETP.LT.AND P5, PT, R8, c[0x0][0x17c], !P0 ;  /* 0x00005f0008007a0c */ /* 0x000fe200047a1270 */
[----:B------:R0:W-:Y:S01]  /*8a080*/  @P2 STG.E.U16 [R26.64], R4 ;  /* 0x000000041a002986 */ /* 0x0001e2000c101506 */
[----:B------:R-:W-:Y:S02]  /*8a090*/  LEA.HI.X.SX32 R25, R0, R3, 0x1, P6 ;  /* 0x0000000300197211 */ /* 0x000fe400030f0eff */
[----:B------:R-:W-:-:S02]  /*8a0a0*/  IADD3 R8, R29, 0x1a6, RZ ;  /* 0x000001a61d087810 */ /* 0x000fc40007ffe0ff */
[----:B--2---:R-:W-:Y:S01]  /*8a0b0*/  PRMT R12, R20, 0x7632, R12 ;  /* 0x00007632140c7816 */ /* 0x004fe2000000000c */
[----:B------:R1:W-:Y:S01]  /*8a0c0*/  @P1 STG.E.U16 [R24.64], R20 ;  /* 0x0000001418001986 */ /* 0x0003e2000c101506 */
[----:B0-----:R-:W-:Y:S02]  /*8a0d0*/  IADD3 R4, R0, c[0x0][0x198], RZ ;  /* 0x0000660000047a10 */ /* 0x001fe40007ffe0ff */
[----:B------:R-:W-:Y:S02]  /*8a0e0*/  ISETP.LT.AND P4, PT, R8, c[0x0][0x17c], !P0 ;  /* 0x00005f0008007a0c */ /* 0x000fe40004781270 */
[C---:B------:R-:W-:Y:S02]  /*8a0f0*/  LEA R26, P6, R4.reuse, R2, 0x1 ;  /* 0x00000002041a7211 */ /* 0x040fe400078c08ff */
[----:B------:R-:W-:Y:S01]  /*8a100*/  IADD3 R0, R4, c[0x0][0x198], RZ ;  /* 0x0000660004007a10 */ /* 0x000fe20007ffe0ff */
[----:B-1----:R-:W2:Y:S01]  /*8a110*/  LDL.LU R20, [R1+0x94] ;  /* 0x0000940001147983 */ /* 0x002ea20000300800 */
[----:B------:R-:W-:-:S02]  /*8a120*/  IADD3 R8, R29, 0x1a7, RZ ;  /* 0x000001a71d087810 */ /* 0x000fc40007ffe0ff */
[-C--:B------:R-:W-:Y:S02]  /*8a130*/  LEA.HI.X.SX32 R27, R4, R3.reuse, 0x1, P6 ;  /* 0x00000003041b7211 */ /* 0x080fe400030f0eff */
[C---:B------:R-:W-:Y:S02]  /*8a140*/  LEA R24, P6, R0.reuse, R2, 0x1 ;  /* 0x0000000200187211 */ /* 0x040fe400078c08ff */
[----:B------:R-:W-:Y:S01]  /*8a150*/  IADD3 R4, R0, c[0x0][0x198], RZ ;  /* 0x0000660000047a10 */ /* 0x000fe20007ffe0ff */
[----:B------:R0:W-:Y:S01]  /*8a160*/  @P5 STG.E.U16 [R26.64], R12 ;  /* 0x0000000c1a005986 */ /* 0x0001e2000c101506 */
[----:B------:R-:W-:Y:S02]  /*8a170*/  ISETP.LT.AND P3, PT, R8, c[0x0][0x17c], !P0 ;  /* 0x00005f0008007a0c */ /* 0x000fe40004761270 */
[----:B------:R-:W-:Y:S02]  /*8a180*/  IADD3 R8, R29, 0x1a8, RZ ;  /* 0x000001a81d087810 */ /* 0x000fe40007ffe0ff */
[----:B------:R-:W-:-:S02]  /*8a190*/  LEA.HI.X.SX32 R25, R0, R3, 0x1, P6 ;  /* 0x0000000300197211 */ /* 0x000fc400030f0eff */
[----:B------:R-:W-:Y:S02]  /*8a1a0*/  ISETP.LT.AND P2, PT, R8, c[0x0][0x17c], !P0 ;  /* 0x00005f0008007a0c */ /* 0x000fe40004741270 */
[C---:B------:R-:W-:Y:S02]  /*8a1b0*/  IADD3 R0, R4.reuse, c[0x0][0x198], RZ ;  /* 0x0000660004007a10 */ /* 0x040fe40007ffe0ff */
[----:B0-----:R-:W-:-:S04]  /*8a1c0*/  LEA R26, P6, R4, R2, 0x1 ;  /* 0x00000002041a7211 */ /* 0x001fc800078c08ff */
[----:B------:R-:W-:Y:S01]  /*8a1d0*/  LEA.HI.X.SX32 R27, R4, R3, 0x1, P6 ;  /* 0x00000003041b7211 */ /* 0x000fe200030f0eff */
[----:B----4-:R0:W-:Y:S01]  /*8a1e0*/  @P4 STG.E.U16 [R24.64], R16 ;  /* 0x0000001018004986 */ /* 0x0101e2000c101506 */
[----:B------:R-:W-:-:S03]  /*8a1f0*/  PRMT R4, R16, 0x7632, R4 ;  /* 0x0000763210047816 */ /* 0x000fc60000000004 */
[----:B0-----:R-:W4:Y:S01]  /*8a200*/  LDL.LU R16, [R1+0x84] ;  /* 0x0000840001107983 */ /* 0x001f220000300800 */
[----:B------:R-:W-:-:S04]  /*8a210*/  LEA R24, P6, R0, R2, 0x1 ;  /* 0x0000000200187211 */ /* 0x000fc800078c08ff */
[----:B------:R-:W-:Y:S01]  /*8a220*/  LEA.HI.X.SX32 R25, R0, R3, 0x1, P6 ;  /* 0x0000000300197211 */ /* 0x000fe200030f0eff */
[----:B------:R-:W-:Y:S01]  /*8a230*/  @P3 STG.E.U16 [R26.64], R4 ;  /* 0x000000041a003986 */ /* 0x000fe2000c101506 */
[----:B---3--:R-:W-:-:S03]  /*8a240*/  PRMT R12, R28, 0x7632, R12 ;  /* 0x000076321c0c7816 */ /* 0x008fc6000000000c */
[----:B------:R0:W-:Y:S04]  /*8a250*/  @P2 STG.E.U16 [R24.64], R28 ;  /* 0x0000001c18002986 */ /* 0x0001e8000c101506 */
[----:B0-----:R-:W3:Y:S01]  /*8a260*/  LDL.LU R28, [R1+0x4] ;  /* 0x00000400011c7983 */ /* 0x001ee20000300800 */
[C---:B------:R-:W-:Y:S02]  /*8a270*/  IADD3 R8, R29.reuse, 0x1a9, RZ ;  /* 0x000001a91d087810 */ /* 0x040fe40007ffe0ff */
[----:B------:R-:W-:Y:S02]  /*8a280*/  IADD3 R4, R0, c[0x0][0x198], RZ ;  /* 0x0000660000047a10 */ /* 0x000fe40007ffe0ff */
[----:B------:R-:W-:Y:S02]  /*8a290*/  ISETP.LT.AND P1, PT, R8, c[0x0][0x17c], !P0 ;  /* 0x00005f0008007a0c */ /* 0x000fe40004721270 */
[----:B------:R-:W-:-:S02]  /*8a2a0*/  IADD3 R8, R29, 0x1aa, RZ ;  /* 0x000001aa1d087810 */ /* 0x000fc40007ffe0ff */
[CC--:B------:R-:W-:Y:S02]  /*8a2b0*/  LEA R26, P6, R4.reuse, R2.reuse, 0x1 ;  /* 0x00000002041a7211 */ /* 0x0c0fe400078c08ff */
[----:B------:R-:W-:Y:S02]  /*8a2c0*/  IADD3 R0, R4, c[0x0][0x198], RZ ;  /* 0x0000660004007a10 */ /* 0x000fe40007ffe0ff */
[----:B------:R-:W-:Y:S02]  /*8a2d0*/  ISETP.LT.AND P5, PT, R8, c[0x0][0x17c], !P0 ;  /* 0x00005f0008007a0c */ /* 0x000fe400047a1270 */
[----:B------:R-:W-:Y:S02]  /*8a2e0*/  IADD3 R8, R29, 0x1ab, RZ ;  /* 0x000001ab1d087810 */ /* 0x000fe40007ffe0ff */
[----:B------:R-:W-:Y:S02]  /*8a2f0*/  LEA.HI.X.SX32 R27, R4, R3, 0x1, P6 ;  /* 0x00000003041b7211 */ /* 0x000fe400030f0eff */
[----:B------:R-:W-:-:S02]  /*8a300*/  LEA R24, P6, R0, R2, 0x1 ;  /* 0x0000000200187211 */ /* 0x000fc400078c08ff */
[----:B------:R-:W-:Y:S02]  /*8a310*/  IADD3 R4, R0, c[0x0][0x198], RZ ;  /* 0x0000660000047a10 */ /* 0x000fe40007ffe0ff */
[----:B------:R-:W-:Y:S01]  /*8a320*/  ISETP.LT.AND P4, PT, R8, c[0x0][0x17c], !P0 ;  /* 0x00005f0008007a0c */ /* 0x000fe20004781270 */
[----:B------:R0:W-:Y:S01]  /*8a330*/  @P1 STG.E.U16 [R26.64], R12 ;  /* 0x0000000c1a001986 */ /* 0x0001e2000c101506 */
[----:B------:R-:W-:Y:S02]  /*8a340*/  LEA.HI.X.SX32 R25, R0, R3, 0x1, P6 ;  /* 0x0000000300197211 */ /* 0x000fe400030f0eff */
[----:B------:R-:W-:Y:S02]  /*8a350*/  IADD3 R8, R29, 0x1ac, RZ ;  /* 0x000001ac1d087810 */ /* 0x000fe40007ffe0ff */
[C---:B------:R-:W-:Y:S02]  /*8a360*/  IADD3 R0, R4.reuse, c[0x0][0x198], RZ ;  /* 0x0000660004007a10 */ /* 0x040fe40007ffe0ff */
[----:B0-----:R-:W-:-:S02]  /*8a370*/  LEA R26, P6, R4, R2, 0x1 ;  /* 0x00000002041a7211 */ /* 0x001fc400078c08ff */
[----:B------:R-:W-:Y:S02]  /*8a380*/  ISETP.LT.AND P3, PT, R8, c[0x0][0x17c], !P0 ;  /* 0x00005f0008007a0c */ /* 0x000fe40004761270 */
[----:B------:R-:W-:Y:S02]  /*8a390*/  LEA.HI.X.SX32 R27, R4, R3, 0x1, P6 ;  /* 0x00000003041b7211 */ /* 0x000fe400030f0eff */
[----:B--2---:R-:W-:Y:S02]  /*8a3a0*/  PRMT R4, R20, 0x7632, R4 ;  /* 0x0000763214047816 */ /* 0x004fe40000000004 */
[C---:B------:R-:W-:Y:S01]  /*8a3b0*/  IADD3 R8, R29.reuse, 0x1ad, RZ ;  /* 0x000001ad1d087810 */ /* 0x040fe20007ffe0ff */
[----:B------:R0:W-:Y:S03]  /*8a3c0*/  @P5 STG.E.U16 [R24.64], R20 ;  /* 0x0000001418005986 */ /* 0x0001e6000c101506 */
[----:B------:R-:W-:Y:S01]  /*8a3d0*/  ISETP.LT.AND P2, PT, R8, c[0x0][0x17c], !P0 ;  /* 0x00005f0008007a0c */ /* 0x000fe20004741270 */
[----:B------:R1:W-:Y:S01]  /*8a3e0*/  @P4 STG.E.U16 [R26.64], R4 ;  /* 0x000000041a004986 */ /* 0x0003e2000c101506 */
[----:B------:R-:W-:-:S03]  /*8a3f0*/  IADD3 R8, R29, 0x1ae, RZ ;  /* 0x000001ae1d087810 */ /* 0x000fc60007ffe0ff */
[----:B0-----:R-:W2:Y:S01]  /*8a400*/  LDL.LU R20, [R1+0x64] ;  /* 0x0000640001147983 */ /* 0x001ea20000300800 */
[CC--:B------:R-:W-:Y:S02]  /*8a410*/  LEA R24, P6, R0.reuse, R2.reuse, 0x1 ;  /* 0x0000000200187211 */ /* 0x0c0fe400078c08ff */
[C---:B-1----:R-:W-:Y:S02]  /*8a420*/  IADD3 R4, R0.reuse, c[0x0][0x198], RZ ;  /* 0x0000660000047a10 */ /* 0x042fe40007ffe0ff */
[----:B------:R-:W-:Y:S02]  /*8a430*/  LEA.HI.X.SX32 R25, R0, R3, 0x1, P6 ;  /* 0x0000000300197211 */ /* 0x000fe400030f0eff */
[C---:B------:R-:W-:Y:S02]  /*8a440*/  LEA R26, P6, R4.reuse, R2, 0x1 ;  /* 0x00000002041a7211 */ /* 0x040fe400078c08ff */
[----:B------:R-:W-:Y:S02]  /*8a450*/  IADD3 R0, R4, c[0x0][0x198], RZ ;  /* 0x0000660004007a10 */ /* 0x000fe40007ffe0ff */
[----:B------:R-:W-:-:S02]  /*8a460*/  ISETP.LT.AND P1, PT, R8, c[0x0][0x17c], !P0 ;  /* 0x00005f0008007a0c */ /* 0x000fc40004721270 */
        /* <DEDUP_REMOVED lines=9> */
[C---:B------:R-:W-:Y:S02]  /*8a500*/  IADD3 R0, R4.reuse, c[0x0][0x198], RZ ;  /* 0x0000660004007a10 */ /* 0x040fe40007ffe0ff */
[----:B------:R-:W-:Y:S01]  /*8a510*/  LEA.HI.X.SX32 R27, R4, R3, 0x1, P6 ;  /* 0x00000003041b7211 */ /* 0x000fe200030f0eff */
[----:B---3--:R0:W-:Y:S01]  /*8a520*/  @P1 STG.E.U16 [R24.64], R28 ;  /* 0x0000001c18001986 */ /* 0x0081e2000c101506 */
[----:B------:R-:W-:-:S03]  /*8a530*/  PRMT R4, R28, 0x7632, R4 ;  /* 0x000076321c047816 */ /* 0x000fc60000000004 */
        /* <DEDUP_REMOVED lines=9> */
[----:B------:R-:W-:Y:S02]  /*8a5d0*/  IADD3 R8, R29, 0x1b2, RZ ;  /* 0x000001b21d087810 */ /* 0x000fe40007ffe0ff */
[----:B------:R-:W-:-:S02]  /*8a5e0*/  LEA.HI.X.SX32 R25, R0, R3, 0x1, P6 ;  /* 0x0000000300197211 */ /* 0x000fc400030f0eff */
[----:B------:R-:W-:Y:S02]  /*8a5f0*/  ISETP.LT.AND P2, PT, R8, c[0x0][0x17c], !P0 ;  /* 0x00005f0008007a0c */ /* 0x000fe40004741270 */
[----:B0-----:R-:W-:-:S04]  /*8a600*/  IADD3 R4, R0, c[0x0][0x198], RZ ;  /* 0x0000660000047a10 */ /* 0x001fc80007ffe0ff */
[C---:B------:R-:W-:Y:S02]  /*8a610*/  LEA R26, P6, R4.reuse, R2, 0x1 ;  /* 0x00000002041a7211 */ /* 0x040fe400078c08ff */
[C---:B------:R-:W-:Y:S02]  /*8a620*/  IADD3 R0, R4.reuse, c[0x0][0x198], RZ ;  /* 0x0000660004007a10 */ /* 0x040fe40007ffe0ff */
[----:B------:R-:W-:Y:S02]  /*8a630*/  IADD3 R8, R29, 0x1b3, RZ ;  /* 0x000001b31d087810 */ /* 0x000fe40007ffe0ff */
[----:B------:R-:W-:Y:S02]  /*8a640*/  LEA.HI.X.SX32 R27, R4, R3, 0x1, P6 ;  /* 0x00000003041b7211 */ /* 0x000fe400030f0eff */
[----:B------:R-:W-:Y:S01]  /*8a650*/  IADD3 R4, R0, c[0x0][0x198], RZ ;  /* 0x0000660000047a10 */ /* 0x000fe20007ffe0ff */
[----:B--2---:R0:W-:Y:S01]  /*8a660*/  @P4 STG.E.U16 [R24.64], R20 ;  /* 0x0000001418004986 */ /* 0x0041e2000c101506 */
[----:B------:R-:W-:-:S02]  /*8a670*/  PRMT R12, R20, 0x7632, R12 ;  /* 0x00007632140c7816 */ /* 0x000fc4000000000c */
[----:B------:R-:W-:Y:S02]  /*8a680*/  ISETP.LT.AND P1, PT, R8, c[0x0][0x17c], !P0 ;  /* 0x00005f0008007a0c */ /* 0x000fe40004721270 */
[----:B------:R-:W-:Y:S01]  /*8a690*/  IADD3 R8, R29, 0x1b4, RZ ;  /* 0x000001b41d087810 */ /* 0x000fe20007ffe0ff */
[----:B------:R1:W-:Y:S01]  /*8a6a0*/  @P3 STG.E.U16 [R26.64], R12 ;  /* 0x0000000c1a003986 */ /* 0x0003e2000c101506 */
[----:B0-----:R-:W-:-:S04]  /*8a6b0*/  LEA R24, P6, R0, R2, 0x1 ;  /* 0x0000000200187211 */ /* 0x001fc800078c08ff */
[-C--:B------:R-:W-:Y:S02]  /*8a6c0*/  LEA.HI.X.SX32 R25, R0, R3.reuse, 0x1, P6 ;  /* 0x0000000300197211 */ /* 0x080fe400030f0eff */
[----:B-1----:R-:W-:Y:S02]  /*8a6d0*/  LEA R26, P6, R4, R2, 0x1 ;  /* 0x00000002041a7211 */ /* 0x002fe400078c08ff */
[----:B------:R-:W-:Y:S02]  /*8a6e0*/  ISETP.LT.AND P5, PT, R8, c[0x0][0x17c], !P0 ;  /* 0x00005f0008007a0c */ /* 0x000fe400047a1270 */
[C---:B------:R-:W-:Y:S02]  /*8a6f0*/  IADD3 R0, R4.reuse, c[0x0][0x198], RZ ;  /* 0x0000660004007a10 */ /* 0x040fe40007ffe0ff */
[----:B------:R-:W-:Y:S02]  /*8a700*/  LEA.HI.X.SX32 R27, R4, R3, 0x1, P6 ;  /* 0x00000003041b7211 */ /* 0x000fe400030f0eff */
[----:B------:R-:W-:Y:S01]  /*8a710*/  IADD3 R8, R29, 0x1b5, RZ ;  /* 0x000001b51d087810 */ /* 0x000fe20007ffe0ff */
[----:B----4-:R0:W-:Y:S01]  /*8a720*/  @P2 STG.E.U16 [R24.64], R16 ;  /* 0x0000001018002986 */ /* 0x0101e2000c101506 */
[----:B------:R-:W-:-:S02]  /*8a730*/  PRMT R4, R16, 0x7632, R4 ;  /* 0x0000763210047816 */ /* 0x000fc40000000004 */
[C---:B0-----:R-:W-:Y:S01]  /*8a740*/  LEA R24, P6, R0.reuse, R2, 0x1 ;  /* 0x0000000200187211 */ /* 0x041fe200078c08ff */
[----:B------:R-:W2:Y:S03]  /*8a750*/  LDL.LU R16, [R1+0x48] ;  /* 0x0000480001107983 */ /* 0x000ea60000300800 */
[----:B------:R-:W-:Y:S01]  /*8a760*/  LEA.HI.X.SX32 R25, R0, R3, 0x1, P6 ;  /* 0x0000000300197211 */ /* 0x000fe200030f0eff */
[----:B------:R-:W-:Y:S04]  /*8a770*/  @P1 STG.E.U16 [R26.64], R4 ;  /* 0x000000041a001986 */ /* 0x000fe8000c101506 */
[----:B---3--:R0:W-:Y:S01]  /*8a780*/  @P5 STG.E.U16 [R24.64], R28 ;  /* 0x0000001c18005986 */ /* 0x0081e2000c101506 */
[----:B------:R-:W-:-:S03]  /*8a790*/  PRMT R12, R28, 0x7632, R12 ;  /* 0x000076321c0c7816 */ /* 0x000fc6000000000c */
[----:B0-----:R-:W3:Y:S01]  /*8a7a0*/  LDL.LU R28, [R1+0x58] ;  /* 0x00005800011c7983 */ /* 0x001ee20000300800 */
[----:B------:R-:W-:Y:S02]  /*8a7b0*/  ISETP.LT.AND P4, PT, R8, c[0x0][0x17c], !P0 ;  /* 0x00005f0008007a0c */ /* 0x000fe40004781270 */
[----:B------:R-:W-:-:S04]  /*8a7c0*/  IADD3 R8, R29, 0x1b6, RZ ;  /* 0x000001b61d087810 */ /* 0x000fc80007ffe0ff */
[----:B------:R-:W-:Y:S02]  /*8a7d0*/  ISETP.LT.AND P3, PT, R8, c[0x0][0x17c], !P0 ;  /* 0x00005f0008007a0c */ /* 0x000fe40004761270 */
[C---:B------:R-:W-:Y:S02]  /*8a7e0*/  IADD3 R8, R29.reuse, 0x1b7, RZ ;  /* 0x000001b71d087810 */ /* 0x040fe40007ffe0ff */
[----:B------:R-:W-:Y:S02]  /*8a7f0*/  IADD3 R4, R0, c[0x0][0x198], RZ ;  /* 0x0000660000047a10 */ /* 0x000fe40007ffe0ff */
[----:B------:R-:W-:Y:S02]  /*8a800*/  ISETP.LT.AND P2, PT, R8, c[0x0][0x17c], !P0 ;  /* 0x00005f0008007a0c */ /* 0x000fe40004741270 */
[----:B------:R-:W-:Y:S02]  /*8a810*/  IADD3 R8, R29, 0x1b8, RZ ;  /* 0x000001b81d087810 */ /* 0x000fe40007ffe0ff */
[----:B------:R-:W-:-:S02]  /*8a820*/  LEA R26, P6, R4, R2, 0x1 ;  /* 0x00000002041a7211 */ /* 0x000fc400078c08ff */
[----:B------:R-:W-:Y:S02]  /*8a830*/  IADD3 R0, R4, c[0x0][0x198], RZ ;  /* 0x0000660004007a10 */ /* 0x000fe40007ffe0ff */
[----:B------:R-:W-:Y:S02]  /*8a840*/  ISETP.LT.AND P1, PT, R8, c[0x0][0x17c], !P0 ;  /* 0x00005f0008007a0c */ /* 0x000fe40004721270 */
[----:B------:R-:W-:Y:S02]  /*8a850*/  IADD3 R8, R29, 0x1b9, RZ ;  /* 0x000001b91d087810 */ /* 0x000fe40007ffe0ff */
[----:B------:R-:W-:Y:S02]  /*8a860*/  LEA.HI.X.SX32 R27, R4, R3, 0x1, P6 ;  /* 0x00000003041b7211 */ /* 0x000fe400030f0eff */
[----:B------:R-:W-:Y:S02]  /*8a870*/  LEA R24, P6, R0, R2, 0x1 ;  /* 0x0000000200187211 */ /* 0x000fe400078c08ff */
[----:B------:R-:W-:-:S02]  /*8a880*/  ISETP.LT.AND P5, PT, R8, c[0x0][0x17c], !P0 ;  /* 0x00005f0008007a0c */ /* 0x000fc400047a1270 */
[C---:B------:R-:W-:Y:S02]  /*8a890*/  IADD3 R4, R0.reuse, c[0x0][0x198], RZ ;  /* 0x0000660000047a10 */ /* 0x040fe40007ffe0ff */
[C---:B------:R-:W-:Y:S01]  /*8a8a0*/  IADD3 R8, R29.reuse, 0x1ba, RZ ;  /* 0x000001ba1d087810 */ /* 0x040fe20007ffe0ff */
[----:B------:R0:W-:Y:S01]  /*8a8b0*/  @P4 STG.E.U16 [R26.64], R12 ;  /* 0x0000000c1a004986 */ /* 0x0001e2000c101506 */
[----:B------:R-:W-:Y:S02]  /*8a8c0*/  LEA.HI.X.SX32 R25, R0, R3, 0x1, P6 ;  /* 0x0000000300197211 */ /* 0x000fe400030f0eff */
[----:B------:R-:W-:Y:S02]  /*8a8d0*/  ISETP.LT.AND P4, PT, R8, c[0x0][0x17c], !P0 ;  /* 0x00005f0008007a0c */ /* 0x000fe40004781270 */
[----:B------:R-:W-:Y:S01]  /*8a8e0*/  IADD3 R8, R29, 0x1bb, RZ ;  /* 0x000001bb1d087810 */ /* 0x000fe20007ffe0ff */
[----:B------:R1:W-:Y:S01]  /*8a8f0*/  @P3 STG.E.U16 [R24.64], R5 ;  /* 0x0000000518003986 */ /* 0x0003e2000c101506 */
[----:B------:R-:W-:-:S02]  /*8a900*/  IADD3 R0, R4, c[0x0][0x198], RZ ;  /* 0x0000660004007a10 */ /* 0x000fc40007ffe0ff */
[-C--:B0-----:R-:W-:Y:S02]  /*8a910*/  LEA R26, P6, R4, R2.reuse, 0x1 ;  /* 0x00000002041a7211 */ /* 0x081fe400078c08ff */
[----:B------:R-:W-:Y:S02]  /*8a920*/  ISETP.LT.AND P3, PT, R8, c[0x0][0x17c], !P0 ;  /* 0x00005f0008007a0c */ /* 0x000fe40004761270 */
[----:B------:R-:W-:Y:S02]  /*8a930*/  LEA.HI.X.SX32 R27, R4, R3, 0x1, P6 ;  /* 0x00000003041b7211 */ /* 0x000fe400030f0eff */
[----:B-1----:R-:W-:Y:S02]  /*8a940*/  PRMT R5, R5, 0x7632, R5 ;  /* 0x0000763205057816 */ /* 0x002fe40000000005 */
[C---:B------:R-:W-:Y:S02]  /*8a950*/  LEA R4, P6, R0.reuse, R2, 0x1 ;  /* 0x0000000200047211 */ /* 0x040fe400078c08ff */
[----:B------:R-:W-:Y:S01]  /*8a960*/  IADD3 R8, R0, c[0x0][0x198], RZ ;  /* 0x0000660000087a10 */ /* 0x000fe20007ffe0ff */
[----:B------:R0:W-:Y:S01]  /*8a970*/  @P2 STG.E.U16 [R26.64], R5 ;  /* 0x000000051a002986 */ /* 0x0001e2000c101506 */
[----:B------:R-:W-:-:S02]  /*8a980*/  IADD3 R12, R29, 0x1bc, RZ ;  /* 0x000001bc1d0c7810 */ /* 0x000fc40007ffe0ff */
[-C--:B0-----:R-:W-:Y:S01]  /*8a990*/  LEA.HI.X.SX32 R5, R0, R3.reuse, 0x1, P6 ;  /* 0x0000000300057211 */ /* 0x081fe200030f0eff */
[----:B------:R-:W4:Y:S01]  /*8a9a0*/  LDL.LU R27, [R1+0x28] ;  /* 0x00002800011b7983 */ /* 0x000f220000300800 */
[C---:B------:R-:W-:Y:S02]  /*8a9b0*/  LEA R24, P6, R8.reuse, R2, 0x1 ;  /* 0x0000000208187211 */ /* 0x040fe400078c08ff */
[C---:B------:R-:W-:Y:S01]  /*8a9c0*/  IADD3 R0, R8.reuse, c[0x0][0x198], RZ ;  /* 0x0000660008007a10 */ /* 0x040fe20007ffe0ff */
[----:B------:R0:W-:Y:S01]  /*8a9d0*/  @P1 STG.E.U16 [R4.64], R9 ;  /* 0x0000000904001986 */ /* 0x0001e2000c101506 */
[----:B------:R-:W-:Y:S02]  /*8a9e0*/  LEA.HI.X.SX32 R25, R8, R3, 0x1, P6 ;  /* 0x0000000308197211 */ /* 0x000fe400030f0eff */
[----:B------:R-:W-:Y:S01]  /*8a9f0*/  PRMT R8, R9, 0x7632, R8 ;  /* 0x0000763209087816 */ /* 0x000fe20000000008 */
[----:B------:R-:W4:Y:S01]  /*8aa00*/  LDL.LU R20, [R1+0x78] ;  /* 0x0000780001147983 */ /* 0x000f220000300800 */
[----:B------:R-:W-:-:S02]  /*8aa10*/  ISETP.LT.AND P2, PT, R12, c[0x0][0x17c], !P0 ;  /* 0x00005f000c007a0c */ /* 0x000fc40004741270 */
[C---:B0-----:R-:W-:Y:S02]  /*8aa20*/  LEA R4, P6, R0.reuse, R2, 0x1 ;  /* 0x0000000200047211 */ /* 0x041fe400078c08ff */
[C---:B------:R-:W-:Y:S01]  /*8aa30*/  IADD3 R9, R0.reuse, c[0x0][0x198], RZ ;  /* 0x0000660000097a10 */ /* 0x040fe20007ffe0ff */
[----:B------:R0:W-:Y:S01]  /*8aa40*/  @P5 STG.E.U16 [R24.64], R8 ;  /* 0x0000000818005986 */ /* 0x0001e2000c101506 */
[----:B------:R-:W-:Y:S02]  /*8aa50*/  LEA.HI.X.SX32 R5, R0, R3, 0x1, P6 ;  /* 0x0000000300057211 */ /* 0x000fe400030f0eff */
[----:B------:R-:W-:Y:S02]  /*8aa60*/  IADD3 R12, R29, 0x1bd, RZ ;  /* 0x000001bd1d0c7810 */ /* 0x000fe40007ffe0ff */
[----:B------:R-:W-:Y:S01]  /*8aa70*/  IADD3 R0, R9, c[0x0][0x198], RZ ;  /* 0x0000660009007a10 */ /* 0x000fe20007ffe0ff */
[----:B------:R1:W-:Y:S01]  /*8aa80*/  @P4 STG.E.U16 [R4.64], R13 ;  /* 0x0000000d04004986 */ /* 0x0003e2000c101506 */
[----:B------:R-:W-:-:S02]  /*8aa90*/  ISETP.LT.AND P1, PT, R12, c[0x0][0x17c], !P0 ;  /* 0x00005f000c007a0c */ /* 0x000fc40004721270 */
[----:B0-----:R-:W-:Y:S02]  /*8aaa0*/  LEA R8, P6, R9, R2, 0x1 ;  /* 0x0000000209087211 */ /* 0x001fe400078c08ff */
[----:B------:R-:W-:Y:S02]  /*8aab0*/  IADD3 R12, R29, 0x1be, RZ ;  /* 0x000001be1d0c7810 */ /* 0x000fe40007ffe0ff */
[----:B------:R-:W-:Y:S02]  /*8aac0*/  LEA.HI.X.SX32 R9, R9, R3, 0x1, P6 ;  /* 0x0000000309097211 */ /* 0x000fe400030f0eff */
[----:B-1----:R-:W-:Y:S02]  /*8aad0*/  IADD3 R4, R29, 0x1bf, RZ ;  /* 0x000001bf1d047810 */ /* 0x002fe40007ffe0ff */
[----:B------:R-:W-:Y:S02]  /*8aae0*/  PRMT R13, R13, 0x7632, R13 ;  /* 0x000076320d0d7816 */ /* 0x000fe4000000000d */
[----:B------:R-:W-:-:S02]  /*8aaf0*/  ISETP.LT.AND P4, PT, R4, c[0x0][0x17c], !P0 ;  /* 0x00005f0004007a0c */ /* 0x000fc40004781270 */
[----:B------:R-:W-:Y:S01]  /*8ab00*/  LEA R4, P6, R0, R2, 0x1 ;  /* 0x0000000200047211 */ /* 0x000fe200078c08ff */
[----:B------:R0:W-:Y:S01]  /*8ab10*/  @P3 STG.E.U16 [R8.64], R13 ;  /* 0x0000000d08003986 */ /* 0x0001e2000c101506 */
[----:B------:R-:W-:Y:S02]  /*8ab20*/  ISETP.LT.AND P5, PT, R12, c[0x0][0x17c], !P0 ;  /* 0x00005f000c007a0c */ /* 0x000fe400047a1270 */
[----:B------:R-:W-:Y:S02]  /*8ab30*/  IADD3 R12, R29, 0x1c0, RZ ;  /* 0x000001c01d0c7810 */ /* 0x000fe40007ffe0ff */
[----:B------:R-:W-:Y:S02]  /*8ab40*/  LEA.HI.X.SX32 R5, R0, R3, 0x1, P6 ;  /* 0x0000000300057211 */ /* 0x000fe400030f0eff */
[----:B------:R-:W-:Y:S02]  /*8ab50*/  ISETP.LT.AND P3, PT, R12, c[0x0][0x17c], !P0 ;  /* 0x00005f000c007a0c */ /* 0x000fe40004761270 */
[----:B0-----:R-:W-:-:S02]  /*8ab60*/  IADD3 R9, R0, c[0x0][0x198], RZ ;  /* 0x0000660000097a10 */ /* 0x001fc40007ffe0ff */
[----:B------:R-:W-:Y:S02]  /*8ab70*/  IADD3 R12, R29, 0x1c1, RZ ;  /* 0x000001c11d0c7810 */ /* 0x000fe40007ffe0ff */
[C---:B------:R-:W-:Y:S02]  /*8ab80*/  LEA R8, P6, R9.reuse, R2, 0x1 ;  /* 0x0000000209087211 */ /* 0x040fe400078c08ff */
[C---:B------:R-:W-:Y:S01]  /*8ab90*/  IADD3 R0, R9.reuse, c[0x0][0x198], RZ ;  /* 0x0000660009007a10 */ /* 0x040fe20007ffe0ff */
[----:B------:R0:W-:Y:S01]  /*8aba0*/  @P2 STG.E.U16 [R4.64], R17 ;  /* 0x0000001104002986 */ /* 0x0001e2000c101506 */
[----:B------:R-:W-:Y:S02]  /*8abb0*/  LEA.HI.X.SX32 R9, R9, R3, 0x1, P6 ;  /* 0x0000000309097211 */ /* 0x000fe400030f0eff */
[----:B------:R-:W-:Y:S02]  /*8abc0*/  ISETP.LT.AND P2, PT, R12, c[0x0][0x17c], !P0 ;  /* 0x00005f000c007a0c */ /* 0x000fe40004741270 */
[----:B------:R-:W-:-:S02]  /*8abd0*/  IADD3 R12, R0, c[0x0][0x198], RZ ;  /* 0x00006600000c7a10 */ /* 0x000fc40007ffe0ff */
[C---:B0-----:R-:W-:Y:S02]  /*8abe0*/  LEA R4, P6, R0.reuse, R2, 0x1 ;  /* 0x0000000200047211 */ /* 0x041fe400078c08ff */
[----:B------:R-:W-:Y:S02]  /*8abf0*/  PRMT R17, R17, 0x7632, R17 ;  /* 0x0000763211117816 */ /* 0x000fe40000000011 */
[----:B------:R-:W-:-:S03]  /*8ac00*/  LEA.HI.X.SX32 R5, R0, R3, 0x1, P6 ;  /* 0x0000000300057211 */ /* 0x000fc600030f0eff */
[----:B------:R0:W-:Y:S01]  /*8ac10*/  @P1 STG.E.U16 [R8.64], R17 ;  /* 0x0000001108001986 */ /* 0x0001e2000c101506 */
[----:B------:R-:W-:-:S03]  /*8ac20*/  IADD3 R0, R12, c[0x0][0x198], RZ ;  /* 0x000066000c007a10 */ /* 0x000fc60007ffe0ff */
[----:B------:R1:W-:Y:S01]  /*8ac30*/  @P5 STG.E.U16 [R4.64], R21 ;  /* 0x0000001504005986 */ /* 0x0003e2000c101506 */
[CC--:B0-----:R-:W-:Y:S02]  /*8ac40*/  LEA R8, P6, R12.reuse, R2.reuse, 0x1 ;  /* 0x000000020c087211 */ /* 0x0c1fe400078c08ff */
[----:B-1----:R-:W-:Y:S02]  /*8ac50*/  IADD3 R4, R29, 0x1c3, RZ ;  /* 0x000001c31d047810 */ /* 0x002fe40007ffe0ff */
[----:B------:R-:W-:Y:S02]  /*8ac60*/  LEA.HI.X.SX32 R9, R12, R3, 0x1, P6 ;  /* 0x000000030c097211 */ /* 0x000fe400030f0eff */
[----:B------:R-:W-:Y:S02]  /*8ac70*/  PRMT R21, R21, 0x7632, R21 ;  /* 0x0000763215157816 */ /* 0x000fe40000000015 */
[----:B------:R-:W-:Y:S02]  /*8ac80*/  ISETP.LT.AND P5, PT, R4, c[0x0][0x17c], !P0 ;  /* 0x00005f0004007a0c */ /* 0x000fe400047a1270 */
[----:B------:R-:W-:Y:S01]  /*8ac90*/  LEA R4, P6, R0, R2, 0x1 ;  /* 0x0000000200047211 */ /* 0x000fe200078c08ff */
[----:B------:R0:W-:Y:S01]  /*8aca0*/  @P4 STG.E.U16 [R8.64], R21 ;  /* 0x0000001508004986 */ /* 0x0001e2000c101506 */
[----:B------:R-:W-:-:S02]  /*8acb0*/  IADD3 R13, R29, 0x1c2, RZ ;  /* 0x000001c21d0d7810 */ /* 0x000fc40007ffe0ff */
[C---:B------:R-:W-:Y:S02]  /*8acc0*/  LEA.HI.X.SX32 R5, R0.reuse, R3, 0x1, P6 ;  /* 0x0000000300057211 */ /* 0x040fe400030f0eff */
[----:B------:R-:W-:Y:S02]  /*8acd0*/  ISETP.LT.AND P1, PT, R13, c[0x0][0x17c], !P0 ;  /* 0x00005f000d007a0c */ /* 0x000fe40004721270 */
[----:B0-----:R-:W-:-:S04]  /*8ace0*/  IADD3 R9, R0, c[0x0][0x198], RZ ;  /* 0x0000660000097a10 */ /* 0x001fc80007ffe0ff */
[CC--:B------:R-:W-:Y:S02]  /*8acf0*/  LEA R8, P6, R9.reuse, R2.reuse, 0x1 ;  /* 0x0000000209087211 */ /* 0x0c0fe400078c08ff */
[C---:B------:R-:W-:Y:S02]  /*8ad00*/  IADD3 R0, R9.reuse, c[0x0][0x198], RZ ;  /* 0x0000660009007a10 */ /* 0x040fe40007ffe0ff */
[----:B------:R-:W-:Y:S01]  /*8ad10*/  LEA.HI.X.SX32 R9, R9, R3, 0x1, P6 ;  /* 0x0000000309097211 */ /* 0x000fe200030f0eff */
[----:B--2---:R0:W-:Y:S01]  /*8ad20*/  @P3 STG.E.U16 [R4.64], R16 ;  /* 0x0000001004003986 */ /* 0x0041e2000c101506 */
[----:B------:R-:W-:Y:S02]  /*8ad30*/  PRMT R13, R16, 0x7632, R13 ;  /* 0x00007632100d7816 */ /* 0x000fe4000000000d */
[----:B0-----:R-:W-:-:S04]  /*8ad40*/  LEA R4, P6, R0, R2, 0x1 ;  /* 0x0000000200047211 */ /* 0x001fc800078c08ff */
[----:B------:R-:W-:Y:S01]  /*8ad50*/  LEA.HI.X.SX32 R5, R0, R3, 0x1, P6 ;  /* 0x0000000300057211 */ /* 0x000fe200030f0eff */
[----:B------:R-:W-:Y:S04]  /*8ad60*/  @P2 STG.E.U16 [R8.64], R13 ;  /* 0x0000000d08002986 */ /* 0x000fe8000c101506 */
[----:B---3--:R0:W-:Y:S02]  /*8ad70*/  @P1 STG.E.U16 [R4.64], R28 ;  /* 0x0000001c04001986 */ /* 0x0081e4000c101506 */
[----:B0-----:R-:W-:Y:S02]  /*8ad80*/  PRMT R5, R28, 0x7632, R5 ;  /* 0x000076321c057816 */ /* 0x001fe40000000005 */
[----:B------:R-:W2:Y:S01]  /*8ad90*/  LDL.LU R28, [R1+0xa8] ;  /* 0x0000a800011c7983 */ /* 0x000ea20000300800 */
[----:B------:R-:W-:-:S04]  /*8ada0*/  IADD3 R12, R29, 0x1c4, RZ ;  /* 0x000001c41d0c7810 */ /* 0x000fc80007ffe0ff */
[----:B------:R-:W-:Y:S02]  /*8adb0*/  ISETP.LT.AND P4, PT, R12, c[0x0][0x17c], !P0 ;  /* 0x00005f000c007a0c */ /* 0x000fe40004781270 */
[----:B------:R-:W-:-:S04]  /*8adc0*/  IADD3 R12, R29, 0x1c5, RZ ;  /* 0x000001c51d0c7810 */ /* 0x000fc80007ffe0ff */
[----:B------:R-:W-:Y:S02]  /*8add0*/  ISETP.LT.AND P3, PT, R12, c[0x0][0x17c], !P0 ;  /* 0x00005f000c007a0c */ /* 0x000fe40004761270 */
[----:B------:R-:W-:Y:S02]  /*8ade0*/  IADD3 R12, R0, c[0x0][0x198], RZ ;  /* 0x00006600000c7a10 */ /* 0x000fe40007ffe0ff */
[----:B------:R-:W-:Y:S02]  /*8adf0*/  IADD3 R4, R29, 0x1c7, RZ ;  /* 0x000001c71d047810 */ /* 0x000fe40007ffe0ff */
[C---:B------:R-:W-:Y:S02]  /*8ae00*/  LEA R8, P6, R12.reuse, R2, 0x1 ;  /* 0x000000020c087211 */ /* 0x040fe400078c08ff */
[C---:B------:R-:W-:Y:S02]  /*8ae10*/  IADD3 R0, R12.reuse, c[0x0][0x198], RZ ;  /* 0x000066000c007a10 */ /* 0x040fe40007ffe0ff */
[----:B------:R-:W-:-:S02]  /*8ae20*/  LEA.HI.X.SX32 R9, R12, R3, 0x1, P6 ;  /* 0x000000030c097211 */ /* 0x000fc400030f0eff */
[----:B------:R-:W-:Y:S02]  /*8ae30*/  ISETP.LT.AND P1, PT, R4, c[0x0][0x17c], !P0 ;  /* 0x00005f0004007a0c */ /* 0x000fe40004721270 */
[----:B------:R-:W-:Y:S01]  /*8ae40*/  LEA R4, P6, R0, R2, 0x1 ;  /* 0x0000000200047211 */ /* 0x000fe200078c08ff */
[----:B------:R0:W-:Y:S01]  /*8ae50*/  @P5 STG.E.U16 [R8.64], R5 ;  /* 0x0000000508005986 */ /* 0x0001e2000c101506 */
[C---:B------:R-:W-:Y:S02]  /*8ae60*/  IADD3 R16, R29.reuse, 0x1c6, RZ ;  /* 0x000001c61d107810 */ /* 0x040fe40007ffe0ff */
[----:B------:R-:W-:Y:S02]  /*8ae70*/  IADD3 R12, R29, 0x1c8, RZ ;  /* 0x000001c81d0c7810 */ /* 0x000fe40007ffe0ff */
[----:B------:R-:W-:Y:S02]  /*8ae80*/  ISETP.LT.AND P2, PT, R16, c[0x0][0x17c], !P0 ;  /* 0x00005f0010007a0c */ /* 0x000fe40004741270 */
[----:B0-----:R-:W-:-:S02]  /*8ae90*/  LEA.HI.X.SX32 R5, R0, R3, 0x1, P6 ;  /* 0x0000000300057211 */ /* 0x001fc400030f0eff */
[----:B------:R-:W-:-:S04]  /*8aea0*/  IADD3 R9, R0, c[0x0][0x198], RZ ;  /* 0x0000660000097a10 */ /* 0x000fc80007ffe0ff */
[CC--:B------:R-:W-:Y:S02]  /*8aeb0*/  LEA R8, P6, R9.reuse, R2.reuse, 0x1 ;  /* 0x0000000209087211 */ /* 0x0c0fe400078c08ff */
[C---:B------:R-:W-:Y:S02]  /*8aec0*/  IADD3 R0, R9.reuse, c[0x0][0x198], RZ ;  /* 0x0000660009007a10 */ /* 0x040fe40007ffe0ff */
[----:B------:R-:W-:Y:S02]  /*8aed0*/  ISETP.LT.AND P5, PT, R12, c[0x0][0x17c], !P0 ;  /* 0x00005f000c007a0c */ /* 0x000fe400047a1270 */
[----:B------:R-:W-:Y:S01]  /*8aee0*/  LEA.HI.X.SX32 R9, R9, R3, 0x1, P6 ;  /* 0x0000000309097211 */ /* 0x000fe200030f0eff */
[----:B----4-:R0:W-:Y:S01]  /*8aef0*/  @P4 STG.E.U16 [R4.64], R27 ;  /* 0x0000001b04004986 */ /* 0x0101e2000c101506 */
[----:B------:R-:W-:Y:S02]  /*8af00*/  PRMT R13, R27, 0x7632, R13 ;  /* 0x000076321b0d7816 */ /* 0x000fe4000000000d */
[----:B------:R-:W-:Y:S01]  /*8af10*/  IADD3 R12, R29, 0x1c9, RZ ;  /* 0x000001c91d0c7810 */ /* 0x000fe20007ffe0ff */
[----:B0-----:R-:W3:Y:S01]  /*8af20*/  LDL.LU R27, [R1+0x98] ;  /* 0x00009800011b7983 */ /* 0x001ee20000300800 */
[----:B------:R-:W-:-:S02]  /*8af30*/  LEA R4, P6, R0, R2, 0x1 ;  /* 0x0000000200047211 */ /* 0x000fc400078c08ff */
[----:B------:R-:W-:Y:S02]  /*8af40*/  ISETP.LT.AND P4, PT, R12, c[0x0][0x17c], !P0 ;  /* 0x00005f000c007a0c */ /* 0x000fe40004781270 */
[C---:B------:R-:W-:Y:S02]  /*8af50*/  LEA.HI.X.SX32 R5, R0.reuse, R3, 0x1, P6 ;  /* 0x0000000300057211 */ /* 0x040fe400030f0eff */
[----:B------:R-:W-:Y:S01]  /*8af60*/  IADD3 R12, R0, c[0x0][0x198], RZ ;  /* 0x00006600000c7a10 */ /* 0x000fe20007ffe0ff */
[----:B------:R0:W-:Y:S04]  /*8af70*/  @P3 STG.E.U16 [R8.64], R13 ;  /* 0x0000000d08003986 */ /* 0x0001e8000c101506 */
[----:B------:R1:W-:Y:S01]  /*8af80*/  @P2 STG.E.U16 [R4.64], R20 ;  /* 0x0000001404002986 */ /* 0x0003e2000c101506 */
[----:B------:R-:W-:-:S02]  /*8af90*/  IADD3 R0, R12, c[0x0][0x198], RZ ;  /* 0x000066000c007a10 */ /* 0x000fc40007ffe0ff */
[-C--:B0-----:R-:W-:Y:S02]  /*8afa0*/  LEA R8, P6, R12, R2.reuse, 0x1 ;  /* 0x000000020c087211 */ /* 0x081fe400078c08ff */
[----:B-1----:R-:W-:Y:S02]  /*8afb0*/  IADD3 R4, R29, 0x1cb, RZ ;  /* 0x000001cb1d047810 */ /* 0x002fe40007ffe0ff */
[----:B------:R-:W-:Y:S02]  /*8afc0*/  PRMT R5, R20, 0x7632, R5 ;  /* 0x0000763214057816 */ /* 0x000fe40000000005 */
[----:B------:R-:W4:Y:S01]  /*8afd0*/  LDL.LU R20, [R1+0x88] ;  /* 0x0000880001147983 */ /* 0x000f220000300800 */
[-C--:B------:R-:W-:Y:S02]  /*8afe0*/  LEA.HI.X.SX32 R9, R12, R3.reuse, 0x1, P6 ;  /* 0x000000030c097211 */ /* 0x080fe400030f0eff */
[----:B------:R-:W-:Y:S02]  /*8aff0*/  ISETP.LT.AND P2, PT, R4, c[0x0][0x17c], !P0 ;  /* 0x00005f0004007a0c */ /* 0x000fe40004741270 */
[C---:B------:R-:W-:Y:S01]  /*8b000*/  LEA R4, P6, R0.reuse, R2, 0x1 ;  /* 0x0000000200047211 */ /* 0x040fe200078c08ff */
[----:B------:R0:W-:Y:S03]  /*8b010*/  @P1 STG.E.U16 [R8.64], R5 ;  /* 0x0000000508001986 */ /* 0x0001e6000c101506 */
[----:B0-----:R-:W-:-:S05]  /*8b020*/  LEA.HI.X.SX32 R5, R0, R3, 0x1, P6 ;  /* 0x0000000300057211 */ /* 0x001fca00030f0eff */
[----:B--2---:R0:W-:Y:S01]  /*8b030*/  @P5 STG.E.U16 [R4.64], R28 ;  /* 0x0000001c04005986 */ /* 0x0041e2000c101506 */
[----:B------:R-:W-:-:S03]  /*8b040*/  PRMT R13, R28, 0x7632, R13 ;  /* 0x000076321c0d7816 */ /* 0x000fc6000000000d */
[----:B0-----:R-:W2:Y:S01]  /*8b050*/  LDL.LU R28, [R1+0x8] ;  /* 0x00000800011c7983 */ /* 0x001ea20000300800 */
[----:B------:R-:W-:Y:S02]  /*8b060*/  IADD3 R9, R0, c[0x0][0x198], RZ ;  /* 0x0000660000097a10 */ /* 0x000fe40007ffe0ff */
[C---:B------:R-:W-:Y:S02]  /*8b070*/  IADD3 R16, R29.reuse, 0x1ca, RZ ;  /* 0x000001ca1d107810 */ /* 0x040fe40007ffe0ff */
[----:B------:R-:W-:Y:S02]  /*8b080*/  IADD3 R12, R29, 0x1cc, RZ ;  /* 0x000001cc1d0c7810 */ /* 0x000fe40007ffe0ff */
[C---:B------:R-:W-:Y:S02]  /*8b090*/  LEA R8, P6, R9.reuse, R2, 0x1 ;  /* 0x0000000209087211 */ /* 0x040fe400078c08ff */
[----:B------:R-:W-:Y:S02]  /*8b0a0*/  ISETP.LT.AND P3, PT, R16, c[0x0][0x17c], !P0 ;  /* 0x00005f0010007a0c */ /* 0x000fe40004761270 */
[----:B------:R-:W-:-:S02]  /*8b0b0*/  IADD3 R0, R9, c[0x0][0x198], RZ ;  /* 0x0000660009007a10 */ /* 0x000fc40007ffe0ff */
[----:B------:R-:W-:Y:S02]  /*8b0c0*/  ISETP.LT.AND P1, PT, R12, c[0x0][0x17c], !P0 ;  /* 0x00005f000c007a0c */ /* 0x000fe40004721270 */
[-C--:B------:R-:W-:Y:S02]  /*8b0d0*/  LEA.HI.X.SX32 R9, R9, R3.reuse, 0x1, P6 ;  /* 0x0000000309097211 */ /* 0x080fe400030f0eff */
[----:B------:R-:W-:Y:S02]  /*8b0e0*/  IADD3 R12, R29, 0x1cd, RZ ;  /* 0x000001cd1d0c7810 */ /* 0x000fe40007ffe0ff */
[----:B------:R-:W-:Y:S02]  /*8b0f0*/  LEA R4, P6, R0, R2, 0x1 ;  /* 0x0000000200047211 */ /* 0x000fe400078c08ff */
[----:B------:R-:W-:Y:S02]  /*8b100*/  ISETP.LT.AND P5, PT, R12, c[0x0][0x17c], !P0 ;  /* 0x00005f000c007a0c */ /* 0x000fe400047a1270 */
[----:B------:R-:W-:-:S02]  /*8b110*/  LEA.HI.X.SX32 R5, R0, R3, 0x1, P6 ;  /* 0x0000000300057211 */ /* 0x000fc400030f0eff */
[----:B------:R-:W-:Y:S01]  /*8b120*/  IADD3 R12, R0, c[0x0][0x198], RZ ;  /* 0x00006600000c7a10 */ /* 0x000fe20007ffe0ff */
[----:B------:R0:W-:Y:S03]  /*8b130*/  @P4 STG.E.U16 [R8.64], R13 ;  /* 0x0000000d08004986 */ /* 0x0001e6000c101506 */
[C---:B------:R-:W-:Y:S02]  /*8b140*/  IADD3 R0, R12.reuse, c[0x0][0x198], RZ ;  /* 0x000066000c007a10 */ /* 0x040fe40007ffe0ff */
[----:B0-----:R-:W-:-:S04]  /*8b150*/  LEA R8, P6, R12, R2, 0x1 ;  /* 0x000000020c087211 */ /* 0x001fc800078c08ff */
[----:B------:R-:W-:Y:S02]  /*8b160*/  LEA.HI.X.SX32 R9, R12, R3, 0x1, P6 ;  /* 0x000000030c097211 */ /* 0x000fe400030f0eff */
[C---:B------:R-:W-:Y:S01]  /*8b170*/  IADD3 R16, R29.reuse, 0x1ce, RZ ;  /* 0x000001ce1d107810 */ /* 0x040fe20007ffe0ff */
[----:B---3--:R0:W-:Y:S02]  /*8b180*/  @P3 STG.E.U16 [R4.64], R27 ;  /* 0x0000001b04003986 */ /* 0x0081e4000c101506 */
[----:B0-----:R-:W-:Y:S02]  /*8b190*/  IADD3 R4, R29, 0x1cf, RZ ;  /* 0x000001cf1d047810 */ /* 0x001fe40007ffe0ff */
[----:B------:R-:W-:Y:S02]  /*8b1a0*/  PRMT R5, R27, 0x7632, R5 ;  /* 0x000076321b057816 */ /* 0x000fe40000000005 */
[----:B------:R-:W-:Y:S01]  /*8b1b0*/  ISETP.LT.AND P3, PT, R4, c[0x0][0x17c], !P0 ;  /* 0x00005f0004007a0c */ /* 0x000fe20004761270 */
[----:B------:R-:W3:Y:S01]  /*8b1c0*/  LDL.LU R27, [R1+0x68] ;  /* 0x00006800011b7983 */ /* 0x000ee20000300800 */
[----:B------:R-:W-:-:S03]  /*8b1d0*/  LEA R4, P6, R0, R2, 0x1 ;  /* 0x0000000200047211 */ /* 0x000fc600078c08ff */
[----:B------:R0:W-:Y:S01]  /*8b1e0*/  @P2 STG.E.U16 [R8.64], R5 ;  /* 0x0000000508002986 */ /* 0x0001e2000c101506 */
[----:B------:R-:W-:Y:S02]  /*8b1f0*/  ISETP.LT.AND P4, PT, R16, c[0x0][0x17c], !P0 ;  /* 0x00005f0010007a0c */ /* 0x000fe40004781270 */
[----:B----4-:R-:W-:Y:S02]  /*8b200*/  PRMT R13, R20, 0x7632, R13 ;  /* 0x00007632140d7816 */ /* 0x010fe4000000000d */
[C---:B0-----:R-:W-:Y:S02]  /*8b210*/  LEA.HI.X.SX32 R5, R0.reuse, R3, 0x1, P6 ;  /* 0x0000000300057211 */ /* 0x041fe400030f0eff */
[----:B------:R-:W-:-:S03]  /*8b220*/  IADD3 R9, R0, c[0x0][0x198], RZ ;  /* 0x0000660000097a10 */ /* 0x000fc60007ffe0ff */
[----:B------:R0:W-:Y:S01]  /*8b230*/  @P1 STG.E.U16 [R4.64], R20 ;  /* 0x0000001404001986 */ /* 0x0001e2000c101506 */
[CC--:B------:R-:W-:Y:S02]  /*8b240*/  LEA R8, P6, R9.reuse, R2.reuse, 0x1 ;  /* 0x0000000209087211 */ /* 0x0c0fe400078c08ff */
[C---:B------:R-:W-:Y:S02]  /*8b250*/  IADD3 R0, R9.reuse, c[0x0][0x198], RZ ;  /* 0x0000660009007a10 */ /* 0x040fe40007ffe0ff */
[----:B------:R-:W-:Y:S01]  /*8b260*/  LEA.HI.X.SX32 R9, R9, R3, 0x1, P6 ;  /* 0x0000000309097211 */ /* 0x000fe200030f0eff */
[----:B0-----:R-:W4:Y:S01]  /*8b270*/  LDL.LU R20, [R1+0x38] ;  /* 0x0000380001147983 */ /* 0x001f220000300800 */
[----:B------:R-:W-:-:S04]  /*8b280*/  LEA R4, P6, R0, R2, 0x1 ;  /* 0x0000000200047211 */ /* 0x000fc800078c08ff */
[----:B------:R-:W-:Y:S01]  /*8b290*/  LEA.HI.X.SX32 R5, R0, R3, 0x1, P6 ;  /* 0x0000000300057211 */ /* 0x000fe200030f0eff */
[----:B------:R-:W-:Y:S04]  /*8b2a0*/  @P5 STG.E.U16 [R8.64], R13 ;  /* 0x0000000d08005986 */ /* 0x000fe8000c101506 */
[----:B--2---:R0:W-:Y:S02]  /*8b2b0*/  @P4 STG.E.U16 [R4.64], R28 ;  /* 0x0000001c04004986 */ /* 0x0041e4000c101506 */
[----:B0-----:R-:W-:Y:S02]  /*8b2c0*/  PRMT R5, R28, 0x7632, R5 ;  /* 0x000076321c057816 */ /* 0x001fe40000000005 */
[----:B------:R-:W2:Y:S01]  /*8b2d0*/  LDL.LU R28, [R1+0x18] ;  /* 0x00001800011c7983 */ /* 0x000ea20000300800 */
[----:B------:R-:W-:-:S04]  /*8b2e0*/  IADD3 R12, R29, 0x1d0, RZ ;  /* 0x000001d01d0c7810 */ /* 0x000fc80007ffe0ff */
[----:B------:R-:W-:Y:S02]  /*8b2f0*/  ISETP.LT.AND P2, PT, R12, c[0x0][0x17c], !P0 ;  /* 0x00005f000c007a0c */ /* 0x000fe40004741270 */
[----:B------:R-:W-:-:S04]  /*8b300*/  IADD3 R12, R29, 0x1d1, RZ ;  /* 0x000001d11d0c7810 */ /* 0x000fc80007ffe0ff */
[----:B------:R-:W-:Y:S02]  /*8b310*/  ISETP.LT.AND P1, PT, R12, c[0x0][0x17c], !P0 ;  /* 0x00005f000c007a0c */ /* 0x000fe40004721270 */
[----:B------:R-:W-:-:S04]  /*8b320*/  IADD3 R12, R0, c[0x0][0x198], RZ ;  /* 0x00006600000c7a10 */ /* 0x000fc80007ffe0ff */
[CC--:B------:R-:W-:Y:S02]  /*8b330*/  LEA R8, P6, R12.reuse, R2.reuse, 0x1 ;  /* 0x000000020c087211 */ /* 0x0c0fe400078c08ff */
[----:B------:R-:W-:Y:S02]  /*8b340*/  IADD3 R4, R29, 0x1d3, RZ ;  /* 0x000001d31d047810 */ /* 0x000fe40007ffe0ff */
[C---:B------:R-:W-:Y:S02]  /*8b350*/  LEA.HI.X.SX32 R9, R12.reuse, R3, 0x1, P6 ;  /* 0x000000030c097211 */ /* 0x040fe400030f0eff */
[----:B------:R-:W-:Y:S02]  /*8b360*/  IADD3 R0, R12, c[0x0][0x198], RZ ;  /* 0x000066000c007a10 */ /* 0x000fe40007ffe0ff */
[----:B------:R-:W-:Y:S01]  /*8b370*/  ISETP.LT.AND P4, PT, R4, c[0x0][0x17c], !P0 ;  /* 0x00005f0004007a0c */ /* 0x000fe20004781270 */
[----:B------:R0:W-:Y:S01]  /*8b380*/  @P3 STG.E.U16 [R8.64], R5 ;  /* 0x0000000508003986 */ /* 0x0001e2000c101506 */
[----:B------:R-:W-:-:S02]  /*8b390*/  LEA R4, P6, R0, R2, 0x1 ;  /* 0x0000000200047211 */ /* 0x000fc400078c08ff */
[C---:B------:R-:W-:Y:S02]  /*8b3a0*/  IADD3 R16, R29.reuse, 0x1d2, RZ ;  /* 0x000001d21d107810 */ /* 0x040fe40007ffe0ff */
[----:B------:R-:W-:Y:S02]  /*8b3b0*/  IADD3 R12, R29, 0x1d4, RZ ;  /* 0x000001d41d0c7810 */ /* 0x000fe40007ffe0ff */
[----:B------:R-:W-:Y:S02]  /*8b3c0*/  ISETP.LT.AND P5, PT, R16, c[0x0][0x17c], !P0 ;  /* 0x00005f0010007a0c */ /* 0x000fe400047a1270 */
[C---:B0-----:R-:W-:Y:S02]  /*8b3d0*/  IADD3 R9, R0.reuse, c[0x0][0x198], RZ ;  /* 0x0000660000097a10 */ /* 0x041fe40007ffe0ff */
[----:B------:R-:W-:Y:S02]  /*8b3e0*/  LEA.HI.X.SX32 R5, R0, R3, 0x1, P6 ;  /* 0x0000000300057211 */ /* 0x000fe400030f0eff */
[----:B------:R-:W-:-:S02]  /*8b3f0*/  LEA R8, P6, R9, R2, 0x1 ;  /* 0x0000000209087211 */ /* 0x000fc400078c08ff */
[C---:B------:R-:W-:Y:S02]  /*8b400*/  IADD3 R0, R9.reuse, c[0x0][0x198], RZ ;  /* 0x0000660009007a10 */ /* 0x040fe40007ffe0ff */
[----:B------:R-:W-:Y:S02]  /*8b410*/  ISETP.LT.AND P3, PT, R12, c[0x0][0x17c], !P0 ;  /* 0x00005f000c007a0c */ /* 0x000fe40004761270 */
[----:B------:R-:W-:Y:S02]  /*8b420*/  LEA.HI.X.SX32 R9, R9, R3, 0x1, P6 ;  /* 0x0000000309097211 */ /* 0x000fe400030f0eff */
[----:B------:R-:W-:Y:S01]  /*8b430*/  IADD3 R12, R29, 0x1d5, RZ ;  /* 0x000001d51d0c7810 */ /* 0x000fe20007ffe0ff */
[----:B---3--:R0:W-:Y:S01]  /*8b440*/  @P2 STG.E.U16 [R4.64], R27 ;  /* 0x0000001b04002986 */ /* 0x0081e2000c101506 */
[----:B------:R-:W-:Y:S02]  /*8b450*/  PRMT R13, R27, 0x7632, R13 ;  /* 0x000076321b0d7816 */ /* 0x000fe4000000000d */
[----:B------:R-:W-:-:S02]  /*8b460*/  ISETP.LT.AND P2, PT, R12, c[0x0][0x17c], !P0 ;  /* 0x00005f000c007a0c */ /* 0x000fc40004741270 */
[C---:B------:R-:W-:Y:S02]  /*8b470*/  IADD3 R12, R0.reuse, c[0x0][0x198], RZ ;  /* 0x00006600000c7a10 */ /* 0x040fe40007ffe0ff */
[----:B0-----:R-:W-:-:S04]  /*8b480*/  LEA R4, P6, R0, R2, 0x1 ;  /* 0x0000000200047211 */ /* 0x001fc800078c08ff */
[-C--:B------:R-:W-:Y:S01]  /*8b490*/  LEA.HI.X.SX32 R5, R0, R3.reuse, 0x1, P6 ;  /* 0x0000000300057211 */ /* 0x080fe200030f0eff */
[----:B------:R0:W-:Y:S01]  /*8b4a0*/  @P1 STG.E.U16 [R8.64], R13 ;  /* 0x0000000d08001986 */ /* 0x0001e2000c101506 */
[C---:B------:R-:W-:Y:S02]  /*8b4b0*/  IADD3 R0, R12.reuse, c[0x0][0x198], RZ ;  /* 0x000066000c007a10 */ /* 0x040fe40007ffe0ff */
[C---:B0-----:R-:W-:Y:S01]  /*8b4c0*/  LEA R8, P6, R12.reuse, R2, 0x1 ;  /* 0x000000020c087211 */ /* 0x041fe200078c08ff */
[----:B----4-:R0:W-:Y:S03]  /*8b4d0*/  @P5 STG.E.U16 [R4.64], R20 ;  /* 0x0000001404005986 */ /* 0x0101e6000c101506 */
[----:B------:R-:W-:Y:S02]  /*8b4e0*/  LEA.HI.X.SX32 R9, R12, R3, 0x1, P6 ;  /* 0x000000030c097211 */ /* 0x000fe400030f0eff */
[----:B0-----:R-:W-:-:S02]  /*8b4f0*/  IADD3 R4, R29, 0x1d7, RZ ;  /* 0x000001d71d047810 */ /* 0x001fc40007ffe0ff */
[----:B------:R-:W-:Y:S02]  /*8b500*/  PRMT R5, R20, 0x7632, R5 ;  /* 0x0000763214057816 */ /* 0x000fe40000000005 */
[----:B------:R-:W-:Y:S01]  /*8b510*/  ISETP.LT.AND P5, PT, R4, c[0x0][0x17c], !P0 ;  /* 0x00005f0004007a0c */ /* 0x000fe200047a1270 */
[----:B------:R-:W3:Y:S01]  /*8b520*/  LDL.LU R20, [R1+0x4c] ;  /* 0x00004c0001147983 */ /* 0x000ee20000300800 */
[----:B------:R-:W-:-:S03]  /*8b530*/  LEA R4, P6, R0, R2, 0x1 ;  /* 0x0000000200047211 */ /* 0x000fc600078c08ff */
[----:B------:R0:W-:Y:S02]  /*8b540*/  @P4 STG.E.U16 [R8.64], R5 ;  /* 0x0000000508004986 */ /* 0x0001e4000c101506 */
[----:B0-----:R-:W-:-:S05]  /*8b550*/  LEA.HI.X.SX32 R5, R0, R3, 0x1, P6 ;  /* 0x0000000300057211 */ /* 0x001fca00030f0eff */
[----:B--2---:R0:W-:Y:S01]  /*8b560*/  @P3 STG.E.U16 [R4.64], R28 ;  /* 0x0000001c04003986 */ /* 0x0041e2000c101506 */
[----:B------:R-:W-:-:S03]  /*8b570*/  PRMT R13, R28, 0x7632, R13 ;  /* 0x000076321c0d7816 */ /* 0x000fc6000000000d */
[----:B0-----:R-:W2:Y:S01]  /*8b580*/  LDL.LU R28, [R1+0x5c] ;  /* 0x00005c00011c7983 */ /* 0x001ea20000300800 */
[----:B------:R-:W-:Y:S02]  /*8b590*/  IADD3 R9, R0, c[0x0][0x198], RZ ;  /* 0x0000660000097a10 */ /* 0x000fe40007ffe0ff */
[C---:B------:R-:W-:Y:S01]  /*8b5a0*/  IADD3 R16, R29.reuse, 0x1d6, RZ ;  /* 0x000001d61d107810 */ /* 0x040fe20007ffe0ff */
[----:B------:R-:W4:Y:S01]  /*8b5b0*/  LDL.LU R27, [R1+0x2c] ;  /* 0x00002c00011b7983 */ /* 0x000f220000300800 */
[----:B------:R-:W-:Y:S02]  /*8b5c0*/  IADD3 R12, R29, 0x1d8, RZ ;  /* 0x000001d81d0c7810 */ /* 0x000fe40007ffe0ff */
[C---:B------:R-:W-:Y:S02]  /*8b5d0*/  LEA R8, P6, R9.reuse, R2, 0x1 ;  /* 0x0000000209087211 */ /* 0x040fe400078c08ff */
[----:B------:R-:W-:Y:S02]  /*8b5e0*/  ISETP.LT.AND P1, PT, R16, c[0x0][0x17c], !P0 ;  /* 0x00005f0010007a0c */ /* 0x000fe40004721270 */
[----:B------:R-:W-:-:S02]  /*8b5f0*/  IADD3 R0, R9, c[0x0][0x198], RZ ;  /* 0x0000660009007a10 */ /* 0x000fc40007ffe0ff */
[----:B------:R-:W-:Y:S02]  /*8b600*/  ISETP.LT.AND P4, PT, R12, c[0x0][0x17c], !P0 ;  /* 0x00005f000c007a0c */ /* 0x000fe40004781270 */
[----:B------:R-:W-:Y:S02]  /*8b610*/  IADD3 R12, R29, 0x1d9, RZ ;  /* 0x000001d91d0c7810 */ /* 0x000fe40007ffe0ff */
[----:B------:R-:W-:Y:S02]  /*8b620*/  LEA.HI.X.SX32 R9, R9, R3, 0x1, P6 ;  /* 0x0000000309097211 */ /* 0x000fe400030f0eff */
[----:B------:R-:W-:Y:S02]  /*8b630*/  LEA R4, P6, R0, R2, 0x1 ;  /* 0x0000000200047211 */ /* 0x000fe400078c08ff */
[----:B------:R-:W-:Y:S02]  /*8b640*/  ISETP.LT.AND P3, PT, R12, c[0x0][0x17c], !P0 ;  /* 0x00005f000c007a0c */ /* 0x000fe40004761270 */
[----:B------:R-:W-:-:S02]  /*8b650*/  IADD3 R12, R0, c[0x0][0x198], RZ ;  /* 0x00006600000c7a10 */ /* 0x000fc40007ffe0ff */
[----:B------:R-:W-:Y:S01]  /*8b660*/  LEA.HI.X.SX32 R5, R0, R3, 0x1, P6 ;  /* 0x0000000300057211 */ /* 0x000fe200030f0eff */
[----:B------:R0:W-:Y:S01]  /*8b670*/  @P2 STG.E.U16 [R8.64], R13 ;  /* 0x0000000d08002986 */ /* 0x0001e2000c101506 */
[----:B------:R-:W-:-:S03]  /*8b680*/  IADD3 R0, R12, c[0x0][0x198], RZ ;  /* 0x000066000c007a10 */ /* 0x000fc60007ffe0ff */
[----:B------:R1:W-:Y:S01]  /*8b690*/  @P1 STG.E.U16 [R4.64], R6 ;  /* 0x0000000604001986 */ /* 0x0003e2000c101506 */
[CC--:B0-----:R-:W-:Y:S02]  /*8b6a0*/  LEA R8, P6, R12.reuse, R2.reuse, 0x1 ;  /* 0x000000020c087211 */ /* 0x0c1fe400078c08ff */
[C---:B-1----:R-:W-:Y:S02]  /*8b6b0*/  IADD3 R4, R29.reuse, 0x1db, RZ ;  /* 0x000001db1d047810 */ /* 0x042fe40007ffe0ff */
[----:B------:R-:W-:Y:S02]  /*8b6c0*/  LEA.HI.X.SX32 R9, R12, R3, 0x1, P6 ;  /* 0x000000030c097211 */ /* 0x000fe400030f0eff */
[----:B------:R-:W-:Y:S02]  /*8b6d0*/  PRMT R6, R6, 0x7632, R6 ;  /* 0x0000763206067816 */ /* 0x000fe40000000006 */
[----:B------:R-:W-:Y:S02]  /*8b6e0*/  ISETP.LT.AND P1, PT, R4, c[0x0][0x17c], !P0 ;  /* 0x00005f0004007a0c */ /* 0x000fe40004721270 */
[----:B------:R-:W-:Y:S01]  /*8b6f0*/  LEA R4, P6, R0, R2, 0x1 ;  /* 0x0000000200047211 */ /* 0x000fe200078c08ff */
[----:B------:R0:W-:Y:S01]  /*8b700*/  @P5 STG.E.U16 [R8.64], R6 ;  /* 0x0000000608005986 */ /* 0x0001e2000c101506 */
[----:B------:R-:W-:-:S02]  /*8b710*/  IADD3 R16, R29, 0x1da, RZ ;  /* 0x000001da1d107810 */ /* 0x000fc40007ffe0ff */
[----:B------:R-:W-:Y:S02]  /*8b720*/  LEA.HI.X.SX32 R5, R0, R3, 0x1, P6 ;  /* 0x0000000300057211 */ /* 0x000fe400030f0eff */
[----:B------:R-:W-:Y:S02]  /*8b730*/  ISETP.LT.AND P2, PT, R16, c[0x0][0x17c], !P0 ;  /* 0x00005f0010007a0c */ /* 0x000fe40004741270 */
[----:B0-----:R-:W-:Y:S02]  /*8b740*/  IADD3 R6, R0, c[0x0][0x198], RZ ;  /* 0x0000660000067a10 */ /* 0x001fe40007ffe0ff */
[----:B------:R-:W-:Y:S02]  /*8b750*/  IADD3 R9, R29, 0x1dd, RZ ;  /* 0x000001dd1d097810 */ /* 0x000fe40007ffe0ff */
[C---:B------:R-:W-:Y:S01]  /*8b760*/  LEA R8, P6, R6.reuse, R2, 0x1 ;  /* 0x0000000206087211 */ /* 0x040fe200078c08ff */
[----:B------:R0:W-:Y:S01]  /*8b770*/  @P4 STG.E.U16 [R4.64], R10 ;  /* 0x0000000a04004986 */ /* 0x0001e2000c101506 */
[----:B------:R-:W-:-:S02]  /*8b780*/  IADD3 R0, R6, c[0x0][0x198], RZ ;  /* 0x0000660006007a10 */ /* 0x000fc40007ffe0ff */
[----:B------:R-:W-:Y:S02]  /*8b790*/  ISETP.LT.AND P4, PT, R9, c[0x0][0x17c], !P0 ;  /* 0x00005f0009007a0c */ /* 0x000fe40004781270 */
[----:B------:R-:W-:Y:S02]  /*8b7a0*/  LEA.HI.X.SX32 R9, R6, R3, 0x1, P6 ;  /* 0x0000000306097211 */ /* 0x000fe400030f0eff */
[----:B------:R-:W-:Y:S02]  /*8b7b0*/  IADD3 R12, R29, 0x1dc, RZ ;  /* 0x000001dc1d0c7810 */ /* 0x000fe40007ffe0ff */
[C---:B------:R-:W-:Y:S02]  /*8b7c0*/  IADD3 R6, R0.reuse, c[0x0][0x198], RZ ;  /* 0x0000660000067a10 */ /* 0x040fe40007ffe0ff */
[----:B0-----:R-:W-:Y:S02]  /*8b7d0*/  LEA R4, P6, R0, R2, 0x1 ;  /* 0x0000000200047211 */ /* 0x001fe400078c08ff */
[----:B------:R-:W-:-:S02]  /*8b7e0*/  PRMT R10, R10, 0x7632, R10 ;  /* 0x000076320a0a7816 */ /* 0x000fc4000000000a */
[----:B------:R-:W-:Y:S02]  /*8b7f0*/  LEA.HI.X.SX32 R5, R0, R3, 0x1, P6 ;  /* 0x0000000300057211 */ /* 0x000fe400030f0eff */
[----:B------:R-:W-:Y:S01]  /*8b800*/  ISETP.LT.AND P5, PT, R12, c[0x0][0x17c], !P0 ;  /* 0x00005f000c007a0c */ /* 0x000fe200047a1270 */
[----:B------:R0:W-:Y:S01]  /*8b810*/  @P3 STG.E.U16 [R8.64], R10 ;  /* 0x0000000a08003986 */ /* 0x0001e2000c101506 */
[----:B------:R-:W-:Y:S02]  /*8b820*/  IADD3 R12, R29, 0x1de, RZ ;  /* 0x000001de1d0c7810 */ /* 0x000fe40007ffe0ff */
[----:B------:R-:W-:Y:S01]  /*8b830*/  IADD3 R0, R6, c[0x0][0x198], RZ ;  /* 0x0000660006007a10 */ /* 0x000fe20007ffe0ff */
[----:B------:R1:W-:Y:S01]  /*8b840*/  @P2 STG.E.U16 [R4.64], R14 ;  /* 0x0000000e04002986 */ /* 0x0003e2000c101506 */
[----:B------:R-:W-:Y:S02]  /*8b850*/  ISETP.LT.AND P3, PT, R12, c[0x0][0x17c], !P0 ;  /* 0x00005f000c007a0c */ /* 0x000fe40004761270 */
[----:B0-----:R-:W-:-:S02]  /*8b860*/  LEA R8, P6, R6, R2, 0x1 ;  /* 0x0000000206087211 */ /* 0x001fc400078c08ff */
[----:B------:R-:W-:Y:S02]  /*8b870*/  IADD3 R12, R29, 0x1df, RZ ;  /* 0x000001df1d0c7810 */ /* 0x000fe40007ffe0ff */
[----:B------:R-:W-:Y:S02]  /*8b880*/  LEA.HI.X.SX32 R9, R6, R3, 0x1, P6 ;  /* 0x0000000306097211 */ /* 0x000fe400030f0eff */
[----:B-1----:R-:W-:Y:S02]  /*8b890*/  PRMT R5, R14, 0x7632, R5 ;  /* 0x000076320e057816 */ /* 0x002fe40000000005 */
[C---:B------:R-:W-:Y:S02]  /*8b8a0*/  LEA R4, P6, R0.reuse, R2, 0x1 ;  /* 0x0000000200047211 */ /* 0x040fe400078c08ff */
[----:B------:R-:W-:Y:S01]  /*8b8b0*/  IADD3 R6, R0, c[0x0][0x198], RZ ;  /* 0x0000660000067a10 */ /* 0x000fe20007ffe0ff */
[----:B------:R0:W-:Y:S01]  /*8b8c0*/  @P1 STG.E.U16 [R8.64], R5 ;  /* 0x0000000508001986 */ /* 0x0001e2000c101506 */
[----:B------:R-:W-:-:S02]  /*8b8d0*/  ISETP.LT.AND P2, PT, R12, c[0x0][0x17c], !P0 ;  /* 0x00005f000c007a0c */ /* 0x000fc40004741270 */
[----:B------:R-:W-:-:S04]  /*8b8e0*/  IADD3 R12, R29, 0x1e0, RZ ;  /* 0x000001e01d0c7810 */ /* 0x000fc80007ffe0ff */
[----:B------:R-:W-:Y:S02]  /*8b8f0*/  ISETP.LT.AND P1, PT, R12, c[0x0][0x17c], !P0 ;  /* 0x00005f000c007a0c */ /* 0x000fe40004721270 */
[-C--:B0-----:R-:W-:Y:S02]  /*8b900*/  LEA.HI.X.SX32 R5, R0, R3.reuse, 0x1, P6 ;  /* 0x0000000300057211 */ /* 0x081fe400030f0eff */
[C---:B------:R-:W-:Y:S02]  /*8b910*/  LEA R8, P6, R6.reuse, R2, 0x1 ;  /* 0x0000000206087211 */ /* 0x040fe400078c08ff */
[C---:B------:R-:W-:Y:S01]  /*8b920*/  IADD3 R0, R6.reuse, c[0x0][0x198], RZ ;  /* 0x0000660006007a10 */ /* 0x040fe20007ffe0ff */
[----:B------:R0:W-:Y:S01]  /*8b930*/  @P5 STG.E.U16 [R4.64], R18 ;  /* 0x0000001204005986 */ /* 0x0001e2000c101506 */
[----:B------:R-:W-:Y:S02]  /*8b940*/  LEA.HI.X.SX32 R9, R6, R3, 0x1, P6 ;  /* 0x0000000306097211 */ /* 0x000fe400030f0eff */
[----:B------:R-:W-:-:S02]  /*8b950*/  PRMT R12, R18, 0x7632, R12 ;  /* 0x00007632120c7816 */ /* 0x000fc4000000000c */
[C---:B------:R-:W-:Y:S02]  /*8b960*/  IADD3 R6, R0.reuse, c[0x0][0x198], RZ ;  /* 0x0000660000067a10 */ /* 0x040fe40007ffe0ff */
[CC--:B0-----:R-:W-:Y:S01]  /*8b970*/  LEA R4, P6, R0.reuse, R2.reuse, 0x1 ;  /* 0x0000000200047211 */ /* 0x0c1fe200078c08ff */
[----:B------:R0:W-:Y:S03]  /*8b980*/  @P4 STG.E.U16 [R8.64], R12 ;  /* 0x0000000c08004986 */ /* 0x0001e6000c101506 */
[----:B------:R-:W-:Y:S02]  /*8b990*/  LEA.HI.X.SX32 R5, R0, R3, 0x1, P6 ;  /* 0x0000000300057211 */ /* 0x000fe400030f0eff */
[C---:B------:R-:W-:Y:S02]  /*8b9a0*/  IADD3 R0, R6.reuse, c[0x0][0x198], RZ ;  /* 0x0000660006007a10 */ /* 0x040fe40007ffe0ff */
[----:B------:R-:W-:Y:S01]  /*8b9b0*/  IADD3 R10, R29, 0x1e1, RZ ;  /* 0x000001e11d0a7810 */ /* 0x000fe20007ffe0ff */
[----:B------:R1:W-:Y:S01]  /*8b9c0*/  @P3 STG.E.U16 [R4.64], R22 ;  /* 0x0000001604003986 */ /* 0x0003e2000c101506 */
[----:B0-----:R-:W-:-:S04]  /*8b9d0*/  LEA R8, P6, R6, R2, 0x1 ;  /* 0x0000000206087211 */ /* 0x001fc800078c08ff */
[----:B------:R-:W-:Y:S02]  /*8b9e0*/  LEA.HI.X.SX32 R9, R6, R3, 0x1, P6 ;  /* 0x0000000306097211 */ /* 0x000fe400030f0eff */
[----:B-1----:R-:W-:Y:S02]  /*8b9f0*/  PRMT R5, R22, 0x7632, R5 ;  /* 0x0000763216057816 */ /* 0x002fe40000000005 */
[----:B------:R-:W-:Y:S02]  /*8ba00*/  LEA R4, P6, R0, R2, 0x1 ;  /* 0x0000000200047211 */ /* 0x000fe400078c08ff */
[----:B------:R-:W-:Y:S02]  /*8ba10*/  ISETP.LT.AND P5, PT, R10, c[0x0][0x17c], !P0 ;  /* 0x00005f000a007a0c */ /* 0x000fe400047a1270 */
[C---:B------:R-:W-:Y:S02]  /*8ba20*/  IADD3 R6, R29.reuse, 0x1e4, RZ ;  /* 0x000001e41d067810 */ /* 0x040fe40007ffe0ff */
[----:B------:R-:W-:Y:S01]  /*8ba30*/  IADD3 R12, R0, c[0x0][0x198], RZ ;  /* 0x00006600000c7a10 */ /* 0x000fe20007ffe0ff */
[----:B------:R0:W-:Y:S01]  /*8ba40*/  @P2 STG.E.U16 [R8.64], R5 ;  /* 0x0000000508002986 */ /* 0x0001e2000c101506 */
[----:B------:R-:W-:-:S02]  /*8ba50*/  IADD3 R10, R29, 0x1e2, RZ ;  /* 0x000001e21d0a7810 */ /* 0x000fc40007ffe0ff */
[----:B------:R-:W-:Y:S02]  /*8ba60*/  ISETP.LT.AND P2, PT, R6, c[0x0][0x17c], !P0 ;  /* 0x00005f0006007a0c */ /* 0x000fe40004741270 */
[----:B------:R-:W-:Y:S02]  /*8ba70*/  ISETP.LT.AND P4, PT, R10, c[0x0][0x17c], !P0 ;  /* 0x00005f000a007a0c */ /* 0x000fe40004781270 */
[----:B------:R-:W-:Y:S02]  /*8ba80*/  IADD3 R6, R12, c[0x0][0x198], RZ ;  /* 0x000066000c067a10 */ /* 0x000fe40007ffe0ff */
[-C--:B0-----:R-:W-:Y:S02]  /*8ba90*/  LEA.HI.X.SX32 R5, R0, R3.reuse, 0x1, P6 ;  /* 0x0000000300057211 */ /* 0x081fe400030f0eff */
[----:B------:R-:W-:Y:S02]  /*8baa0*/  LEA R8, P6, R12, R2, 0x1 ;  /* 0x000000020c087211 */ /* 0x000fe400078c08ff */
[----:B---3--:R-:W-:Y:S01]  /*8bab0*/  PRMT R0, R20, 0x7632, R0 ;  /* 0x0000763214007816 */ /* 0x008fe20000000000 */
[----:B------:R0:W-:Y:S01]  /*8bac0*/  @P1 STG.E.U16 [R4.64], R20 ;  /* 0x0000001404001986 */ /* 0x0001e2000c101506 */
[----:B------:R-:W-:-:S03]  /*8bad0*/  LEA.HI.X.SX32 R9, R12, R3, 0x1, P6 ;  /* 0x000000030c097211 */ /* 0x000fc600030f0eff */
[----:B0-----:R-:W3:Y:S01]  /*8bae0*/  LDL.LU R20, [R1+0x7c] ;  /* 0x00007c0001147983 */ /* 0x001ee20000300800 */
[----:B------:R-:W-:-:S04]  /*8baf0*/  LEA R4, P6, R6, R2, 0x1 ;  /* 0x0000000206047211 */ /* 0x000fc800078c08ff */
[----:B------:R-:W-:Y:S01]  /*8bb00*/  LEA.HI.X.SX32 R5, R6, R3, 0x1, P6 ;  /* 0x0000000306057211 */ /* 0x000fe200030f0eff */
[----:B------:R-:W-:Y:S01]  /*8bb10*/  @P5 STG.E.U16 [R8.64], R0 ;  /* 0x0000000008005986 */ /* 0x000fe2000c101506 */
[----:B--2---:R-:W-:-:S03]  /*8bb20*/  PRMT R13, R28, 0x7632, R13 ;  /* 0x000076321c0d7816 */ /* 0x004fc6000000000d */
[----:B------:R0:W-:Y:S04]  /*8bb30*/  @P4 STG.E.U16 [R4.64], R28 ;  /* 0x0000001c04004986 */ /* 0x0001e8000c101506 */
[----:B0-----:R-:W2:Y:S01]  /*8bb40*/  LDL.LU R28, [R1+0xac] ;  /* 0x0000ac00011c7983 */ /* 0x001ea20000300800 */
[----:B------:R-:W-:-:S04]  /*8bb50*/  IADD3 R10, R29, 0x1e3, RZ ;  /* 0x000001e31d0a7810 */ /* 0x000fc80007ffe0ff */
[----:B------:R-:W-:Y:S02]  /*8bb60*/  ISETP.LT.AND P3, PT, R10, c[0x0][0x17c], !P0 ;  /* 0x00005f000a007a0c */ /* 0x000fe40004761270 */
[C---:B------:R-:W-:Y:S02]  /*8bb70*/  IADD3 R10, R29.reuse, 0x1e5, RZ ;  /* 0x000001e51d0a7810 */ /* 0x040fe40007ffe0ff */
[----:B------:R-:W-:Y:S02]  /*8bb80*/  IADD3 R12, R6, c[0x0][0x198], RZ ;  /* 0x00006600060c7a10 */ /* 0x000fe40007ffe0ff */
[----:B------:R-:W-:Y:S02]  /*8bb90*/  ISETP.LT.AND P1, PT, R10, c[0x0][0x17c], !P0 ;  /* 0x00005f000a007a0c */ /* 0x000fe40004721270 */
[----:B------:R-:W-:Y:S02]  /*8bba0*/  IADD3 R10, R29, 0x1e6, RZ ;  /* 0x000001e61d0a7810 */ /* 0x000fe40007ffe0ff */
[----:B------:R-:W-:-:S02]  /*8bbb0*/  LEA R8, P6, R12, R2, 0x1 ;  /* 0x000000020c087211 */ /* 0x000fc400078c08ff */
[----:B------:R-:W-:Y:S02]  /*8bbc0*/  ISETP.LT.AND P5, PT, R10, c[0x0][0x17c], !P0 ;  /* 0x00005f000a007a0c */ /* 0x000fe400047a1270 */
[----:B------:R-:W-:Y:S02]  /*8bbd0*/  IADD3 R10, R29, 0x1e7, RZ ;  /* 0x000001e71d0a7810 */ /* 0x000fe40007ffe0ff */
[C---:B------:R-:W-:Y:S02]  /*8bbe0*/  IADD3 R6, R12.reuse, c[0x0][0x198], RZ ;  /* 0x000066000c067a10 */ /* 0x040fe40007ffe0ff */
[----:B------:R-:W-:Y:S02]  /*8bbf0*/  LEA.HI.X.SX32 R9, R12, R3, 0x1, P6 ;  /* 0x000000030c097211 */ /* 0x000fe400030f0eff */
[----:B------:R-:W-:Y:S02]  /*8bc00*/  ISETP.LT.AND P4, PT, R10, c[0x0][0x17c], !P0 ;  /* 0x00005f000a007a0c */ /* 0x000fe40004781270 */
[----:B------:R-:W-:-:S02]  /*8bc10*/  LEA R4, P6, R6, R2, 0x1 ;  /* 0x0000000206047211 */ /* 0x000fc400078c08ff */
[C---:B------:R-:W-:Y:S01]  /*8bc20*/  IADD3 R10, R6.reuse, c[0x0][0x198], RZ ;  /* 0x00006600060a7a10 */ /* 0x040fe20007ffe0ff */
[----:B------:R0:W-:Y:S01]  /*8bc30*/  @P3 STG.E.U16 [R8.64], R13 ;  /* 0x0000000d08003986 */ /* 0x0001e2000c101506 */
[----:B------:R-:W-:Y:S02]  /*8bc40*/  LEA.HI.X.SX32 R5, R6, R3, 0x1, P6 ;  /* 0x0000000306057211 */ /* 0x000fe400030f0eff */
[C---:B------:R-:W-:Y:S02]  /*8bc50*/  IADD3 R6, R10.reuse, c[0x0][0x198], RZ ;  /* 0x000066000a067a10 */ /* 0x040fe40007ffe0ff */
[----:B----4-:R-:W-:Y:S01]  /*8bc60*/  PRMT R12, R27, 0x7632, R12 ;  /* 0x000076321b0c7816 */ /* 0x010fe2000000000c */
[----:B------:R1:W-:Y:S01]  /*8bc70*/  @P2 STG.E.U16 [R4.64], R27 ;  /* 0x0000001b04002986 */ /* 0x0003e2000c101506 */
[----:B0-----:R-:W-:-:S04]  /*8bc80*/  LEA R8, P6, R10, R2, 0x1 ;  /* 0x000000020a087211 */ /* 0x001fc800078c08ff */
[-C--:B------:R-:W-:Y:S01]  /*8bc90*/  LEA.HI.X.SX32 R9, R10, R3.reuse, 0x1, P6 ;  /* 0x000000030a097211 */ /* 0x080fe200030f0eff */
[----:B-1----:R-:W4:Y:S01]  /*8bca0*/  LDL.LU R27, [R1+0x9c] ;  /* 0x00009c00011b7983 */ /* 0x002f220000300800 */
[C---:B------:R-:W-:Y:S02]  /*8bcb0*/  LEA R4, P6, R6.reuse, R2, 0x1 ;  /* 0x0000000206047211 */ /* 0x040fe400078c08ff */
[C---:B------:R-:W-:Y:S02]  /*8bcc0*/  IADD3 R10, R6.reuse, c[0x0][0x198], RZ ;  /* 0x00006600060a7a10 */ /* 0x040fe40007ffe0ff */
[----:B------:R-:W-:Y:S01]  /*8bcd0*/  IADD3 R0, R29, 0x1e8, RZ ;  /* 0x000001e81d007810 */ /* 0x000fe20007ffe0ff */
[----:B------:R0:W-:Y:S01]  /*8bce0*/  @P1 STG.E.U16 [R8.64], R12 ;  /* 0x0000000c08001986 */ /* 0x0001e2000c101506 */
[----:B------:R-:W-:Y:S02]  /*8bcf0*/  LEA.HI.X.SX32 R5, R6, R3, 0x1, P6 ;  /* 0x0000000306057211 */ /* 0x000fe400030f0eff */
[----:B------:R-:W-:-:S02]  /*8bd00*/  ISETP.LT.AND P3, PT, R0, c[0x0][0x17c], !P0 ;  /* 0x00005f0000007a0c */ /* 0x000fc40004761270 */
[C---:B------:R-:W-:Y:S02]  /*8bd10*/  IADD3 R6, R10.reuse, c[0x0][0x198], RZ ;  /* 0x000066000a067a10 */ /* 0x040fe40007ffe0ff */
[----:B0-----:R-:W-:-:S04]  /*8bd20*/  LEA R8, P6, R10, R2, 0x1 ;  /* 0x000000020a087211 */ /* 0x001fc800078c08ff */
[-C--:B------:R-:W-:Y:S01]  /*8bd30*/  LEA.HI.X.SX32 R9, R10, R3.reuse, 0x1, P6 ;  /* 0x000000030a097211 */ /* 0x080fe200030f0eff */
[----:B---3--:R0:W-:Y:S01]  /*8bd40*/  @P5 STG.E.U16 [R4.64], R20 ;  /* 0x0000001404005986 */ /* 0x0081e2000c101506 */
[----:B------:R-:W-:Y:S02]  /*8bd50*/  PRMT R13, R20, 0x7632, R13 ;  /* 0x00007632140d7816 */ /* 0x000fe4000000000d */
[C---:B0-----:R-:W-:Y:S01]  /*8bd60*/  LEA R4, P6, R6.reuse, R2, 0x1 ;  /* 0x0000000206047211 */ /* 0x041fe200078c08ff */
[----:B------:R-:W3:Y:S03]  /*8bd70*/  LDL.LU R20, [R1+0x8c] ;  /* 0x00008c0001147983 */ /* 0x000ee60000300800 */
[----:B------:R-:W-:Y:S01]  /*8bd80*/  LEA.HI.X.SX32 R5, R6, R3, 0x1, P6 ;  /* 0x0000000306057211 */ /* 0x000fe200030f0eff */
[----:B------:R-:W-:Y:S01]  /*8bd90*/  @P4 STG.E.U16 [R8.64], R13 ;  /* 0x0000000d08004986 */ /* 0x000fe2000c101506 */
[----:B--2---:R-:W-:-:S03]  /*8bda0*/  PRMT R12, R28, 0x7632, R12 ;  /* 0x000076321c0c7816 */ /* 0x004fc6000000000c */
[----:B------:R0:W-:Y:S04]  /*8bdb0*/  @P3 STG.E.U16 [R4.64], R28 ;  /* 0x0000001c04003986 */ /* 0x0001e8000c101506 */
[----:B0-----:R-:W2:Y:S01]  /*8bdc0*/  LDL.LU R28, [R1+0xc] ;  /* 0x00000c00011c7983 */ /* 0x001ea20000300800 */
[C---:B------:R-:W-:Y:S02]  /*8bdd0*/  IADD3 R0, R29.reuse, 0x1e9, RZ ;  /* 0x000001e91d007810 */ /* 0x040fe40007ffe0ff */
[----:B------:R-:W-:Y:S01]  /*8bde0*/  IADD3 R10, R6, c[0x0][0x198], RZ ;  /* 0x00006600060a7a10 */ /* 0x000fe20007ffe0ff */
[----:B------:R-:W2:Y:S01]  /*8bdf0*/  LDL.LU R26, [R1+0x6c] ;  /* 0x00006c00011a7983 */ /* 0x000ea20000300800 */
[----:B------:R-:W-:Y:S02]  /*8be00*/  ISETP.LT.AND P2, PT, R0, c[0x0][0x17c], !P0 ;  /* 0x00005f0000007a0c */ /* 0x000fe40004741270 */
[----:B------:R-:W-:-:S02]  /*8be10*/  IADD3 R0, R29, 0x1ea, RZ ;  /* 0x000001ea1d007810 */ /* 0x000fc40007ffe0ff */
[-C--:B------:R-:W-:Y:S02]  /*8be20*/  LEA R8, P6, R10, R2.reuse, 0x1 ;  /* 0x000000020a087211 */ /* 0x080fe400078c08ff */
[----:B------:R-:W-:Y:S02]  /*8be30*/  ISETP.LT.AND P1, PT, R0, c[0x0][0x17c], !P0 ;  /* 0x00005f0000007a0c */ /* 0x000fe40004721270 */
[C---:B------:R-:W-:Y:S02]  /*8be40*/  IADD3 R6, R10.reuse, c[0x0][0x198], RZ ;  /* 0x000066000a067a10 */ /* 0x040fe40007ffe0ff */
[----:B------:R-:W-:Y:S02]  /*8be50*/  IADD3 R0, R29, 0x1eb, RZ ;  /* 0x000001eb1d007810 */ /* 0x000fe40007ffe0ff */
[----:B------:R-:W-:Y:S02]  /*8be60*/  LEA.HI.X.SX32 R9, R10, R3, 0x1, P6 ;  /* 0x000000030a097211 */ /* 0x000fe400030f0eff */
[----:B------:R-:W-:-:S02]  /*8be70*/  LEA R4, P6, R6, R2, 0x1 ;  /* 0x0000000206047211 */ /* 0x000fc400078c08ff */
[----:B------:R-:W-:Y:S02]  /*8be80*/  ISETP.LT.AND P5, PT, R0, c[0x0][0x17c], !P0 ;  /* 0x00005f0000007a0c */ /* 0x000fe400047a1270 */
[C---:B------:R-:W-:Y:S02]  /*8be90*/  IADD3 R10, R6.reuse, c[0x0][0x198], RZ ;  /* 0x00006600060a7a10 */ /* 0x040fe40007ffe0ff */
[----:B------:R-:W-:Y:S01]  /*8bea0*/  IADD3 R0, R29, 0x1ec, RZ ;  /* 0x000001ec1d007810 */ /* 0x000fe20007ffe0ff */
[----:B------:R0:W-:Y:S01]  /*8beb0*/  @P2 STG.E.U16 [R8.64], R12 ;  /* 0x0000000c08002986 */ /* 0x0001e2000c101506 */
[----:B------:R-:W-:Y:S02]  /*8bec0*/  LEA.HI.X.SX32 R5, R6, R3, 0x1, P6 ;  /* 0x0000000306057211 */ /* 0x000fe400030f0eff */
[----:B------:R-:W-:Y:S02]  /*8bed0*/  ISETP.LT.AND P4, PT, R0, c[0x0][0x17c], !P0 ;  /* 0x00005f0000007a0c */ /* 0x000fe40004781270 */
[----:B------:R-:W-:-:S02]  /*8bee0*/  IADD3 R6, R10, c[0x0][0x198], RZ ;  /* 0x000066000a067a10 */ /* 0x000fc40007ffe0ff */
[----:B------:R-:W-:Y:S02]  /*8bef0*/  IADD3 R0, R29, 0x1ed, RZ ;  /* 0x000001ed1d007810 */ /* 0x000fe40007ffe0ff */
[C---:B0-----:R-:W-:Y:S01]  /*8bf00*/  LEA R8, P6, R10.reuse, R2, 0x1 ;  /* 0x000000020a087211 */ /* 0x041fe200078c08ff */
[----:B----4-:R0:W-:Y:S01]  /*8bf10*/  @P1 STG.E.U16 [R4.64], R27 ;  /* 0x0000001b04001986 */ /* 0x0101e2000c101506 */
[----:B------:R-:W-:Y:S02]  /*8bf20*/  PRMT R13, R27, 0x7632, R13 ;  /* 0x000076321b0d7816 */ /* 0x000fe4000000000d */
[----:B------:R-:W-:Y:S02]  /*8bf30*/  LEA.HI.X.SX32 R9, R10, R3, 0x1, P6 ;  /* 0x000000030a097211 */ /* 0x000fe400030f0eff */
[----:B------:R-:W-:Y:S02]  /*8bf40*/  ISETP.LT.AND P3, PT, R0, c[0x0][0x17c], !P0 ;  /* 0x00005f0000007a0c */ /* 0x000fe40004761270 */
[----:B------:R-:W-:-:S02]  /*8bf50*/  IADD3 R10, R6, c[0x0][0x198], RZ ;  /* 0x00006600060a7a10 */ /* 0x000fc40007ffe0ff */
[----:B------:R-:W-:Y:S02]  /*8bf60*/  IADD3 R0, R29, 0x1ee, RZ ;  /* 0x000001ee1d007810 */ /* 0x000fe40007ffe0ff */
[-C--:B0-----:R-:W-:Y:S01]  /*8bf70*/  LEA R4, P6, R6, R2.reuse, 0x1 ;  /* 0x0000000206047211 */ /* 0x081fe200078c08ff */
[----:B------:R0:W-:Y:S01]  /*8bf80*/  @P5 STG.E.U16 [R8.64], R13 ;  /* 0x0000000d08005986 */ /* 0x0001e2000c101506 */
[----:B------:R-:W-:Y:S02]  /*8bf90*/  ISETP.LT.AND P2, PT, R0, c[0x0][0x17c], !P0 ;  /* 0x00005f0000007a0c */ /* 0x000fe40004741270 */
[----:B------:R-:W-:Y:S01]  /*8bfa0*/  LEA.HI.X.SX32 R5, R6, R3, 0x1, P6 ;  /* 0x0000000306057211 */ /* 0x000fe200030f0eff */
[----:B------:R-:W4:Y:S01]  /*8bfb0*/  LDL.LU R27, [R1+0x3c] ;  /* 0x00003c00011b7983 */ /* 0x000f220000300800 */
[C---:B------:R-:W-:Y:S02]  /*8bfc0*/  IADD3 R6, R10.reuse, c[0x0][0x198], RZ ;  /* 0x000066000a067a10 */ /* 0x040fe40007ffe0ff */
[----:B0-----:R-:W-:-:S04]  /*8bfd0*/  LEA R8, P6, R10, R2, 0x1 ;  /* 0x000000020a087211 */ /* 0x001fc800078c08ff */
[----:B------:R-:W-:Y:S02]  /*8bfe0*/  LEA.HI.X.SX32 R9, R10, R3, 0x1, P6 ;  /* 0x000000030a097211 */ /* 0x000fe400030f0eff */
[----:B------:R-:W-:-:S04]  /*8bff0*/  LEA R12, P6, R6, R2, 0x1 ;  /* 0x00000002060c7211 */ /* 0x000fc800078c08ff */
[C---:B------:R-:W-:Y:S02]  /*8c000*/  LEA.HI.X.SX32 R13, R6.reuse, R3, 0x1, P6 ;  /* 0x00000003060d7211 */ /* 0x040fe400030f0eff */
[----:B------:R-:W-:Y:S02]  /*8c010*/  IADD3 R10, R6, c[0x0][0x198], RZ ;  /* 0x00006600060a7a10 */ /* 0x000fe40007ffe0ff */
[----:B---3--:R-:W-:Y:S01]  /*8c020*/  PRMT R14, R20, 0x7632, R14 ;  /* 0x00007632140e7816 */ /* 0x008fe2000000000e */
[----:B------:R-:W-:Y:S04]  /*8c030*/  @P4 STG.E.U16 [R4.64], R20 ;  /* 0x0000001404004986 */ /* 0x000fe8000c101506 */
[----:B------:R-:W-:Y:S01]  /*8c040*/  @P3 STG.E.U16 [R8.64], R14 ;  /* 0x0000000e08003986 */ /* 0x000fe2000c101506 */
[----:B--2---:R-:W-:-:S03]  /*8c050*/  PRMT R6, R28, 0x7632, R6 ;  /* 0x000076321c067816 */ /* 0x004fc60000000006 */
[----:B------:R0:W-:Y:S04]  /*8c060*/  @P2 STG.E.U16 [R12.64], R28 ;  /* 0x0000001c0c002986 */ /* 0x0001e8000c101506 */
[----:B0-----:R-:W2:Y:S01]  /*8c070*/  LDL.LU R28, [R1+0x1c] ;  /* 0x00001c00011c7983 */ /* 0x001ea20000300800 */
[----:B------:R-:W-:-:S04]  /*8c080*/  IADD3 R0, R29, 0x1ef, RZ ;  /* 0x000001ef1d007810 */ /* 0x000fc80007ffe0ff */
[----:B------:R-:W-:Y:S02]  /*8c090*/  ISETP.LT.AND P1, PT, R0, c[0x0][0x17c], !P0 ;  /* 0x00005f0000007a0c */ /* 0x000fe40004721270 */
[----:B------:R-:W-:-:S04]  /*8c0a0*/  IADD3 R0, R29, 0x1f0, RZ ;  /* 0x000001f01d007810 */ /* 0x000fc80007ffe0ff */
[----:B------:R-:W-:Y:S02]  /*8c0b0*/  ISETP.LT.AND P5, PT, R0, c[0x0][0x17c], !P0 ;  /* 0x00005f0000007a0c */ /* 0x000fe400047a1270 */
[C---:B------:R-:W-:Y:S02]  /*8c0c0*/  IADD3 R0, R29.reuse, 0x1f1, RZ ;  /* 0x000001f11d007810 */ /* 0x040fe40007ffe0ff */
[----:B------:R-:W-:Y:S02]  /*8c0d0*/  LEA R16, P6, R10, R2, 0x1 ;  /* 0x000000020a107211 */ /* 0x000fe400078c08ff */
[----:B------:R-:W-:Y:S02]  /*8c0e0*/  ISETP.LT.AND P4, PT, R0, c[0x0][0x17c], !P0 ;  /* 0x00005f0000007a0c */ /* 0x000fe40004781270 */
[----:B------:R-:W-:Y:S02]  /*8c0f0*/  IADD3 R0, R29, 0x1f2, RZ ;  /* 0x000001f21d007810 */ /* 0x000fe40007ffe0ff */
[----:B------:R-:W-:-:S02]  /*8c100*/  IADD3 R4, R10, c[0x0][0x198], RZ ;  /* 0x000066000a047a10 */ /* 0x000fc40007ffe0ff */
[-C--:B------:R-:W-:Y:S02]  /*8c110*/  LEA.HI.X.SX32 R17, R10, R3.reuse, 0x1, P6 ;  /* 0x000000030a117211 */ /* 0x080fe400030f0eff */
[----:B------:R-:W-:Y:S02]  /*8c120*/  ISETP.LT.AND P3, PT, R0, c[0x0][0x17c], !P0 ;  /* 0x00005f0000007a0c */ /* 0x000fe40004761270 */
[C---:B------:R-:W-:Y:S02]  /*8c130*/  LEA R20, P6, R4.reuse, R2, 0x1 ;  /* 0x0000000204147211 */ /* 0x040fe400078c08ff */
[----:B------:R-:W-:Y:S02]  /*8c140*/  IADD3 R0, R29, 0x1f3, RZ ;  /* 0x000001f31d007810 */ /* 0x000fe40007ffe0ff */
[C---:B------:R-:W-:Y:S02]  /*8c150*/  IADD3 R5, R4.reuse, c[0x0][0x198], RZ ;  /* 0x0000660004057a10 */ /* 0x040fe40007ffe0ff */
[----:B------:R-:W-:-:S02]  /*8c160*/  LEA.HI.X.SX32 R21, R4, R3, 0x1, P6 ;  /* 0x0000000304157211 */ /* 0x000fc400030f0eff */
[----:B------:R-:W-:Y:S02]  /*8c170*/  ISETP.LT.AND P2, PT, R0, c[0x0][0x17c], !P0 ;  /* 0x00005f0000007a0c */ /* 0x000fe40004741270 */
[----:B------:R-:W-:Y:S02]  /*8c180*/  LEA R8, P6, R5, R2, 0x1 ;  /* 0x0000000205087211 */ /* 0x000fe400078c08ff */
[----:B------:R-:W-:Y:S02]  /*8c190*/  IADD3 R0, R29, 0x1f4, RZ ;  /* 0x000001f41d007810 */ /* 0x000fe40007ffe0ff */
[C---:B------:R-:W-:Y:S01]  /*8c1a0*/  IADD3 R4, R5.reuse, c[0x0][0x198], RZ ;  /* 0x0000660005047a10 */ /* 0x040fe20007ffe0ff */
[----:B------:R0:W-:Y:S01]  /*8c1b0*/  @P1 STG.E.U16 [R16.64], R6 ;  /* 0x0000000610001986 */ /* 0x0001e2000c101506 */
[----:B------:R-:W-:Y:S02]  /*8c1c0*/  LEA.HI.X.SX32 R9, R5, R3, 0x1, P6 ;  /* 0x0000000305097211 */ /* 0x000fe400030f0eff */
[----:B------:R-:W-:-:S02]  /*8c1d0*/  ISETP.LT.AND P1, PT, R0, c[0x0][0x17c], !P0 ;  /* 0x00005f0000007a0c */ /* 0x000fc40004721270 */
[C---:B------:R-:W-:Y:S02]  /*8c1e0*/  LEA R12, P6, R4.reuse, R2, 0x1 ;  /* 0x00000002040c7211 */ /* 0x040fe400078c08ff */
[----:B------:R-:W-:Y:S02]  /*8c1f0*/  IADD3 R0, R29, 0x1f5, RZ ;  /* 0x000001f51d007810 */ /* 0x000fe40007ffe0ff */
[----:B------:R-:W-:Y:S01]  /*8c200*/  IADD3 R5, R4, c[0x0][0x198], RZ ;  /* 0x0000660004057a10 */ /* 0x000fe20007ffe0ff */
[----:B------:R-:W-:Y:S01]  /*8c210*/  @P5 STG.E.U16 [R20.64], R26 ;  /* 0x0000001a14005986 */ /* 0x000fe2000c101506 */
[----:B------:R-:W-:Y:S02]  /*8c220*/  PRMT R10, R26, 0x7632, R10 ;  /* 0x000076321a0a7816 */ /* 0x000fe4000000000a */
[----:B------:R-:W-:Y:S02]  /*8c230*/  LEA.HI.X.SX32 R13, R4, R3, 0x1, P6 ;  /* 0x00000003040d7211 */ /* 0x000fe400030f0eff */
[----:B------:R-:W-:-:S02]  /*8c240*/  ISETP.LT.AND P5, PT, R0, c[0x0][0x17c], !P0 ;  /* 0x00005f0000007a0c */ /* 0x000fc400047a1270 */
[----:B------:R-:W-:Y:S02]  /*8c250*/  LEA R4, P6, R5, R2, 0x1 ;  /* 0x0000000205047211 */ /* 0x000fe400078c08ff */
[----:B------:R-:W-:Y:S01]  /*8c260*/  IADD3 R0, R29, 0x1f6, RZ ;  /* 0x000001f61d007810 */ /* 0x000fe20007ffe0ff */
[----:B------:R1:W-:Y:S01]  /*8c270*/  @P4 STG.E.U16 [R8.64], R10 ;  /* 0x0000000a08004986 */ /* 0x0003e2000c101506 */
[C---:B0-----:R-:W-:Y:S02]  /*8c280*/  IADD3 R6, R5.reuse, c[0x0][0x198], RZ ;  /* 0x0000660005067a10 */ /* 0x041fe40007ffe0ff */
[----:B------:R-:W-:Y:S02]  /*8c290*/  LEA.HI.X.SX32 R5, R5, R3, 0x1, P6 ;  /* 0x0000000305057211 */ /* 0x000fe400030f0eff */
[----:B------:R-:W-:Y:S02]  /*8c2a0*/  ISETP.LT.AND P4, PT, R0, c[0x0][0x17c], !P0 ;  /* 0x00005f0000007a0c */ /* 0x000fe40004781270 */
[----:B------:R-:W-:Y:S01]  /*8c2b0*/  IADD3 R0, R29, 0x1f7, RZ ;  /* 0x000001f71d007810 */ /* 0x000fe20007ffe0ff */
[----:B----4-:R-:W-:Y:S01]  /*8c2c0*/  @P3 STG.E.U16 [R12.64], R27 ;  /* 0x0000001b0c003986 */ /* 0x010fe2000c101506 */
[----:B-1----:R-:W-:-:S02]  /*8c2d0*/  PRMT R9, R27, 0x7632, R9 ;  /* 0x000076321b097816 */ /* 0x002fc40000000009 */
[C---:B------:R-:W-:Y:S02]  /*8c2e0*/  LEA R8, P6, R6.reuse, R2, 0x1 ;  /* 0x0000000206087211 */ /* 0x040fe400078c08ff */
[----:B------:R-:W-:Y:S01]  /*8c2f0*/  IADD3 R10, R6, c[0x0][0x198], RZ ;  /* 0x00006600060a7a10 */ /* 0x000fe20007ffe0ff */
[----:B------:R0:W-:Y:S01]  /*8c300*/  @P2 STG.E.U16 [R4.64], R9 ;  /* 0x0000000904002986 */ /* 0x0001e2000c101506 */
[----:B------:R-:W-:Y:S02]  /*8c310*/  ISETP.LT.AND P3, PT, R0, c[0x0][0x17c], !P0 ;  /* 0x00005f0000007a0c */ /* 0x000fe40004761270 */
[----:B------:R-:W-:-:S04]  /*8c320*/  IADD3 R0, R29, 0x1f8, RZ ;  /* 0x000001f81d007810 */ /* 0x000fc80007ffe0ff */
[----:B------:R-:W-:Y:S02]  /*8c330*/  ISETP.LT.AND P2, PT, R0, c[0x0][0x17c], !P0 ;  /* 0x00005f0000007a0c */ /* 0x000fe40004741270 */
[-C--:B0-----:R-:W-:Y:S02]  /*8c340*/  LEA.HI.X.SX32 R9, R6, R3.reuse, 0x1, P6 ;  /* 0x0000000306097211 */ /* 0x081fe400030f0eff */
[C---:B------:R-:W-:Y:S02]  /*8c350*/  LEA R16, P6, R10.reuse, R2, 0x1 ;  /* 0x000000020a107211 */ /* 0x040fe400078c08ff */
[C---:B------:R-:W-:Y:S02]  /*8c360*/  IADD3 R6, R10.reuse, c[0x0][0x198], RZ ;  /* 0x000066000a067a10 */ /* 0x040fe40007ffe0ff */
[----:B------:R-:W-:Y:S02]  /*8c370*/  LEA.HI.X.SX32 R17, R10, R3, 0x1, P6 ;  /* 0x000000030a117211 */ /* 0x000fe400030f0eff */
[----:B------:R-:W-:-:S02]  /*8c380*/  IADD3 R0, R29, 0x1f9, RZ ;  /* 0x000001f91d007810 */ /* 0x000fc40007ffe0ff */
[C---:B------:R-:W-:Y:S02]  /*8c390*/  LEA R4, P6, R6.reuse, R2, 0x1 ;  /* 0x0000000206047211 */ /* 0x040fe400078c08ff */
[----:B------:R-:W-:Y:S02]  /*8c3a0*/  IADD3 R10, R6, c[0x0][0x198], RZ ;  /* 0x00006600060a7a10 */ /* 0x000fe40007ffe0ff */
[C---:B------:R-:W-:Y:S02]  /*8c3b0*/  IADD3 R14, R29.reuse, 0x1fe, RZ ;  /* 0x000001fe1d0e7810 */ /* 0x040fe40007ffe0ff */
[----:B--2---:R-:W-:Y:S01]  /*8c3c0*/  PRMT R5, R28, 0x7632, R5 ;  /* 0x000076321c057816 */ /* 0x004fe20000000005 */
[----:B------:R-:W-:Y:S01]  /*8c3d0*/  @P1 STG.E.U16 [R8.64], R28 ;  /* 0x0000001c08001986 */ /* 0x000fe2000c101506 */
[----:B------:R-:W-:Y:S02]  /*8c3e0*/  ISETP.LT.AND P1, PT, R0, c[0x0][0x17c], !P0 ;  /* 0x00005f0000007a0c */ /* 0x000fe40004721270 */
[----:B------:R-:W-:Y:S01]  /*8c3f0*/  IADD3 R0, R29, 0x1fa, RZ ;  /* 0x000001fa1d007810 */ /* 0x000fe20007ffe0ff */
[----:B------:R0:W-:Y:S03]  /*8c400*/  @P5 STG.E.U16 [R16.64], R5 ;  /* 0x0000000510005986 */ /* 0x0001e6000c101506 */
[----:B------:R-:W-:-:S02]  /*8c410*/  ISETP.LT.AND P5, PT, R0, c[0x0][0x17c], !P0 ;  /* 0x00005f0000007a0c */ /* 0x000fc400047a1270 */
[----:B------:R-:W-:Y:S02]  /*8c420*/  IADD3 R0, R29, 0x1fb, RZ ;  /* 0x000001fb1d007810 */ /* 0x000fe40007ffe0ff */
[-C--:B0-----:R-:W-:Y:S02]  /*8c430*/  LEA.HI.X.SX32 R5, R6, R3.reuse, 0x1, P6 ;  /* 0x0000000306057211 */ /* 0x081fe400030f0eff */
[CC--:B------:R-:W-:Y:S02]  /*8c440*/  LEA R12, P6, R10.reuse, R2.reuse, 0x1 ;  /* 0x000000020a0c7211 */ /* 0x0c0fe400078c08ff */
[C---:B------:R-:W-:Y:S02]  /*8c450*/  IADD3 R6, R10.reuse, c[0x0][0x198], RZ ;  /* 0x000066000a067a10 */ /* 0x040fe40007ffe0ff */
[----:B------:R-:W-:Y:S02]  /*8c460*/  PRMT R9, R7, 0x7632, R9 ;  /* 0x0000763207097816 */ /* 0x000fe40000000009 */
[----:B------:R-:W-:Y:S01]  /*8c470*/  LEA.HI.X.SX32 R13, R10, R3, 0x1, P6 ;  /* 0x000000030a0d7211 */ /* 0x000fe200030f0eff */
[----:B------:R-:W-:Y:S01]  /*8c480*/  @P4 STG.E.U16 [R4.64], R7 ;  /* 0x0000000704004986 */ /* 0x000fe2000c101506 */
[----:B------:R-:W-:-:S02]  /*8c490*/  LEA R8, P6, R6, R2, 0x1 ;  /* 0x0000000206087211 */ /* 0x000fc400078c08ff */
[----:B------:R-:W-:Y:S01]  /*8c4a0*/  IADD3 R10, R6, c[0x0][0x198], RZ ;  /* 0x00006600060a7a10 */ /* 0x000fe20007ffe0ff */
[----:B------:R0:W-:Y:S01]  /*8c4b0*/  @P3 STG.E.U16 [R12.64], R9 ;  /* 0x000000090c003986 */ /* 0x0001e2000c101506 */
[----:B------:R-:W-:Y:S02]  /*8c4c0*/  ISETP.LT.AND P4, PT, R0, c[0x0][0x17c], !P0 ;  /* 0x00005f0000007a0c */ /* 0x000fe40004781270 */
[----:B------:R-:W-:-:S04]  /*8c4d0*/  IADD3 R0, R29, 0x1fc, RZ ;  /* 0x000001fc1d007810 */ /* 0x000fc80007ffe0ff */
[----:B------:R-:W-:Y:S02]  /*8c4e0*/  ISETP.LT.AND P3, PT, R0, c[0x0][0x17c], !P0 ;  /* 0x00005f0000007a0c */ /* 0x000fe40004761270 */
[----:B0-----:R-:W-:Y:S02]  /*8c4f0*/  LEA.HI.X.SX32 R9, R6, R3, 0x1, P6 ;  /* 0x0000000306097211 */ /* 0x001fe400030f0eff */
[C---:B------:R-:W-:Y:S02]  /*8c500*/  IADD3 R6, R10.reuse, c[0x0][0x198], RZ ;  /* 0x000066000a067a10 */ /* 0x040fe40007ffe0ff */
[----:B------:R-:W-:Y:S02]  /*8c510*/  IADD3 R0, R29, 0x1fd, RZ ;  /* 0x000001fd1d007810 */ /* 0x000fe40007ffe0ff */
[----:B------:R-:W-:Y:S02]  /*8c520*/  LEA R16, P6, R10, R2, 0x1 ;  /* 0x000000020a107211 */ /* 0x000fe400078c08ff */
[----:B------:R-:W-:Y:S01]  /*8c530*/  IADD3 R7, R6, c[0x0][0x198], RZ ;  /* 0x0000660006077a10 */ /* 0x000fe20007ffe0ff */
[----:B------:R-:W-:Y:S01]  /*8c540*/  @P2 STG.E.U16 [R8.64], R11 ;  /* 0x0000000b08002986 */ /* 0x000fe2000c101506 */
[----:B------:R-:W-:-:S02]  /*8c550*/  ISETP.LT.AND P2, PT, R0, c[0x0][0x17c], !P0 ;  /* 0x00005f0000007a0c */ /* 0x000fc40004741270 */
[----:B------:R-:W-:Y:S02]  /*8c560*/  PRMT R5, R11, 0x7632, R5 ;  /* 0x000076320b057816 */ /* 0x000fe40000000005 */
[----:B------:R-:W-:Y:S02]  /*8c570*/  LEA.HI.X.SX32 R17, R10, R3, 0x1, P6 ;  /* 0x000000030a117211 */ /* 0x000fe400030f0eff */
[----:B------:R-:W-:Y:S02]  /*8c580*/  IADD3 R0, R7, c[0x0][0x198], RZ ;  /* 0x0000660007007a10 */ /* 0x000fe40007ffe0ff */
[----:B------:R-:W-:Y:S01]  /*8c590*/  LEA R4, P6, R6, R2, 0x1 ;  /* 0x0000000206047211 */ /* 0x000fe200078c08ff */
[----:B------:R0:W-:Y:S01]  /*8c5a0*/  @P1 STG.E.U16 [R16.64], R5 ;  /* 0x0000000510001986 */ /* 0x0001e2000c101506 */
[----:B------:R-:W-:-:S04]  /*8c5b0*/  IADD3 R18, R0, c[0x0][0x198], RZ ;  /* 0x0000660000127a10 */ /* 0x000fc80007ffe0ff */
[----:B------:R-:W-:Y:S02]  /*8c5c0*/  IADD3 R20, R18, c[0x0][0x198], RZ ;  /* 0x0000660012147a10 */ /* 0x000fe40007ffe0ff */
[-C--:B0-----:R-:W-:Y:S02]  /*8c5d0*/  LEA.HI.X.SX32 R5, R6, R3.reuse, 0x1, P6 ;  /* 0x0000000306057211 */ /* 0x081fe400030f0eff */
[CC--:B------:R-:W-:Y:S02]  /*8c5e0*/  LEA R6, P1, R7.reuse, R2.reuse, 0x1 ;  /* 0x0000000207067211 */ /* 0x0c0fe400078208ff */
[-C--:B------:R-:W-:Y:S02]  /*8c5f0*/  LEA R12, P6, R0, R2.reuse, 0x1 ;  /* 0x00000002000c7211 */ /* 0x080fe400078c08ff */
[----:B------:R-:W-:Y:S02]  /*8c600*/  LEA.HI.X.SX32 R7, R7, R3, 0x1, P1 ;  /* 0x0000000307077211 */ /* 0x000fe400008f0eff */
[----:B------:R-:W-:-:S02]  /*8c610*/  LEA R10, P1, R20, R2, 0x1 ;  /* 0x00000002140a7211 */ /* 0x000fc400078208ff */
[-C--:B------:R-:W-:Y:S02]  /*8c620*/  LEA.HI.X.SX32 R13, R0, R3.reuse, 0x1, P6 ;  /* 0x00000003000d7211 */ /* 0x080fe400030f0eff */
[----:B------:R-:W-:Y:S02]  /*8c630*/  IADD3 R0, R29, 0x1ff, RZ ;  /* 0x000001ff1d007810 */ /* 0x000fe40007ffe0ff */
[----:B------:R-:W-:Y:S02]  /*8c640*/  LEA.HI.X.SX32 R11, R20, R3, 0x1, P1 ;  /* 0x00000003140b7211 */ /* 0x000fe400008f0eff */
[----:B------:R-:W-:Y:S02]  /*8c650*/  ISETP.LT.AND P1, PT, R14, c[0x0][0x17c], !P0 ;  /* 0x00005f000e007a0c */ /* 0x000fe40004721270 */
[----:B------:R-:W-:Y:S02]  /*8c660*/  ISETP.LT.AND P0, PT, R0, c[0x0][0x17c], !P0 ;  /* 0x00005f0000007a0c */ /* 0x000fe40004701270 */
[----:B------:R-:W-:Y:S01]  /*8c670*/  LEA R8, P6, R18, R2, 0x1 ;  /* 0x0000000212087211 */ /* 0x000fe200078c08ff */
[----:B------:R0:W-:Y:S01]  /*8c680*/  @P5 STG.E.U16 [R4.64], R15 ;  /* 0x0000000f04005986 */ /* 0x0001e2000c101506 */
[----:B------:R-:W-:-:S02]  /*8c690*/  PRMT R0, R15, 0x7632, R0 ;  /* 0x000076320f007816 */ /* 0x000fc40000000000 */
[----:B------:R-:W-:Y:S02]  /*8c6a0*/  LEA.HI.X.SX32 R9, R18, R3, 0x1, P6 ;  /* 0x0000000312097211 */ /* 0x000fe400030f0eff */
[----:B------:R-:W-:Y:S01]  /*8c6b0*/  IADD3 R21, R20, c[0x0][0x198], RZ ;  /* 0x0000660014157a10 */ /* 0x000fe20007ffe0ff */
[----:B------:R1:W-:Y:S01]  /*8c6c0*/  @P4 STG.E.U16 [R6.64], R0 ;  /* 0x0000000006004986 */ /* 0x0003e2000c101506 */
[----:B0-----:R-:W-:-:S03]  /*8c6d0*/  PRMT R5, R19, 0x7632, R5 ;  /* 0x0000763213057816 */ /* 0x001fc60000000005 */
[----:B------:R1:W-:Y:S01]  /*8c6e0*/  @P3 STG.E.U16 [R12.64], R19 ;  /* 0x000000130c003986 */ /* 0x0003e2000c101506 */
[----:B------:R-:W-:-:S03]  /*8c6f0*/  LEA R2, P6, R21, R2, 0x1 ;  /* 0x0000000215027211 */ /* 0x000fc600078c08ff */
[----:B------:R1:W-:Y:S01]  /*8c700*/  @P2 STG.E.U16 [R8.64], R5 ;  /* 0x0000000508002986 */ /* 0x0003e2000c101506 */
[----:B------:R-:W-:-:S03]  /*8c710*/  LEA.HI.X.SX32 R3, R21, R3, 0x1, P6 ;  /* 0x0000000315037211 */ /* 0x000fc600030f0eff */
[----:B------:R1:W-:Y:S01]  /*8c720*/  @P1 STG.E.U16 [R10.64], R23 ;  /* 0x000000170a001986 */ /* 0x0003e2000c101506 */
[----:B------:R-:W-:Y:S05]  /*8c730*/  @!P0 EXIT ;  /* 0x000000000000894d */ /* 0x000fea0003800000 */
[----:B-1----:R-:W-:-:S05]  /*8c740*/  PRMT R23, R23, 0x7632, R23 ;  /* 0x0000763217177816 */ /* 0x002fca0000000017 */
[----:B------:R-:W-:Y:S01]  /*8c750*/  STG.E.U16 [R2.64], R23 ;  /* 0x0000001702007986 */ /* 0x000fe2000c101506 */
[----:B------:R-:W-:Y:S05]  /*8c760*/  EXIT ;  /* 0x000000000000794d */ /* 0x000fea0003800000 */
.L_x_3:
[----:B------:R-:W-:-:S00]  /*8c770*/  BRA `(.L_x_3) ;  /* 0xfffffff000007947 */ /* 0x000fc0000383ffff */
[----:B------:R-:W-:-:S00]  /*8c780*/  NOP ;  /* 0x0000000000007918 */ /* 0x000fc00000000000 */
[----:B------:R-:W-:-:S00]  /*8c790*/  NOP ;  /* 0x0000000000007918 */ /* 0x000fc00000000000 */
[----:B------:R-:W-:-:S00]  /*8c7a0*/  NOP ;  /* 0x0000000000007918 */ /* 0x000fc00000000000 */
[----:B------:R-:W-:-:S00]  /*8c7b0*/  NOP ;  /* 0x0000000000007918 */ /* 0x000fc00000000000 */
[----:B------:R-:W-:-:S00]  /*8c7c0*/  NOP ;  /* 0x0000000000007918 */ /* 0x000fc00000000000 */
[----:B------:R-:W-:-:S00]  /*8c7d0*/  NOP ;  /* 0x0000000000007918 */ /* 0x000fc00000000000 */
[----:B------:R-:W-:-:S00]  /*8c7e0*/  NOP ;  /* 0x0000000000007918 */ /* 0x000fc00000000000 */
[----:B------:R-:W-:-:S00]  /*8c7f0*/  NOP ;  /* 0x0000000000007918 */ /* 0x000fc00000000000 */
.L_x_4:


//--------------------- .nv.shared.matmul_kernel  --------------------------
	.section	.nv.shared.matmul_kernel,"aw",@nobits
	.sectionflags	@""
	.align	16
